// auto-generated by cutlass_sweep.gemm — config: {"arch": "sm_100", "cluster_m": 1, "cluster_n": 4, "dtype": "fp16", "dtype_b": "fp16", "layout": "nt", "stages": 0, "tile_k": 32, "tile_m": 128, "tile_n": 256}
#include "cutlass/cutlass.h"
#include "cutlass/gemm/collective/collective_builder.hpp"
#include "cutlass/gemm/device/gemm_universal_adapter.h"
#include "cutlass/gemm/kernel/gemm_universal.hpp"
#include "cutlass/epilogue/collective/collective_builder.hpp"

using ElemA = cutlass::half_t;
using ElemB = cutlass::half_t;
using ElemCD = cutlass::half_t;
using Acc  = float;
using TileShape    = cute::Shape<cute::_128, cute::_256, cute::_32>;
using ClusterShape = cute::Shape<cute::_1, cute::_4, cute::_1>;

using CollectiveEpilogue = typename cutlass::epilogue::collective::CollectiveBuilder<
    cutlass::arch::Sm100, cutlass::arch::OpClassTensorOp,
    TileShape, ClusterShape,
    cutlass::epilogue::collective::EpilogueTileAuto,
    Acc, Acc,
    ElemCD, cutlass::layout::RowMajor, 128 / cutlass::sizeof_bits<ElemCD>::value,
    ElemCD, cutlass::layout::RowMajor, 128 / cutlass::sizeof_bits<ElemCD>::value,
    cutlass::epilogue::collective::EpilogueScheduleAuto
  >::CollectiveOp;

using CollectiveMainloop = typename cutlass::gemm::collective::CollectiveBuilder<
    cutlass::arch::Sm100, cutlass::arch::OpClassTensorOp,
    ElemA, cutlass::layout::RowMajor, 128 / cutlass::sizeof_bits<ElemA>::value,
    ElemB, cutlass::layout::ColumnMajor, 128 / cutlass::sizeof_bits<ElemB>::value,
    Acc,
    TileShape, ClusterShape,
    cutlass::gemm::collective::StageCountAutoCarveout<static_cast<int>(sizeof(typename CollectiveEpilogue::SharedStorage))>,
    cutlass::gemm::collective::KernelScheduleAuto
  >::CollectiveOp;

using GemmKernel = cutlass::gemm::kernel::GemmUniversal<
    cute::Shape<int,int,int,int>,
    CollectiveMainloop,
    CollectiveEpilogue
>;
using Gemm = cutlass::gemm::device::GemmUniversalAdapter<GemmKernel>;

// Force the device kernel symbol into the cubin without needing a host main.
auto* _anchor = &cutlass::device_kernel<GemmKernel>;


// ===== COMPILED SASS (sm_100a) =====

	.target	sm_100a

	.elftype	@"ET_EXEC"


//--------------------- .note.nv.tkinfo           --------------------------
	.section	.note.nv.tkinfo,"",@"SHT_NOTE"
	.sectionflags	@"SHF_NOTE_NV_TKINFO"
	.tkinfo
        /*0018*/ 	.word	0x00000002
        /*0030*/ 	.string	""
        /*0030*/ 	.string	"ptxas"
        /*0030*/ 	.string	"Cuda compilation tools, release 13.0, V13.0.88"
        /*0030*/ 	.string	"Build cuda_13.0.r13.0/compiler.36424714_0"
        /*0030*/ 	.string	"-arch sm_100a -m 64 "



//--------------------- .note.nv.cuinfo           --------------------------
	.section	.note.nv.cuinfo,"",@"SHT_NOTE"
	.sectionflags	@"SHF_NOTE_NV_CUINFO"
        /*0018*/ 	.short	0x0002
        /*001a*/ 	.short	0x0064
        /*001c*/ 	.short	0x0082
	.zero		2


//--------------------- .nv.info                  --------------------------
	.section	.nv.info,"",@"SHT_CUDA_INFO"
	.align	4


	//----- nvinfo : EIATTR_REGCOUNT
	.align		4
        /*0000*/ 	.byte	0x04, 0x2f
        /*0002*/ 	.short	(.L_19 - .L_18)
	.align		4
.L_18:
        /*0004*/ 	.word	index@(_ZN7cutlass13device_kernelINS_4gemm6kernel13GemmUniversalIN4cute5tupleIJiiiiEEENS1_10collective13CollectiveMmaINS1_35MainloopSm100TmaUmmaWarpSpecializedILi6ELi2ELi2ENS5_IJNS4_1CILi1EEENSA_ILi4EEESB_EEEEENS5_IJNSA_ILi128EEENSA_ILi256EEENSA_ILi32EEEEEENS_6half_tENS5_IJlSB_lEEESJ_SK_NS4_8TiledMMAINS4_8MMA_AtomIJNS4_20SM100_MMA_F16BF16_SSISJ_SJ_fLi128ELi256ELNS4_4UMMA5MajorE0ELSP_0ELNSO_7ScaleInE0ELSQ_0EEEEEENS4_6LayoutINS5_IJSB_SB_SB_EEENS5_IJNSA_ILi0EEESV_SV_EEEEENS5_IJNS4_10UnderscoreESY_SY_EEEEENS4_23SM90_TMA_LOAD_MULTICASTENS4_14ComposedLayoutINS4_7SwizzleILi2ELi4ELi3EEENS4_18smem_ptr_flag_bitsILi16EEENST_INS5_IJNSA_ILi8EEESH_EEENS5_IJSH_SB_EEEEEEEvNS4_8identityENS4_13SM90_TMA_LOADES1B_vS1C_EENS_8epilogue10collective18CollectiveEpilogueINS1F_23Sm100TmaWarpSpecializedILi4ELi2ELi64ELb1ELb0EEEJSI_NS5_IJNST_ISF_SB_EENST_INSA_ILi64EEESB_EEEEESJ_SK_SJ_SK_NS1F_6fusion15FusionCallbacksIS1J_NS1O_17LinearCombinationISJ_fSJ_fLNS_15FloatRoundStyleE2EEESI_S1N_JEEENS4_5SM1004TMEM4LOAD26SM100_TMEM_LOAD_32dp32b64xES1D_NS12_INS13_ILi3ELi4ELi3EEES16_NST_INS5_IJS17_S1L_EEENS5_IJS1L_SB_EEEEEEENS4_39AutoVectorizingCopyWithAssumedAlignmentILi128EEENS4_14SM90_TMA_STOREES22_S24_S24_EEEvvEEEEvNT_6ParamsE)
        /*0008*/ 	.word	0x000000a8


	//----- nvinfo : EIATTR_FRAME_SIZE
	.align		4
.L_19:
        /*000c*/ 	.byte	0x04, 0x11
        /*000e*/ 	.short	(.L_21 - .L_20)
	.align		4
.L_20:
        /*0010*/ 	.word	index@($__internal_2_$__cuda_sm10x_tcgen05_guardrail_trap_unallocated_columns_being_dealloced)
        /*0014*/ 	.word	0x00000000


	//----- nvinfo : EIATTR_FRAME_SIZE
	.align		4
.L_21:
        /*0018*/ 	.byte	0x04, 0x11
        /*001a*/ 	.short	(.L_23 - .L_22)
	.align		4
.L_22:
        /*001c*/ 	.word	index@($__internal_1_$__cuda_sm10x_tcgen05_guardrail_trap_phase_invalid_during_alloc)
        /*0020*/ 	.word	0x00000000


	//----- nvinfo : EIATTR_FRAME_SIZE
	.align		4
.L_23:
        /*0024*/ 	.byte	0x04, 0x11
        /*0026*/ 	.short	(.L_25 - .L_24)
	.align		4
.L_24:
        /*0028*/ 	.word	index@($__internal_0_$__cuda_sm10x_tcgen05_guardrail_trap_col_being_dealloced_not_returned_by_alloc)
        /*002c*/ 	.word	0x00000000


	//----- nvinfo : EIATTR_FRAME_SIZE
	.align		4
.L_25:
        /*0030*/ 	.byte	0x04, 0x11
        /*0032*/ 	.short	(.L_27 - .L_26)
	.align		4
.L_26:
        /*0034*/ 	.word	index@(_ZN7cutlass13device_kernelINS_4gemm6kernel13GemmUniversalIN4cute5tupleIJiiiiEEENS1_10collective13CollectiveMmaINS1_35MainloopSm100TmaUmmaWarpSpecializedILi6ELi2ELi2ENS5_IJNS4_1CILi1EEENSA_ILi4EEESB_EEEEENS5_IJNSA_ILi128EEENSA_ILi256EEENSA_ILi32EEEEEENS_6half_tENS5_IJlSB_lEEESJ_SK_NS4_8TiledMMAINS4_8MMA_AtomIJNS4_20SM100_MMA_F16BF16_SSISJ_SJ_fLi128ELi256ELNS4_4UMMA5MajorE0ELSP_0ELNSO_7ScaleInE0ELSQ_0EEEEEENS4_6LayoutINS5_IJSB_SB_SB_EEENS5_IJNSA_ILi0EEESV_SV_EEEEENS5_IJNS4_10UnderscoreESY_SY_EEEEENS4_23SM90_TMA_LOAD_MULTICASTENS4_14ComposedLayoutINS4_7SwizzleILi2ELi4ELi3EEENS4_18smem_ptr_flag_bitsILi16EEENST_INS5_IJNSA_ILi8EEESH_EEENS5_IJSH_SB_EEEEEEEvNS4_8identityENS4_13SM90_TMA_LOADES1B_vS1C_EENS_8epilogue10collective18CollectiveEpilogueINS1F_23Sm100TmaWarpSpecializedILi4ELi2ELi64ELb1ELb0EEEJSI_NS5_IJNST_ISF_SB_EENST_INSA_ILi64EEESB_EEEEESJ_SK_SJ_SK_NS1F_6fusion15FusionCallbacksIS1J_NS1O_17LinearCombinationISJ_fSJ_fLNS_15FloatRoundStyleE2EEESI_S1N_JEEENS4_5SM1004TMEM4LOAD26SM100_TMEM_LOAD_32dp32b64xES1D_NS12_INS13_ILi3ELi4ELi3EEES16_NST_INS5_IJS17_S1L_EEENS5_IJS1L_SB_EEEEEEENS4_39AutoVectorizingCopyWithAssumedAlignmentILi128EEENS4_14SM90_TMA_STOREES22_S24_S24_EEEvvEEEEvNT_6ParamsE)
        /*0038*/ 	.word	0x00000000


	//----- nvinfo : EIATTR_MIN_STACK_SIZE
	.align		4
.L_27:
        /*003c*/ 	.byte	0x04, 0x12
        /*003e*/ 	.short	(.L_29 - .L_28)
	.align		4
.L_28:
        /*0040*/ 	.word	index@(_ZN7cutlass13device_kernelINS_4gemm6kernel13GemmUniversalIN4cute5tupleIJiiiiEEENS1_10collective13CollectiveMmaINS1_35MainloopSm100TmaUmmaWarpSpecializedILi6ELi2ELi2ENS5_IJNS4_1CILi1EEENSA_ILi4EEESB_EEEEENS5_IJNSA_ILi128EEENSA_ILi256EEENSA_ILi32EEEEEENS_6half_tENS5_IJlSB_lEEESJ_SK_NS4_8TiledMMAINS4_8MMA_AtomIJNS4_20SM100_MMA_F16BF16_SSISJ_SJ_fLi128ELi256ELNS4_4UMMA5MajorE0ELSP_0ELNSO_7ScaleInE0ELSQ_0EEEEEENS4_6LayoutINS5_IJSB_SB_SB_EEENS5_IJNSA_ILi0EEESV_SV_EEEEENS5_IJNS4_10UnderscoreESY_SY_EEEEENS4_23SM90_TMA_LOAD_MULTICASTENS4_14ComposedLayoutINS4_7SwizzleILi2ELi4ELi3EEENS4_18smem_ptr_flag_bitsILi16EEENST_INS5_IJNSA_ILi8EEESH_EEENS5_IJSH_SB_EEEEEEEvNS4_8identityENS4_13SM90_TMA_LOADES1B_vS1C_EENS_8epilogue10collective18CollectiveEpilogueINS1F_23Sm100TmaWarpSpecializedILi4ELi2ELi64ELb1ELb0EEEJSI_NS5_IJNST_ISF_SB_EENST_INSA_ILi64EEESB_EEEEESJ_SK_SJ_SK_NS1F_6fusion15FusionCallbacksIS1J_NS1O_17LinearCombinationISJ_fSJ_fLNS_15FloatRoundStyleE2EEESI_S1N_JEEENS4_5SM1004TMEM4LOAD26SM100_TMEM_LOAD_32dp32b64xES1D_NS12_INS13_ILi3ELi4ELi3EEES16_NST_INS5_IJS17_S1L_EEENS5_IJS1L_SB_EEEEEEENS4_39AutoVectorizingCopyWithAssumedAlignmentILi128EEENS4_14SM90_TMA_STOREES22_S24_S24_EEEvvEEEEvNT_6ParamsE)
        /*0044*/ 	.word	0x00000000
.L_29:


//--------------------- .nv.compat                --------------------------
	.section	.nv.compat,"",@"SHT_CUDA_COMPAT_INFO"
	.align	4
        /*0000*/ 	.byte	0x02, 0x09, 0x01, 0x00, 0x02, 0x02, 0x02, 0x00, 0x02, 0x05, 0x05, 0x00, 0x03, 0x07, 0x01, 0x01
        /*0010*/ 	.byte	0x02, 0x03, 0x01, 0x00, 0x02, 0x06, 0x01, 0x00, 0x04, 0x0b, 0x08, 0x00, 0x09, 0x00, 0x00, 0x00
        /*0020*/ 	.byte	0x00, 0x00, 0x00, 0x00


//--------------------- .nv.info._ZN7cutlass13device_kernelINS_4gemm6kernel13GemmUniversalIN4cute5tupleIJiiiiEEENS1_10collective13CollectiveMmaINS1_35MainloopSm100TmaUmmaWarpSpecializedILi6ELi2ELi2ENS5_IJNS4_1CILi1EEENSA_ILi4EEESB_EEEEENS5_IJNSA_ILi128EEENSA_ILi256EEENSA_ILi32EEEEEENS_6half_tENS5_IJlSB_lEEESJ_SK_NS4_8TiledMMAINS4_8MMA_AtomIJNS4_20SM100_MMA_F16BF16_SSISJ_SJ_fLi128ELi256ELNS4_4UMMA5MajorE0ELSP_0ELNSO_7ScaleInE0ELSQ_0EEEEEENS4_6LayoutINS5_IJSB_SB_SB_EEENS5_IJNSA_ILi0EEESV_SV_EEEEENS5_IJNS4_10UnderscoreESY_SY_EEEEENS4_23SM90_TMA_LOAD_MULTICASTENS4_14ComposedLayoutINS4_7SwizzleILi2ELi4ELi3EEENS4_18smem_ptr_flag_bitsILi16EEENST_INS5_IJNSA_ILi8EEESH_EEENS5_IJSH_SB_EEEEEEEvNS4_8identityENS4_13SM90_TMA_LOADES1B_vS1C_EENS_8epilogue10collective18CollectiveEpilogueINS1F_23Sm100TmaWarpSpecializedILi4ELi2ELi64ELb1ELb0EEEJSI_NS5_IJNST_ISF_SB_EENST_INSA_ILi64EEESB_EEEEESJ_SK_SJ_SK_NS1F_6fusion15FusionCallbacksIS1J_NS1O_17LinearCombinationISJ_fSJ_fLNS_15FloatRoundStyleE2EEESI_S1N_JEEENS4_5SM1004TMEM4LOAD26SM100_TMEM_LOAD_32dp32b64xES1D_NS12_INS13_ILi3ELi4ELi3EEES16_NST_INS5_IJS17_S1L_EEENS5_IJS1L_SB_EEEEEEENS4_39AutoVectorizingCopyWithAssumedAlignmentILi128EEENS4_14SM90_TMA_STOREES22_S24_S24_EEEvvEEEEvNT_6ParamsE --------------------------
	.section	.nv.info._ZN7cutlass13device_kernelINS_4gemm6kernel13GemmUniversalIN4cute5tupleIJiiiiEEENS1_10collective13CollectiveMmaINS1_35MainloopSm100TmaUmmaWarpSpecializedILi6ELi2ELi2ENS5_IJNS4_1CILi1EEENSA_ILi4EEESB_EEEEENS5_IJNSA_ILi128EEENSA_ILi256EEENSA_ILi32EEEEEENS_6half_tENS5_IJlSB_lEEESJ_SK_NS4_8TiledMMAINS4_8MMA_AtomIJNS4_20SM100_MMA_F16BF16_SSISJ_SJ_fLi128ELi256ELNS4_4UMMA5MajorE0ELSP_0ELNSO_7ScaleInE0ELSQ_0EEEEEENS4_6LayoutINS5_IJSB_SB_SB_EEENS5_IJNSA_ILi0EEESV_SV_EEEEENS5_IJNS4_10UnderscoreESY_SY_EEEEENS4_23SM90_TMA_LOAD_MULTICASTENS4_14ComposedLayoutINS4_7SwizzleILi2ELi4ELi3EEENS4_18smem_ptr_flag_bitsILi16EEENST_INS5_IJNSA_ILi8EEESH_EEENS5_IJSH_SB_EEEEEEEvNS4_8identityENS4_13SM90_TMA_LOADES1B_vS1C_EENS_8epilogue10collective18CollectiveEpilogueINS1F_23Sm100TmaWarpSpecializedILi4ELi2ELi64ELb1ELb0EEEJSI_NS5_IJNST_ISF_SB_EENST_INSA_ILi64EEESB_EEEEESJ_SK_SJ_SK_NS1F_6fusion15FusionCallbacksIS1J_NS1O_17LinearCombinationISJ_fSJ_fLNS_15FloatRoundStyleE2EEESI_S1N_JEEENS4_5SM1004TMEM4LOAD26SM100_TMEM_LOAD_32dp32b64xES1D_NS12_INS13_ILi3ELi4ELi3EEES16_NST_INS5_IJS17_S1L_EEENS5_IJS1L_SB_EEEEEEENS4_39AutoVectorizingCopyWithAssumedAlignmentILi128EEENS4_14SM90_TMA_STOREES22_S24_S24_EEEvvEEEEvNT_6ParamsE,"",@"SHT_CUDA_INFO"
	.sectionflags	@""
	.align	4


	//----- nvinfo : EIATTR_CUDA_API_VERSION
	.align		4
        /*0000*/ 	.byte	0x04, 0x37
        /*0002*/ 	.short	(.L_31 - .L_30)
.L_30:
        /*0004*/ 	.word	0x00000082


	//----- nvinfo : EIATTR_KPARAM_INFO
	.align		4
.L_31:
        /*0008*/ 	.byte	0x04, 0x17
        /*000a*/ 	.short	(.L_33 - .L_32)
.L_32:
        /*000c*/ 	.word	0x00000000
        /*0010*/ 	.short	0x0000
        /*0012*/ 	.short	0x0000
        /*0014*/ 	.byte	0x00, 0xf0, 0x01, 0x20


	//----- nvinfo : EIATTR_AT_ENTRY_FRAGMENTS
	.align		4
.L_33:
        /*0018*/ 	.byte	0x04, 0x4f
        /*001a*/ 	.short	(.L_35 - .L_34)


	//   ....[0]....
.L_34:
        /*001c*/ 	.word	0x00000006


	//----- nvinfo : EIATTR_RESERVED_SMEM_USED
	.align		4
.L_35:
        /*0020*/ 	.byte	0x01, 0x41
	.zero		2


	//----- nvinfo : EIATTR_SPARSE_MMA_MASK
	.align		4
        /*0024*/ 	.byte	0x03, 0x50
        /*0026*/ 	.short	0x0000


	//----- nvinfo : EIATTR_TCGEN05_1CTA_USED
	.align		4
        /*0028*/ 	.byte	0x01, 0x51
	.zero		2


	//----- nvinfo : EIATTR_MAXREG_COUNT
	.align		4
        /*002c*/ 	.byte	0x03, 0x1b
        /*002e*/ 	.short	0x00ff


	//----- nvinfo : EIATTR_NUM_BARRIERS
	.align		4
        /*0030*/ 	.byte	0x02, 0x4c
        /*0032*/ 	.byte	0x07
	.zero		1


	//----- nvinfo : EIATTR_EXTERNS
	.align		4
        /*0034*/ 	.byte	0x04, 0x0f
        /*0036*/ 	.short	(.L_37 - .L_36)


	//   ....[0]....
	.align		4
.L_36:
        /*0038*/ 	.word	index@(__assertfail)


	//----- nvinfo : EIATTR_MERCURY_ISA_VERSION
	.align		4
.L_37:
        /*003c*/ 	.byte	0x03, 0x5f
        /*003e*/ 	.short	0x0101


	//----- nvinfo : EIATTR_INT_WARP_WIDE_INSTR_OFFSETS
	.align		4
        /*0040*/ 	.byte	0x04, 0x31
        /*0042*/ 	.short	(.L_39 - .L_38)


	//   ....[0]....
.L_38:
        /*0044*/ 	.word	0x00003c70


	//   ....[1]....
        /*0048*/ 	.word	0x00003ca0


	//   ....[2]....
        /*004c*/ 	.word	0x00003cc0


	//   ....[3]....
        /*0050*/ 	.word	0x00004840


	//   ....[4]....
        /*0054*/ 	.word	0x000048b0


	//   ....[5]....
        /*0058*/ 	.word	0x00004980


	//   ....[6]....
        /*005c*/ 	.word	0x00004a00


	//   ....[7]....
        /*0060*/ 	.word	0x00004af0


	//   ....[8]....
        /*0064*/ 	.word	0x00004b70


	//   ....[9]....
        /*0068*/ 	.word	0x00004c50


	//   ....[10]....
        /*006c*/ 	.word	0x00004d00


	//----- nvinfo : EIATTR_COOP_GROUP_MASK_REGIDS
	.align		4
.L_39:
        /*0070*/ 	.byte	0x04, 0x29
        /*0072*/ 	.short	(.L_41 - .L_40)


	//   ....[0]....
.L_40:
        /*0074*/ 	.word	0xffffffff


	//   ....[1]....
        /*0078*/ 	.word	0xffffffff


	//   ....[2]....
        /*007c*/ 	.word	0xffffffff


	//   ....[3]....
        /*0080*/ 	.word	0xffffffff


	//   ....[4]....
        /*0084*/ 	.word	0xffffffff


	//   ....[5]....
        /*0088*/ 	.word	0xffffffff


	//   ....[6]....
        /*008c*/ 	.word	0xffffffff


	//   ....[7]....
        /*0090*/ 	.word	0xffffffff


	//   ....[8]....
        /*0094*/ 	.word	0xffffffff


	//   ....[9]....
        /*0098*/ 	.word	0xffffffff


	//   ....[10]....
        /*009c*/ 	.word	0xffffffff


	//   ....[11]....
        /*00a0*/ 	.word	0xffffffff


	//   ....[12]....
        /*00a4*/ 	.word	0xffffffff


	//   ....[13]....
        /*00a8*/ 	.word	0xffffffff


	//----- nvinfo : EIATTR_COOP_GROUP_INSTR_OFFSETS
	.align		4
.L_41:
        /*00ac*/ 	.byte	0x04, 0x28
        /*00ae*/ 	.short	(.L_43 - .L_42)


	//   ....[0]....
.L_42:
        /*00b0*/ 	.word	0x00000080


	//   ....[1]....
        /*00b4*/ 	.word	0x000004f0


	//   ....[2]....
        /*00b8*/ 	.word	0x000006e0


	//   ....[3]....
        /*00bc*/ 	.word	0x00000880


	//   ....[4]....
        /*00c0*/ 	.word	0x00000980


	//   ....[5]....
        /*00c4*/ 	.word	0x00000af0


	//   ....[6]....
        /*00c8*/ 	.word	0x00000c50


	//   ....[7]....
        /*00cc*/ 	.word	0x00000e00


	//   ....[8]....
        /*00d0*/ 	.word	0x000020b0


	//   ....[9]....
        /*00d4*/ 	.word	0x000030c0


	//   ....[10]....
        /*00d8*/ 	.word	0x000032d0


	//   ....[11]....
        /*00dc*/ 	.word	0x00003300


	//   ....[12]....
        /*00e0*/ 	.word	0x00003b50


	//   ....[13]....
        /*00e4*/ 	.word	0x00003d80


	//----- nvinfo : EIATTR_VRC_CTA_INIT_COUNT
	.align		4
.L_43:
        /*00e8*/ 	.byte	0x02, 0x4a
        /*00ea*/ 	.byte	0x80
	.zero		1


	//----- nvinfo : EIATTR_SYSCALL_OFFSETS
	.align		4
        /*00ec*/ 	.byte	0x04, 0x46
        /*00ee*/ 	.short	(.L_45 - .L_44)


	//   ....[0]....
.L_44:
        /*00f0*/ 	.word	0x00005980


	//   ....[1]....
        /*00f4*/ 	.word	0x00005a70


	//   ....[2]....
        /*00f8*/ 	.word	0x00006410


	//   ....[3]....
        /*00fc*/ 	.word	0x000078d0


	//   ....[4]....
        /*0100*/ 	.word	0x00008d00


	//   ....[5]....
        /*0104*/ 	.word	0x0000a110


	//----- nvinfo : EIATTR_MBARRIER_INSTR_OFFSETS
	.align		4
.L_45:
        /*0108*/ 	.byte	0x04, 0x39
        /*010a*/ 	.short	(.L_47 - .L_46)


	//   ....[0]....
.L_46:
        /*010c*/ 	.word	0x00000610
        /*0110*/ 	.word	0x000000ff
        /*0114*/ 	.word	0x00000000
        /*0118*/ 	.short	0x0100
        /*011a*/ 	.byte	0x04
	.zero		1


	//   ....[1]....
        /*011c*/ 	.word	0x00000620
        /*0120*/ 	.word	0x000000ff
        /*0124*/ 	.word	0x00000030
        /*0128*/ 	.short	0x0100
        /*012a*/ 	.byte	0x04
	.zero		1


	//   ....[2]....
        /*012c*/ 	.word	0x00000630
        /*0130*/ 	.word	0x000000ff
        /*0134*/ 	.word	0x00000008
        /*0138*/ 	.short	0x0100
        /*013a*/ 	.byte	0x04
	.zero		1


	//   ....[3]....
        /*013c*/ 	.word	0x00000640
        /*0140*/ 	.word	0x000000ff
        /*0144*/ 	.word	0x00000038
        /*0148*/ 	.short	0x0100
        /*014a*/ 	.byte	0x04
	.zero		1


	//   ....[4]....
        /*014c*/ 	.word	0x00000650
        /*0150*/ 	.word	0x000000ff
        /*0154*/ 	.word	0x00000010
        /*0158*/ 	.short	0x0100
        /*015a*/ 	.byte	0x04
	.zero		1


	//   ....[5]....
        /*015c*/ 	.word	0x00000660
        /*0160*/ 	.word	0x000000ff
        /*0164*/ 	.word	0x00000040
        /*0168*/ 	.short	0x0100
        /*016a*/ 	.byte	0x04
	.zero		1


	//   ....[6]....
        /*016c*/ 	.word	0x00000670
        /*0170*/ 	.word	0x000000ff
        /*0174*/ 	.word	0x00000018
        /*0178*/ 	.short	0x0100
        /*017a*/ 	.byte	0x04
	.zero		1


	//   ....[7]....
        /*017c*/ 	.word	0x00000680
        /*0180*/ 	.word	0x000000ff
        /*0184*/ 	.word	0x00000048
        /*0188*/ 	.short	0x0100
        /*018a*/ 	.byte	0x04
	.zero		1


	//   ....[8]....
        /*018c*/ 	.word	0x00000690
        /*0190*/ 	.word	0x000000ff
        /*0194*/ 	.word	0x00000020
        /*0198*/ 	.short	0x0100
        /*019a*/ 	.byte	0x04
	.zero		1


	//   ....[9]....
        /*019c*/ 	.word	0x000006a0
        /*01a0*/ 	.word	0x000000ff
        /*01a4*/ 	.word	0x00000050
        /*01a8*/ 	.short	0x0100
        /*01aa*/ 	.byte	0x04
	.zero		1


	//   ....[10]....
        /*01ac*/ 	.word	0x000006b0
        /*01b0*/ 	.word	0x000000ff
        /*01b4*/ 	.word	0x00000028
        /*01b8*/ 	.short	0x0100
        /*01ba*/ 	.byte	0x04
	.zero		1


	//   ....[11]....
        /*01bc*/ 	.word	0x000006c0
        /*01c0*/ 	.word	0x000000ff
        /*01c4*/ 	.word	0x00000058
        /*01c8*/ 	.short	0x0100
        /*01ca*/ 	.byte	0x04
	.zero		1


	//   ....[12]....
        /*01cc*/ 	.word	0x000007f0
        /*01d0*/ 	.word	0x000000ff
        /*01d4*/ 	.word	0x00000060
        /*01d8*/ 	.short	0x0100
        /*01da*/ 	.byte	0x04
	.zero		1


	//   ....[13]....
        /*01dc*/ 	.word	0x00000800
        /*01e0*/ 	.word	0x000000ff
        /*01e4*/ 	.word	0x00000080
        /*01e8*/ 	.short	0x0100
        /*01ea*/ 	.byte	0x04
	.zero		1


	//   ....[14]....
        /*01ec*/ 	.word	0x00000810
        /*01f0*/ 	.word	0x000000ff
        /*01f4*/ 	.word	0x00000068
        /*01f8*/ 	.short	0x0100
        /*01fa*/ 	.byte	0x04
	.zero		1


	//   ....[15]....
        /*01fc*/ 	.word	0x00000820
        /*0200*/ 	.word	0x000000ff
        /*0204*/ 	.word	0x00000088
        /*0208*/ 	.short	0x0100
        /*020a*/ 	.byte	0x04
	.zero		1


	//   ....[16]....
        /*020c*/ 	.word	0x00000830
        /*0210*/ 	.word	0x000000ff
        /*0214*/ 	.word	0x00000070
        /*0218*/ 	.short	0x0100
        /*021a*/ 	.byte	0x04
	.zero		1


	//   ....[17]....
        /*021c*/ 	.word	0x00000840
        /*0220*/ 	.word	0x000000ff
        /*0224*/ 	.word	0x00000090
        /*0228*/ 	.short	0x0100
        /*022a*/ 	.byte	0x04
	.zero		1


	//   ....[18]....
        /*022c*/ 	.word	0x00000850
        /*0230*/ 	.word	0x000000ff
        /*0234*/ 	.word	0x00000078
        /*0238*/ 	.short	0x0100
        /*023a*/ 	.byte	0x04
	.zero		1


	//   ....[19]....
        /*023c*/ 	.word	0x00000860
        /*0240*/ 	.word	0x000000ff
        /*0244*/ 	.word	0x00000098
        /*0248*/ 	.short	0x0100
        /*024a*/ 	.byte	0x04
	.zero		1


	//   ....[20]....
        /*024c*/ 	.word	0x00000950
        /*0250*/ 	.word	0x000000ff
        /*0254*/ 	.word	0x000000a0
        /*0258*/ 	.short	0x0100
        /*025a*/ 	.byte	0x06
	.zero		1


	//   ....[21]....
        /*025c*/ 	.word	0x00000960
        /*0260*/ 	.word	0x000000ff
        /*0264*/ 	.word	0x000000a8
        /*0268*/ 	.short	0x0100
        /*026a*/ 	.byte	0x06
	.zero		1


	//   ....[22]....
        /*026c*/ 	.word	0x00000aa0
        /*0270*/ 	.word	0x000000ff
        /*0274*/ 	.word	0x000000b0
        /*0278*/ 	.short	0x0100
        /*027a*/ 	.byte	0x06
	.zero		1


	//   ....[23]....
        /*027c*/ 	.word	0x00000ab0
        /*0280*/ 	.word	0x000000ff
        /*0284*/ 	.word	0x000000c0
        /*0288*/ 	.short	0x0100
        /*028a*/ 	.byte	0x06
	.zero		1


	//   ....[24]....
        /*028c*/ 	.word	0x00000ac0
        /*0290*/ 	.word	0x000000ff
        /*0294*/ 	.word	0x000000b8
        /*0298*/ 	.short	0x0100
        /*029a*/ 	.byte	0x06
	.zero		1


	//   ....[25]....
        /*029c*/ 	.word	0x00000ad0
        /*02a0*/ 	.word	0x000000ff
        /*02a4*/ 	.word	0x000000c8
        /*02a8*/ 	.short	0x0100
        /*02aa*/ 	.byte	0x06
	.zero		1


	//   ....[26]....
        /*02ac*/ 	.word	0x00000c00
        /*02b0*/ 	.word	0x000000ff
        /*02b4*/ 	.word	0x000000d0
        /*02b8*/ 	.short	0x0100
        /*02ba*/ 	.byte	0x04
	.zero		1


	//   ....[27]....
        /*02bc*/ 	.word	0x00000c10
        /*02c0*/ 	.word	0x000000ff
        /*02c4*/ 	.word	0x000000e0
        /*02c8*/ 	.short	0x0100
        /*02ca*/ 	.byte	0x04
	.zero		1


	//   ....[28]....
        /*02cc*/ 	.word	0x00000c20
        /*02d0*/ 	.word	0x000000ff
        /*02d4*/ 	.word	0x000000d8
        /*02d8*/ 	.short	0x0100
        /*02da*/ 	.byte	0x04
	.zero		1


	//   ....[29]....
        /*02dc*/ 	.word	0x00000c30
        /*02e0*/ 	.word	0x000000ff
        /*02e4*/ 	.word	0x000000e8
        /*02e8*/ 	.short	0x0100
        /*02ea*/ 	.byte	0x04
	.zero		1


	//   ....[30]....
        /*02ec*/ 	.word	0x00000d20
        /*02f0*/ 	.word	0x000000ff
        /*02f4*/ 	.word	0x000000f0
        /*02f8*/ 	.short	0x0100
        /*02fa*/ 	.byte	0x04
	.zero		1


	//   ....[31]....
        /*02fc*/ 	.word	0x00000d30
        /*0300*/ 	.word	0x000000ff
        /*0304*/ 	.word	0x00000100
        /*0308*/ 	.short	0x0100
        /*030a*/ 	.byte	0x04
	.zero		1


	//   ....[32]....
        /*030c*/ 	.word	0x00000d40
        /*0310*/ 	.word	0x000000ff
        /*0314*/ 	.word	0x000000f8
        /*0318*/ 	.short	0x0100
        /*031a*/ 	.byte	0x04
	.zero		1


	//   ....[33]....
        /*031c*/ 	.word	0x00000d50
        /*0320*/ 	.word	0x000000ff
        /*0324*/ 	.word	0x00000108
        /*0328*/ 	.short	0x0100
        /*032a*/ 	.byte	0x04
	.zero		1


	//   ....[34]....
        /*032c*/ 	.word	0x00001950
        /*0330*/ 	.word	0x00000000
        /*0334*/ 	.word	0x00000100
        /*0338*/ 	.short	0x010a
        /*033a*/ 	.byte	0xff
	.zero		1


	//   ....[35]....
        /*033c*/ 	.word	0x00001980
        /*0340*/ 	.word	0x00000000
        /*0344*/ 	.word	0x000000f0
        /*0348*/ 	.short	0x0101
        /*034a*/ 	.byte	0xff
	.zero		1


	//   ....[36]....
        /*034c*/ 	.word	0x00001a30
        /*0350*/ 	.word	0x000000ff
        /*0354*/ 	.word	0x00000030
        /*0358*/ 	.short	0x010a
        /*035a*/ 	.byte	0x04
	.zero		1


	//   ....[37]....
        /*035c*/ 	.word	0x00001ab0
        /*0360*/ 	.word	0x000000ff
        /*0364*/ 	.word	0x00000030
        /*0368*/ 	.short	0x010a
        /*036a*/ 	.byte	0x21
	.zero		1


	//   ....[38]....
        /*036c*/ 	.word	0x00001c40
        /*0370*/ 	.word	0x000000ff
        /*0374*/ 	.word	0x00000030
        /*0378*/ 	.short	0x010a
        /*037a*/ 	.byte	0x08
	.zero		1


	//   ....[39]....
        /*037c*/ 	.word	0x00001d70
        /*0380*/ 	.word	0x000000ff
        /*0384*/ 	.word	0x000000a8
        /*0388*/ 	.short	0x0101
        /*038a*/ 	.byte	0x07
	.zero		1


	//   ....[40]....
        /*038c*/ 	.word	0x00001d90
        /*0390*/ 	.word	0x000000ff
        /*0394*/ 	.word	0x00000030
        /*0398*/ 	.short	0x010a
        /*039a*/ 	.byte	0x04
	.zero		1


	//   ....[41]....
        /*039c*/ 	.word	0x00001e10
        /*03a0*/ 	.word	0x000000ff
        /*03a4*/ 	.word	0x00000030
        /*03a8*/ 	.short	0x010a
        /*03aa*/ 	.byte	0x11
	.zero		1


	//   ....[42]....
        /*03ac*/ 	.word	0x00001fa0
        /*03b0*/ 	.word	0x000000ff
        /*03b4*/ 	.word	0x00000030
        /*03b8*/ 	.short	0x010a
        /*03ba*/ 	.byte	0x06
	.zero		1


	//   ....[43]....
        /*03bc*/ 	.word	0x000020e0
        /*03c0*/ 	.word	0x00000003
        /*03c4*/ 	.word	0x000000b0
        /*03c8*/ 	.short	0x010a
        /*03ca*/ 	.byte	0xff
	.zero		1


	//   ....[44]....
        /*03cc*/ 	.word	0x00002230
        /*03d0*/ 	.word	0x00000000
        /*03d4*/ 	.word	0x00000000
        /*03d8*/ 	.short	0x0101
        /*03da*/ 	.byte	0xff
	.zero		1


	//   ....[45]....
        /*03dc*/ 	.word	0x000027f0
        /*03e0*/ 	.word	0x000000ff
        /*03e4*/ 	.word	0x00000000
        /*03e8*/ 	.short	0x010a
        /*03ea*/ 	.byte	0x04
	.zero		1


	//   ....[46]....
        /*03ec*/ 	.word	0x00002880
        /*03f0*/ 	.word	0x000000ff
        /*03f4*/ 	.word	0x00000000
        /*03f8*/ 	.short	0x010a
        /*03fa*/ 	.byte	0x05
	.zero		1


	//   ....[47]....
        /*03fc*/ 	.word	0x00002910
        /*0400*/ 	.word	0x000000ff
        /*0404*/ 	.word	0x00000000
        /*0408*/ 	.short	0x010a
        /*040a*/ 	.byte	0x05
	.zero		1


	//   ....[48]....
        /*040c*/ 	.word	0x000029a0
        /*0410*/ 	.word	0x000000ff
        /*0414*/ 	.word	0x00000000
        /*0418*/ 	.short	0x010a
        /*041a*/ 	.byte	0x05
	.zero		1


	//   ....[49]....
        /*041c*/ 	.word	0x00002a30
        /*0420*/ 	.word	0x000000ff
        /*0424*/ 	.word	0x00000000
        /*0428*/ 	.short	0x010a
        /*042a*/ 	.byte	0x05
	.zero		1


	//   ....[50]....
        /*042c*/ 	.word	0x00002ad0
        /*0430*/ 	.word	0x00000000
        /*0434*/ 	.word	0x00000000
        /*0438*/ 	.short	0x010a
        /*043a*/ 	.byte	0xff
	.zero		1


	//   ....[51]....
        /*043c*/ 	.word	0x00002c10
        /*0440*/ 	.word	0x00000002
        /*0444*/ 	.word	0x000000f0
        /*0448*/ 	.short	0x010a
        /*044a*/ 	.byte	0xff
	.zero		1


	//   ....[52]....
        /*044c*/ 	.word	0x00002c80
        /*0450*/ 	.word	0x00000002
        /*0454*/ 	.word	0x00000000
        /*0458*/ 	.short	0x0101
        /*045a*/ 	.byte	0xff
	.zero		1


	//   ....[53]....
        /*045c*/ 	.word	0x00002ca0
        /*0460*/ 	.word	0x000000ff
        /*0464*/ 	.word	0x000000c0
        /*0468*/ 	.short	0x010a
        /*046a*/ 	.byte	0x04
	.zero		1


	//   ....[54]....
        /*046c*/ 	.word	0x00002dc0
        /*0470*/ 	.word	0x00000002
        /*0474*/ 	.word	0x000000b0
        /*0478*/ 	.short	0x010a
        /*047a*/ 	.byte	0xff
	.zero		1


	//   ....[55]....
        /*047c*/ 	.word	0x00002ec0
        /*0480*/ 	.word	0x00000002
        /*0484*/ 	.word	0x00000000
        /*0488*/ 	.short	0x0101
        /*048a*/ 	.byte	0xff
	.zero		1


	//   ....[56]....
        /*048c*/ 	.word	0x00002f50
        /*0490*/ 	.word	0x000000ff
        /*0494*/ 	.word	0x000000c0
        /*0498*/ 	.short	0x0106
        /*049a*/ 	.byte	0x04
	.zero		1


	//   ....[57]....
        /*049c*/ 	.word	0x00002f70
        /*04a0*/ 	.word	0x000000ff
        /*04a4*/ 	.word	0x000000c0
        /*04a8*/ 	.short	0x010a
        /*04aa*/ 	.byte	0x04
	.zero		1


	//   ....[58]....
        /*04ac*/ 	.word	0x00003000
        /*04b0*/ 	.word	0x000000ff
        /*04b4*/ 	.word	0x000000c0
        /*04b8*/ 	.short	0x0106
        /*04ba*/ 	.byte	0x07
	.zero		1


	//   ....[59]....
        /*04bc*/ 	.word	0x00003040
        /*04c0*/ 	.word	0x00000000
        /*04c4*/ 	.word	0x000000c0
        /*04c8*/ 	.short	0x010a
        /*04ca*/ 	.byte	0xff
	.zero		1


	//   ....[60]....
        /*04cc*/ 	.word	0x00003560
        /*04d0*/ 	.word	0x00000000
        /*04d4*/ 	.word	0x000000b0
        /*04d8*/ 	.short	0x010a
        /*04da*/ 	.byte	0xff
	.zero		1


	//   ....[61]....
        /*04dc*/ 	.word	0x00003670
        /*04e0*/ 	.word	0x00000003
        /*04e4*/ 	.word	0x00000000
        /*04e8*/ 	.short	0x0101
        /*04ea*/ 	.byte	0xff
	.zero		1


	//   ....[62]....
        /*04ec*/ 	.word	0x00003680
        /*04f0*/ 	.word	0x000000ff
        /*04f4*/ 	.word	0x00000000
        /*04f8*/ 	.short	0x010a
        /*04fa*/ 	.byte	0x04
	.zero		1


	//   ....[63]....
        /*04fc*/ 	.word	0x000036a0
        /*0500*/ 	.word	0x000000ff
        /*0504*/ 	.word	0x000000e0
        /*0508*/ 	.short	0x010a
        /*050a*/ 	.byte	0x16
	.zero		1


	//   ....[64]....
        /*050c*/ 	.word	0x00003770
        /*0510*/ 	.word	0x000000ff
        /*0514*/ 	.word	0x00000000
        /*0518*/ 	.short	0x010a
        /*051a*/ 	.byte	0x05
	.zero		1


	//   ....[65]....
        /*051c*/ 	.word	0x000038b0
        /*0520*/ 	.word	0x000000ff
        /*0524*/ 	.word	0x00000000
        /*0528*/ 	.short	0x010a
        /*052a*/ 	.byte	0x04
	.zero		1


	//   ....[66]....
        /*052c*/ 	.word	0x00003aa0
        /*0530*/ 	.word	0x000000ff
        /*0534*/ 	.word	0x00000000
        /*0538*/ 	.short	0x010a
        /*053a*/ 	.byte	0x04
	.zero		1


	//   ....[67]....
        /*053c*/ 	.word	0x00003b30
        /*0540*/ 	.word	0x000000ff
        /*0544*/ 	.word	0x00000000
        /*0548*/ 	.short	0x010a
        /*054a*/ 	.byte	0x04
	.zero		1


	//   ....[68]....
        /*054c*/ 	.word	0x00004040
        /*0550*/ 	.word	0x0000000c
        /*0554*/ 	.word	0x000000b0
        /*0558*/ 	.short	0x010a
        /*055a*/ 	.byte	0xff
	.zero		1


	//   ....[69]....
        /*055c*/ 	.word	0x000041b0
        /*0560*/ 	.word	0x00000000
        /*0564*/ 	.word	0x00000000
        /*0568*/ 	.short	0x0101
        /*056a*/ 	.byte	0xff
	.zero		1


	//   ....[70]....
        /*056c*/ 	.word	0x00004640
        /*0570*/ 	.word	0x000000ff
        /*0574*/ 	.word	0x000000a8
        /*0578*/ 	.short	0x010a
        /*057a*/ 	.byte	0x15
	.zero		1


	//   ....[71]....
        /*057c*/ 	.word	0x000047c0
        /*0580*/ 	.word	0x000000ff
        /*0584*/ 	.word	0x00000080
        /*0588*/ 	.short	0x010a
        /*058a*/ 	.byte	0x15
	.zero		1


	//   ....[72]....
        /*058c*/ 	.word	0x00004930
        /*0590*/ 	.word	0x000000ff
        /*0594*/ 	.word	0x00000060
        /*0598*/ 	.short	0x010b
        /*059a*/ 	.byte	0x15
	.zero		1


	//   ....[73]....
        /*059c*/ 	.word	0x00004940
        /*05a0*/ 	.word	0x000000ff
        /*05a4*/ 	.word	0x00000000
        /*05a8*/ 	.short	0x0101
        /*05aa*/ 	.byte	0x28
	.zero		1


	//   ....[74]....
        /*05ac*/ 	.word	0x00004950
        /*05b0*/ 	.word	0x000000ff
        /*05b4*/ 	.word	0x00000088
        /*05b8*/ 	.short	0x010a
        /*05ba*/ 	.byte	0x15
	.zero		1


	//   ....[75]....
        /*05bc*/ 	.word	0x00004aa0
        /*05c0*/ 	.word	0x000000ff
        /*05c4*/ 	.word	0x00000068
        /*05c8*/ 	.short	0x010b
        /*05ca*/ 	.byte	0x15
	.zero		1


	//   ....[76]....
        /*05cc*/ 	.word	0x00004ab0
        /*05d0*/ 	.word	0x000000ff
        /*05d4*/ 	.word	0x00000000
        /*05d8*/ 	.short	0x0101
        /*05da*/ 	.byte	0x27
	.zero		1


	//   ....[77]....
        /*05dc*/ 	.word	0x00004ac0
        /*05e0*/ 	.word	0x000000ff
        /*05e4*/ 	.word	0x00000090
        /*05e8*/ 	.short	0x010a
        /*05ea*/ 	.byte	0x15
	.zero		1


	//   ....[78]....
        /*05ec*/ 	.word	0x00004c00
        /*05f0*/ 	.word	0x000000ff
        /*05f4*/ 	.word	0x00000070
        /*05f8*/ 	.short	0x010b
        /*05fa*/ 	.byte	0x15
	.zero		1


	//   ....[79]....
        /*05fc*/ 	.word	0x00004c10
        /*0600*/ 	.word	0x000000ff
        /*0604*/ 	.word	0x00000000
        /*0608*/ 	.short	0x0101
        /*060a*/ 	.byte	0x26
	.zero		1


	//   ....[80]....
        /*060c*/ 	.word	0x00004c20
        /*0610*/ 	.word	0x000000ff
        /*0614*/ 	.word	0x00000098
        /*0618*/ 	.short	0x010a
        /*061a*/ 	.byte	0x15
	.zero		1


	//   ....[81]....
        /*061c*/ 	.word	0x00004e20
        /*0620*/ 	.word	0x000000ff
        /*0624*/ 	.word	0x00000078
        /*0628*/ 	.short	0x010b
        /*062a*/ 	.byte	0x15
	.zero		1


	//   ....[82]....
        /*062c*/ 	.word	0x00004e30
        /*0630*/ 	.word	0x000000ff
        /*0634*/ 	.word	0x00000000
        /*0638*/ 	.short	0x0101
        /*063a*/ 	.byte	0x25
	.zero		1


	//   ....[83]....
        /*063c*/ 	.word	0x00004e60
        /*0640*/ 	.word	0x000000ff
        /*0644*/ 	.word	0x00000080
        /*0648*/ 	.short	0x010a
        /*064a*/ 	.byte	0x15
	.zero		1


	//   ....[84]....
        /*064c*/ 	.word	0x00004e80
        /*0650*/ 	.word	0x000000ff
        /*0654*/ 	.word	0x00000088
        /*0658*/ 	.short	0x010a
        /*065a*/ 	.byte	0x15
	.zero		1


	//   ....[85]....
        /*065c*/ 	.word	0x00004ea0
        /*0660*/ 	.word	0x000000ff
        /*0664*/ 	.word	0x00000090
        /*0668*/ 	.short	0x010a
        /*066a*/ 	.byte	0x15
	.zero		1


	//   ....[86]....
        /*066c*/ 	.word	0x00004ee0
        /*0670*/ 	.word	0x00000000
        /*0674*/ 	.word	0x00000098
        /*0678*/ 	.short	0x010a
        /*067a*/ 	.byte	0xff
	.zero		1


	//   ....[87]....
        /*067c*/ 	.word	0x00005210
        /*0680*/ 	.word	0x00000003
        /*0684*/ 	.word	0x000000b0
        /*0688*/ 	.short	0x010a
        /*068a*/ 	.byte	0xff
	.zero		1


	//   ....[88]....
        /*068c*/ 	.word	0x00005390
        /*0690*/ 	.word	0x00000000
        /*0694*/ 	.word	0x00000000
        /*0698*/ 	.short	0x0101
        /*069a*/ 	.byte	0xff
	.zero		1


	//   ....[89]....
        /*069c*/ 	.word	0x00005f30
        /*06a0*/ 	.word	0x000000ff
        /*06a4*/ 	.word	0x00000060
        /*06a8*/ 	.short	0x010a
        /*06aa*/ 	.byte	0x2c
	.zero		1


	//   ....[90]....
        /*06ac*/ 	.word	0x00005ff0
        /*06b0*/ 	.word	0x0000004a
        /*06b4*/ 	.word	0x000000d0
        /*06b8*/ 	.short	0x010a
        /*06ba*/ 	.byte	0xff
	.zero		1


	//   ....[91]....
        /*06bc*/ 	.word	0x00006120
        /*06c0*/ 	.word	0x000000ff
        /*06c4*/ 	.word	0x00000060
        /*06c8*/ 	.short	0x010a
        /*06ca*/ 	.byte	0x2c
	.zero		1


	//   ....[92]....
        /*06cc*/ 	.word	0x000062f0
        /*06d0*/ 	.word	0x0000004a
        /*06d4*/ 	.word	0x000000d0
        /*06d8*/ 	.short	0x010a
        /*06da*/ 	.byte	0xff
	.zero		1


	//   ....[93]....
        /*06dc*/ 	.word	0x00007570
        /*06e0*/ 	.word	0x00000000
        /*06e4*/ 	.word	0x00000000
        /*06e8*/ 	.short	0x0101
        /*06ea*/ 	.byte	0xff
	.zero		1


	//   ....[94]....
        /*06ec*/ 	.word	0x00007580
        /*06f0*/ 	.word	0x00000002
        /*06f4*/ 	.word	0x00000060
        /*06f8*/ 	.short	0x010a
        /*06fa*/ 	.byte	0xff
	.zero		1


	//   ....[95]....
        /*06fc*/ 	.word	0x00007660
        /*0700*/ 	.word	0x00000002
        /*0704*/ 	.word	0x00000060
        /*0708*/ 	.short	0x010a
        /*070a*/ 	.byte	0xff
	.zero		1


	//   ....[96]....
        /*070c*/ 	.word	0x000089a0
        /*0710*/ 	.word	0x00000000
        /*0714*/ 	.word	0x00000000
        /*0718*/ 	.short	0x0101
        /*071a*/ 	.byte	0xff
	.zero		1


	//   ....[97]....
        /*071c*/ 	.word	0x000089c0
        /*0720*/ 	.word	0x00000006
        /*0724*/ 	.word	0x00000060
        /*0728*/ 	.short	0x010a
        /*072a*/ 	.byte	0xff
	.zero		1


	//   ....[98]....
        /*072c*/ 	.word	0x00008a90
        /*0730*/ 	.word	0x00000006
        /*0734*/ 	.word	0x00000060
        /*0738*/ 	.short	0x010a
        /*073a*/ 	.byte	0xff
	.zero		1


	//   ....[99]....
        /*073c*/ 	.word	0x00009dc0
        /*0740*/ 	.word	0x00000000
        /*0744*/ 	.word	0x00000000
        /*0748*/ 	.short	0x0101
        /*074a*/ 	.byte	0xff
	.zero		1


	//   ....[100]....
        /*074c*/ 	.word	0x00009de0
        /*0750*/ 	.word	0x00000003
        /*0754*/ 	.word	0x00000060
        /*0758*/ 	.short	0x010a
        /*075a*/ 	.byte	0xff
	.zero		1


	//   ....[101]....
        /*075c*/ 	.word	0x00009eb0
        /*0760*/ 	.word	0x00000003
        /*0764*/ 	.word	0x00000060
        /*0768*/ 	.short	0x010a
        /*076a*/ 	.byte	0xff
	.zero		1


	//   ....[102]....
        /*076c*/ 	.word	0x0000a340
        /*0770*/ 	.word	0x000000ff
        /*0774*/ 	.word	0x00000000
        /*0778*/ 	.short	0x0101
        /*077a*/ 	.byte	0x04
	.zero		1


	//   ....[103]....
        /*077c*/ 	.word	0x0000b240
        /*0780*/ 	.word	0x00000000
        /*0784*/ 	.word	0x00000000
        /*0788*/ 	.short	0x0101
        /*078a*/ 	.byte	0xff
	.zero		1


	//   ....[104]....
        /*078c*/ 	.word	0x0000b4f0
        /*0790*/ 	.word	0x000000ff
        /*0794*/ 	.word	0x00000000
        /*0798*/ 	.short	0x0101
        /*079a*/ 	.byte	0x04
	.zero		1


	//   ....[105]....
        /*079c*/ 	.word	0x0000b510
        /*07a0*/ 	.word	0x00000000
        /*07a4*/ 	.word	0x00000100
        /*07a8*/ 	.short	0x010a
        /*07aa*/ 	.byte	0xff
	.zero		1


	//   ....[106]....
        /*07ac*/ 	.word	0x0000b570
        /*07b0*/ 	.word	0x00000000
        /*07b4*/ 	.word	0x00000030
        /*07b8*/ 	.short	0x010a
        /*07ba*/ 	.byte	0xff
	.zero		1


	//   ....[107]....
        /*07bc*/ 	.word	0x0000b5d0
        /*07c0*/ 	.word	0x00000000
        /*07c4*/ 	.word	0x00000030
        /*07c8*/ 	.short	0x010a
        /*07ca*/ 	.byte	0xff
	.zero		1


	//   ....[108]....
        /*07cc*/ 	.word	0x0000b620
        /*07d0*/ 	.word	0x00000003
        /*07d4*/ 	.word	0x000000b0
        /*07d8*/ 	.short	0x010a
        /*07da*/ 	.byte	0xff
	.zero		1


	//   ....[109]....
        /*07dc*/ 	.word	0x0000b680
        /*07e0*/ 	.word	0x00000000
        /*07e4*/ 	.word	0x00000000
        /*07e8*/ 	.short	0x010a
        /*07ea*/ 	.byte	0xff
	.zero		1


	//   ....[110]....
        /*07ec*/ 	.word	0x0000b6e0
        /*07f0*/ 	.word	0x00000000
        /*07f4*/ 	.word	0x00000000
        /*07f8*/ 	.short	0x010a
        /*07fa*/ 	.byte	0xff
	.zero		1


	//   ....[111]....
        /*07fc*/ 	.word	0x0000b740
        /*0800*/ 	.word	0x00000000
        /*0804*/ 	.word	0x00000000
        /*0808*/ 	.short	0x010a
        /*080a*/ 	.byte	0xff
	.zero		1


	//   ....[112]....
        /*080c*/ 	.word	0x0000b7a0
        /*0810*/ 	.word	0x00000000
        /*0814*/ 	.word	0x00000000
        /*0818*/ 	.short	0x010a
        /*081a*/ 	.byte	0xff
	.zero		1


	//   ....[113]....
        /*081c*/ 	.word	0x0000b800
        /*0820*/ 	.word	0x00000000
        /*0824*/ 	.word	0x00000000
        /*0828*/ 	.short	0x010a
        /*082a*/ 	.byte	0xff
	.zero		1


	//   ....[114]....
        /*082c*/ 	.word	0x0000b850
        /*0830*/ 	.word	0x00000002
        /*0834*/ 	.word	0x000000f0
        /*0838*/ 	.short	0x010a
        /*083a*/ 	.byte	0xff
	.zero		1


	//   ....[115]....
        /*083c*/ 	.word	0x0000b8b0
        /*0840*/ 	.word	0x00000002
        /*0844*/ 	.word	0x000000c0
        /*0848*/ 	.short	0x010a
        /*084a*/ 	.byte	0xff
	.zero		1


	//   ....[116]....
        /*084c*/ 	.word	0x0000b900
        /*0850*/ 	.word	0x00000002
        /*0854*/ 	.word	0x000000b0
        /*0858*/ 	.short	0x010a
        /*085a*/ 	.byte	0xff
	.zero		1


	//   ....[117]....
        /*085c*/ 	.word	0x0000b960
        /*0860*/ 	.word	0x00000000
        /*0864*/ 	.word	0x000000c0
        /*0868*/ 	.short	0x010a
        /*086a*/ 	.byte	0xff
	.zero		1


	//   ....[118]....
        /*086c*/ 	.word	0x0000b9b0
        /*0870*/ 	.word	0x00000000
        /*0874*/ 	.word	0x000000b0
        /*0878*/ 	.short	0x010a
        /*087a*/ 	.byte	0xff
	.zero		1


	//   ....[119]....
        /*087c*/ 	.word	0x0000ba10
        /*0880*/ 	.word	0x00000002
        /*0884*/ 	.word	0x000000e0
        /*0888*/ 	.short	0x010a
        /*088a*/ 	.byte	0xff
	.zero		1


	//   ....[120]....
        /*088c*/ 	.word	0x0000ba70
        /*0890*/ 	.word	0x00000000
        /*0894*/ 	.word	0x00000000
        /*0898*/ 	.short	0x010a
        /*089a*/ 	.byte	0xff
	.zero		1


	//   ....[121]....
        /*089c*/ 	.word	0x0000bad0
        /*08a0*/ 	.word	0x00000000
        /*08a4*/ 	.word	0x00000000
        /*08a8*/ 	.short	0x010a
        /*08aa*/ 	.byte	0xff
	.zero		1


	//   ....[122]....
        /*08ac*/ 	.word	0x0000bb30
        /*08b0*/ 	.word	0x00000000
        /*08b4*/ 	.word	0x00000000
        /*08b8*/ 	.short	0x010a
        /*08ba*/ 	.byte	0xff
	.zero		1


	//   ....[123]....
        /*08bc*/ 	.word	0x0000bb80
        /*08c0*/ 	.word	0x0000000c
        /*08c4*/ 	.word	0x000000b0
        /*08c8*/ 	.short	0x010a
        /*08ca*/ 	.byte	0xff
	.zero		1


	//   ....[124]....
        /*08cc*/ 	.word	0x0000bbe0
        /*08d0*/ 	.word	0x00000000
        /*08d4*/ 	.word	0x000000a8
        /*08d8*/ 	.short	0x010a
        /*08da*/ 	.byte	0xff
	.zero		1


	//   ....[125]....
        /*08dc*/ 	.word	0x0000bc40
        /*08e0*/ 	.word	0x00000000
        /*08e4*/ 	.word	0x00000080
        /*08e8*/ 	.short	0x010a
        /*08ea*/ 	.byte	0xff
	.zero		1


	//   ....[126]....
        /*08ec*/ 	.word	0x0000bca0
        /*08f0*/ 	.word	0x00000000
        /*08f4*/ 	.word	0x00000088
        /*08f8*/ 	.short	0x010a
        /*08fa*/ 	.byte	0xff
	.zero		1


	//   ....[127]....
        /*08fc*/ 	.word	0x0000bd00
        /*0900*/ 	.word	0x00000000
        /*0904*/ 	.word	0x00000090
        /*0908*/ 	.short	0x010a
        /*090a*/ 	.byte	0xff
	.zero		1


	//   ....[128]....
        /*090c*/ 	.word	0x0000bd60
        /*0910*/ 	.word	0x00000000
        /*0914*/ 	.word	0x00000098
        /*0918*/ 	.short	0x010a
        /*091a*/ 	.byte	0xff
	.zero		1


	//   ....[129]....
        /*091c*/ 	.word	0x0000bdc0
        /*0920*/ 	.word	0x00000000
        /*0924*/ 	.word	0x00000080
        /*0928*/ 	.short	0x010a
        /*092a*/ 	.byte	0xff
	.zero		1


	//   ....[130]....
        /*092c*/ 	.word	0x0000be20
        /*0930*/ 	.word	0x00000000
        /*0934*/ 	.word	0x00000088
        /*0938*/ 	.short	0x010a
        /*093a*/ 	.byte	0xff
	.zero		1


	//   ....[131]....
        /*093c*/ 	.word	0x0000be80
        /*0940*/ 	.word	0x00000000
        /*0944*/ 	.word	0x00000090
        /*0948*/ 	.short	0x010a
        /*094a*/ 	.byte	0xff
	.zero		1


	//   ....[132]....
        /*094c*/ 	.word	0x0000bed0
        /*0950*/ 	.word	0x00000003
        /*0954*/ 	.word	0x000000b0
        /*0958*/ 	.short	0x010a
        /*095a*/ 	.byte	0xff
	.zero		1


	//   ....[133]....
        /*095c*/ 	.word	0x0000bf30
        /*0960*/ 	.word	0x00000003
        /*0964*/ 	.word	0x00000060
        /*0968*/ 	.short	0x010a
        /*096a*/ 	.byte	0xff
	.zero		1


	//   ....[134]....
        /*096c*/ 	.word	0x0000bf80
        /*0970*/ 	.word	0x0000004a
        /*0974*/ 	.word	0x000000d0
        /*0978*/ 	.short	0x010a
        /*097a*/ 	.byte	0xff
	.zero		1


	//   ....[135]....
        /*097c*/ 	.word	0x0000bfd0
        /*0980*/ 	.word	0x00000002
        /*0984*/ 	.word	0x00000060
        /*0988*/ 	.short	0x010a
        /*098a*/ 	.byte	0xff
	.zero		1


	//   ....[136]....
        /*098c*/ 	.word	0x0000c020
        /*0990*/ 	.word	0x00000006
        /*0994*/ 	.word	0x00000060
        /*0998*/ 	.short	0x010a
        /*099a*/ 	.byte	0xff
	.zero		1


	//   ....[137]....
        /*099c*/ 	.word	0x0000c070
        /*09a0*/ 	.word	0x00000003
        /*09a4*/ 	.word	0x00000060
        /*09a8*/ 	.short	0x010a
        /*09aa*/ 	.byte	0xff
	.zero		1


	//----- nvinfo : EIATTR_NUM_MBARRIERS
	.align		4
.L_47:
        /*09ac*/ 	.byte	0x03, 0x38
        /*09ae*/ 	.short	0x0022


	//----- nvinfo : EIATTR_EXIT_INSTR_OFFSETS
	.align		4
        /*09b0*/ 	.byte	0x04, 0x1c
        /*09b2*/ 	.short	(.L_49 - .L_48)


	//   ....[0]....
.L_48:
        /*09b4*/ 	.word	0x00002b00


	//   ....[1]....
        /*09b8*/ 	.word	0x00003010


	//   ....[2]....
        /*09bc*/ 	.word	0x00003070


	//   ....[3]....
        /*09c0*/ 	.word	0x00003d90


	//   ....[4]....
        /*09c4*/ 	.word	0x00004f10


	//   ....[5]....
        /*09c8*/ 	.word	0x00004f50


	//   ....[6]....
        /*09cc*/ 	.word	0x0000b3d0


	//   ....[7]....
        /*09d0*/ 	.word	0x0000b450


	//   ....[8]....
        /*09d4*/ 	.word	0x0000b480


	//   ....[9]....
        /*09d8*/ 	.word	0x0000b500


	//----- nvinfo : EIATTR_MAX_THREADS
	.align		4
.L_49:
        /*09dc*/ 	.byte	0x04, 0x05
        /*09de*/ 	.short	(.L_51 - .L_50)
.L_50:
        /*09e0*/ 	.word	0x00000100
        /*09e4*/ 	.word	0x00000001
        /*09e8*/ 	.word	0x00000001


	//----- nvinfo : EIATTR_CRS_STACK_SIZE
	.align		4
.L_51:
        /*09ec*/ 	.byte	0x04, 0x1e
        /*09ee*/ 	.short	(.L_53 - .L_52)
.L_52:
        /*09f0*/ 	.word	0x00000000


	//----- nvinfo : EIATTR_CBANK_PARAM_SIZE
	.align		4
.L_53:
        /*09f4*/ 	.byte	0x03, 0x19
        /*09f6*/ 	.short	0x0800


	//----- nvinfo : EIATTR_PARAM_CBANK
	.align		4
        /*09f8*/ 	.byte	0x04, 0x0a
        /*09fa*/ 	.short	(.L_55 - .L_54)
	.align		4
.L_54:
        /*09fc*/ 	.word	index@(.nv.constant0._ZN7cutlass13device_kernelINS_4gemm6kernel13GemmUniversalIN4cute5tupleIJiiiiEEENS1_10collective13CollectiveMmaINS1_35MainloopSm100TmaUmmaWarpSpecializedILi6ELi2ELi2ENS5_IJNS4_1CILi1EEENSA_ILi4EEESB_EEEEENS5_IJNSA_ILi128EEENSA_ILi256EEENSA_ILi32EEEEEENS_6half_tENS5_IJlSB_lEEESJ_SK_NS4_8TiledMMAINS4_8MMA_AtomIJNS4_20SM100_MMA_F16BF16_SSISJ_SJ_fLi128ELi256ELNS4_4UMMA5MajorE0ELSP_0ELNSO_7ScaleInE0ELSQ_0EEEEEENS4_6LayoutINS5_IJSB_SB_SB_EEENS5_IJNSA_ILi0EEESV_SV_EEEEENS5_IJNS4_10UnderscoreESY_SY_EEEEENS4_23SM90_TMA_LOAD_MULTICASTENS4_14ComposedLayoutINS4_7SwizzleILi2ELi4ELi3EEENS4_18smem_ptr_flag_bitsILi16EEENST_INS5_IJNSA_ILi8EEESH_EEENS5_IJSH_SB_EEEEEEEvNS4_8identityENS4_13SM90_TMA_LOADES1B_vS1C_EENS_8epilogue10collective18CollectiveEpilogueINS1F_23Sm100TmaWarpSpecializedILi4ELi2ELi64ELb1ELb0EEEJSI_NS5_IJNST_ISF_SB_EENST_INSA_ILi64EEESB_EEEEESJ_SK_SJ_SK_NS1F_6fusion15FusionCallbacksIS1J_NS1O_17LinearCombinationISJ_fSJ_fLNS_15FloatRoundStyleE2EEESI_S1N_JEEENS4_5SM1004TMEM4LOAD26SM100_TMEM_LOAD_32dp32b64xES1D_NS12_INS13_ILi3ELi4ELi3EEES16_NST_INS5_IJS17_S1L_EEENS5_IJS1L_SB_EEEEEEENS4_39AutoVectorizingCopyWithAssumedAlignmentILi128EEENS4_14SM90_TMA_STOREES22_S24_S24_EEEvvEEEEvNT_6ParamsE)
        /*0a00*/ 	.short	0x0380
        /*0a02*/ 	.short	0x0800


	//----- nvinfo : EIATTR_SW_WAR
	.align		4
.L_55:
        /*0a04*/ 	.byte	0x04, 0x36
        /*0a06*/ 	.short	(.L_57 - .L_56)
.L_56:
        /*0a08*/ 	.word	0x00000008
.L_57:


//--------------------- .nv.callgraph             --------------------------
	.section	.nv.callgraph,"",@"SHT_CUDA_CALLGRAPH"
	.align	4
	.sectionentsize	8
	.align		4
        /*0000*/ 	.word	0x00000000
	.align		4
        /*0004*/ 	.word	0xffffffff
	.align		4
        /*0008*/ 	.word	index@(_ZN7cutlass13device_kernelINS_4gemm6kernel13GemmUniversalIN4cute5tupleIJiiiiEEENS1_10collective13CollectiveMmaINS1_35MainloopSm100TmaUmmaWarpSpecializedILi6ELi2ELi2ENS5_IJNS4_1CILi1EEENSA_ILi4EEESB_EEEEENS5_IJNSA_ILi128EEENSA_ILi256EEENSA_ILi32EEEEEENS_6half_tENS5_IJlSB_lEEESJ_SK_NS4_8TiledMMAINS4_8MMA_AtomIJNS4_20SM100_MMA_F16BF16_SSISJ_SJ_fLi128ELi256ELNS4_4UMMA5MajorE0ELSP_0ELNSO_7ScaleInE0ELSQ_0EEEEEENS4_6LayoutINS5_IJSB_SB_SB_EEENS5_IJNSA_ILi0EEESV_SV_EEEEENS5_IJNS4_10UnderscoreESY_SY_EEEEENS4_23SM90_TMA_LOAD_MULTICASTENS4_14ComposedLayoutINS4_7SwizzleILi2ELi4ELi3EEENS4_18smem_ptr_flag_bitsILi16EEENST_INS5_IJNSA_ILi8EEESH_EEENS5_IJSH_SB_EEEEEEEvNS4_8identityENS4_13SM90_TMA_LOADES1B_vS1C_EENS_8epilogue10collective18CollectiveEpilogueINS1F_23Sm100TmaWarpSpecializedILi4ELi2ELi64ELb1ELb0EEEJSI_NS5_IJNST_ISF_SB_EENST_INSA_ILi64EEESB_EEEEESJ_SK_SJ_SK_NS1F_6fusion15FusionCallbacksIS1J_NS1O_17LinearCombinationISJ_fSJ_fLNS_15FloatRoundStyleE2EEESI_S1N_JEEENS4_5SM1004TMEM4LOAD26SM100_TMEM_LOAD_32dp32b64xES1D_NS12_INS13_ILi3ELi4ELi3EEES16_NST_INS5_IJS17_S1L_EEENS5_IJS1L_SB_EEEEEEENS4_39AutoVectorizingCopyWithAssumedAlignmentILi128EEENS4_14SM90_TMA_STOREES22_S24_S24_EEEvvEEEEvNT_6ParamsE)
	.align		4
        /*000c*/ 	.word	index@(__assertfail)
	.align		4
        /*0010*/ 	.word	0x00000000
	.align		4
        /*0014*/ 	.word	0xfffffffe
	.align		4
        /*0018*/ 	.word	0x00000000
	.align		4
        /*001c*/ 	.word	0xfffffffd
	.align		4
        /*0020*/ 	.word	0x00000000
	.align		4
        /*0024*/ 	.word	0xfffffffc


//--------------------- .nv.constant4             --------------------------
	.section	.nv.constant4,"a",@progbits
	.align	8
	.align		8
.nv.constant4:
        /*0000*/ 	.dword	__assertfail
	.align		8
        /*0008*/ 	.dword	__unnamed_1
	.align		8
        /*0010*/ 	.dword	__unnamed_2
	.align		8
        /*0018*/ 	.dword	_ZN40_INTERNAL_9583c961_4_k_cu_68416bab_340344cuda3std3__45__cpo5beginE
	.align		8
        /*0020*/ 	.dword	_ZN40_INTERNAL_9583c961_4_k_cu_68416bab_340344cuda3std3__45__cpo3endE
	.align		8
        /*0028*/ 	.dword	_ZN40_INTERNAL_9583c961_4_k_cu_68416bab_340344cuda3std3__45__cpo6cbeginE
	.align		8
        /*0030*/ 	.dword	_ZN40_INTERNAL_9583c961_4_k_cu_68416bab_340344cuda3std3__45__cpo4cendE
	.align		8
        /*0038*/ 	.dword	_ZN40_INTERNAL_9583c961_4_k_cu_68416bab_340344cuda3std3__442_GLOBAL__N__9583c961_4_k_cu_68416bab_340346ignoreE
	.align		8
        /*0040*/ 	.dword	_ZN40_INTERNAL_9583c961_4_k_cu_68416bab_340344cuda3std3__419piecewise_constructE
	.align		8
        /*0048*/ 	.dword	_ZN40_INTERNAL_9583c961_4_k_cu_68416bab_340344cuda3std3__48in_placeE
	.align		8
        /*0050*/ 	.dword	_ZN40_INTERNAL_9583c961_4_k_cu_68416bab_340344cuda3std6ranges3__45__cpo4swapE
	.align		8
        /*0058*/ 	.dword	_ZN40_INTERNAL_9583c961_4_k_cu_68416bab_340344cuda3std6ranges3__45__cpo9iter_moveE
	.align		8
        /*0060*/ 	.dword	_ZN40_INTERNAL_9583c961_4_k_cu_68416bab_340344cute7productE
	.align		8
        /*0068*/ 	.dword	_ZN40_INTERNAL_9583c961_4_k_cu_68416bab_340344cute1_E
	.align		8
        /*0070*/ 	.dword	$str$25
	.align		8
        /*0078*/ 	.dword	$str$26
	.align		8
        /*0080*/ 	.dword	$str$27
	.align		8
        /*0088*/ 	.dword	$str$28


//--------------------- .text._ZN7cutlass13device_kernelINS_4gemm6kernel13GemmUniversalIN4cute5tupleIJiiiiEEENS1_10collective13CollectiveMmaINS1_35MainloopSm100TmaUmmaWarpSpecializedILi6ELi2ELi2ENS5_IJNS4_1CILi1EEENSA_ILi4EEESB_EEEEENS5_IJNSA_ILi128EEENSA_ILi256EEENSA_ILi32EEEEEENS_6half_tENS5_IJlSB_lEEESJ_SK_NS4_8TiledMMAINS4_8MMA_AtomIJNS4_20SM100_MMA_F16BF16_SSISJ_SJ_fLi128ELi256ELNS4_4UMMA5MajorE0ELSP_0ELNSO_7ScaleInE0ELSQ_0EEEEEENS4_6LayoutINS5_IJSB_SB_SB_EEENS5_IJNSA_ILi0EEESV_SV_EEEEENS5_IJNS4_10UnderscoreESY_SY_EEEEENS4_23SM90_TMA_LOAD_MULTICASTENS4_14ComposedLayoutINS4_7SwizzleILi2ELi4ELi3EEENS4_18smem_ptr_flag_bitsILi16EEENST_INS5_IJNSA_ILi8EEESH_EEENS5_IJSH_SB_EEEEEEEvNS4_8identityENS4_13SM90_TMA_LOADES1B_vS1C_EENS_8epilogue10collective18CollectiveEpilogueINS1F_23Sm100TmaWarpSpecializedILi4ELi2ELi64ELb1ELb0EEEJSI_NS5_IJNST_ISF_SB_EENST_INSA_ILi64EEESB_EEEEESJ_SK_SJ_SK_NS1F_6fusion15FusionCallbacksIS1J_NS1O_17LinearCombinationISJ_fSJ_fLNS_15FloatRoundStyleE2EEESI_S1N_JEEENS4_5SM1004TMEM4LOAD26SM100_TMEM_LOAD_32dp32b64xES1D_NS12_INS13_ILi3ELi4ELi3EEES16_NST_INS5_IJS17_S1L_EEENS5_IJS1L_SB_EEEEEEENS4_39AutoVectorizingCopyWithAssumedAlignmentILi128EEENS4_14SM90_TMA_STOREES22_S24_S24_EEEvvEEEEvNT_6ParamsE --------------------------
	.section	.text._ZN7cutlass13device_kernelINS_4gemm6kernel13GemmUniversalIN4cute5tupleIJiiiiEEENS1_10collective13CollectiveMmaINS1_35MainloopSm100TmaUmmaWarpSpecializedILi6ELi2ELi2ENS5_IJNS4_1CILi1EEENSA_ILi4EEESB_EEEEENS5_IJNSA_ILi128EEENSA_ILi256EEENSA_ILi32EEEEEENS_6half_tENS5_IJlSB_lEEESJ_SK_NS4_8TiledMMAINS4_8MMA_AtomIJNS4_20SM100_MMA_F16BF16_SSISJ_SJ_fLi128ELi256ELNS4_4UMMA5MajorE0ELSP_0ELNSO_7ScaleInE0ELSQ_0EEEEEENS4_6LayoutINS5_IJSB_SB_SB_EEENS5_IJNSA_ILi0EEESV_SV_EEEEENS5_IJNS4_10UnderscoreESY_SY_EEEEENS4_23SM90_TMA_LOAD_MULTICASTENS4_14ComposedLayoutINS4_7SwizzleILi2ELi4ELi3EEENS4_18smem_ptr_flag_bitsILi16EEENST_INS5_IJNSA_ILi8EEESH_EEENS5_IJSH_SB_EEEEEEEvNS4_8identityENS4_13SM90_TMA_LOADES1B_vS1C_EENS_8epilogue10collective18CollectiveEpilogueINS1F_23Sm100TmaWarpSpecializedILi4ELi2ELi64ELb1ELb0EEEJSI_NS5_IJNST_ISF_SB_EENST_INSA_ILi64EEESB_EEEEESJ_SK_SJ_SK_NS1F_6fusion15FusionCallbacksIS1J_NS1O_17LinearCombinationISJ_fSJ_fLNS_15FloatRoundStyleE2EEESI_S1N_JEEENS4_5SM1004TMEM4LOAD26SM100_TMEM_LOAD_32dp32b64xES1D_NS12_INS13_ILi3ELi4ELi3EEES16_NST_INS5_IJS17_S1L_EEENS5_IJS1L_SB_EEEEEEENS4_39AutoVectorizingCopyWithAssumedAlignmentILi128EEENS4_14SM90_TMA_STOREES22_S24_S24_EEEvvEEEEvNT_6ParamsE,"ax",@progbits
	.align	128
.text._ZN7cutlass13device_kernelINS_4gemm6kernel13GemmUniversalIN4cute5tupleIJiiiiEEENS1_10collective13CollectiveMmaINS1_35MainloopSm100TmaUmmaWarpSpecializedILi6ELi2ELi2ENS5_IJNS4_1CILi1EEENSA_ILi4EEESB_EEEEENS5_IJNSA_ILi128EEENSA_ILi256EEENSA_ILi32EEEEEENS_6half_tENS5_IJlSB_lEEESJ_SK_NS4_8TiledMMAINS4_8MMA_AtomIJNS4_20SM100_MMA_F16BF16_SSISJ_SJ_fLi128ELi256ELNS4_4UMMA5MajorE0ELSP_0ELNSO_7ScaleInE0ELSQ_0EEEEEENS4_6LayoutINS5_IJSB_SB_SB_EEENS5_IJNSA_ILi0EEESV_SV_EEEEENS5_IJNS4_10UnderscoreESY_SY_EEEEENS4_23SM90_TMA_LOAD_MULTICASTENS4_14ComposedLayoutINS4_7SwizzleILi2ELi4ELi3EEENS4_18smem_ptr_flag_bitsILi16EEENST_INS5_IJNSA_ILi8EEESH_EEENS5_IJSH_SB_EEEEEEEvNS4_8identityENS4_13SM90_TMA_LOADES1B_vS1C_EENS_8epilogue10collective18CollectiveEpilogueINS1F_23Sm100TmaWarpSpecializedILi4ELi2ELi64ELb1ELb0EEEJSI_NS5_IJNST_ISF_SB_EENST_INSA_ILi64EEESB_EEEEESJ_SK_SJ_SK_NS1F_6fusion15FusionCallbacksIS1J_NS1O_17LinearCombinationISJ_fSJ_fLNS_15FloatRoundStyleE2EEESI_S1N_JEEENS4_5SM1004TMEM4LOAD26SM100_TMEM_LOAD_32dp32b64xES1D_NS12_INS13_ILi3ELi4ELi3EEES16_NST_INS5_IJS17_S1L_EEENS5_IJS1L_SB_EEEEEEENS4_39AutoVectorizingCopyWithAssumedAlignmentILi128EEENS4_14SM90_TMA_STOREES22_S24_S24_EEEvvEEEEvNT_6ParamsE:
        .type           _ZN7cutlass13device_kernelINS_4gemm6kernel13GemmUniversalIN4cute5tupleIJiiiiEEENS1_10collective13CollectiveMmaINS1_35MainloopSm100TmaUmmaWarpSpecializedILi6ELi2ELi2ENS5_IJNS4_1CILi1EEENSA_ILi4EEESB_EEEEENS5_IJNSA_ILi128EEENSA_ILi256EEENSA_ILi32EEEEEENS_6half_tENS5_IJlSB_lEEESJ_SK_NS4_8TiledMMAINS4_8MMA_AtomIJNS4_20SM100_MMA_F16BF16_SSISJ_SJ_fLi128ELi256ELNS4_4UMMA5MajorE0ELSP_0ELNSO_7ScaleInE0ELSQ_0EEEEEENS4_6LayoutINS5_IJSB_SB_SB_EEENS5_IJNSA_ILi0EEESV_SV_EEEEENS5_IJNS4_10UnderscoreESY_SY_EEEEENS4_23SM90_TMA_LOAD_MULTICASTENS4_14ComposedLayoutINS4_7SwizzleILi2ELi4ELi3EEENS4_18smem_ptr_flag_bitsILi16EEENST_INS5_IJNSA_ILi8EEESH_EEENS5_IJSH_SB_EEEEEEEvNS4_8identityENS4_13SM90_TMA_LOADES1B_vS1C_EENS_8epilogue10collective18CollectiveEpilogueINS1F_23Sm100TmaWarpSpecializedILi4ELi2ELi64ELb1ELb0EEEJSI_NS5_IJNST_ISF_SB_EENST_INSA_ILi64EEESB_EEEEESJ_SK_SJ_SK_NS1F_6fusion15FusionCallbacksIS1J_NS1O_17LinearCombinationISJ_fSJ_fLNS_15FloatRoundStyleE2EEESI_S1N_JEEENS4_5SM1004TMEM4LOAD26SM100_TMEM_LOAD_32dp32b64xES1D_NS12_INS13_ILi3ELi4ELi3EEES16_NST_INS5_IJS17_S1L_EEENS5_IJS1L_SB_EEEEEEENS4_39AutoVectorizingCopyWithAssumedAlignmentILi128EEENS4_14SM90_TMA_STOREES22_S24_S24_EEEvvEEEEvNT_6ParamsE,@function
        .size           _ZN7cutlass13device_kernelINS_4gemm6kernel13GemmUniversalIN4cute5tupleIJiiiiEEENS1_10collective13CollectiveMmaINS1_35MainloopSm100TmaUmmaWarpSpecializedILi6ELi2ELi2ENS5_IJNS4_1CILi1EEENSA_ILi4EEESB_EEEEENS5_IJNSA_ILi128EEENSA_ILi256EEENSA_ILi32EEEEEENS_6half_tENS5_IJlSB_lEEESJ_SK_NS4_8TiledMMAINS4_8MMA_AtomIJNS4_20SM100_MMA_F16BF16_SSISJ_SJ_fLi128ELi256ELNS4_4UMMA5MajorE0ELSP_0ELNSO_7ScaleInE0ELSQ_0EEEEEENS4_6LayoutINS5_IJSB_SB_SB_EEENS5_IJNSA_ILi0EEESV_SV_EEEEENS5_IJNS4_10UnderscoreESY_SY_EEEEENS4_23SM90_TMA_LOAD_MULTICASTENS4_14ComposedLayoutINS4_7SwizzleILi2ELi4ELi3EEENS4_18smem_ptr_flag_bitsILi16EEENST_INS5_IJNSA_ILi8EEESH_EEENS5_IJSH_SB_EEEEEEEvNS4_8identityENS4_13SM90_TMA_LOADES1B_vS1C_EENS_8epilogue10collective18CollectiveEpilogueINS1F_23Sm100TmaWarpSpecializedILi4ELi2ELi64ELb1ELb0EEEJSI_NS5_IJNST_ISF_SB_EENST_INSA_ILi64EEESB_EEEEESJ_SK_SJ_SK_NS1F_6fusion15FusionCallbacksIS1J_NS1O_17LinearCombinationISJ_fSJ_fLNS_15FloatRoundStyleE2EEESI_S1N_JEEENS4_5SM1004TMEM4LOAD26SM100_TMEM_LOAD_32dp32b64xES1D_NS12_INS13_ILi3ELi4ELi3EEES16_NST_INS5_IJS17_S1L_EEENS5_IJS1L_SB_EEEEEEENS4_39AutoVectorizingCopyWithAssumedAlignmentILi128EEENS4_14SM90_TMA_STOREES22_S24_S24_EEEvvEEEEvNT_6ParamsE,(.L_x_183 - _ZN7cutlass13device_kernelINS_4gemm6kernel13GemmUniversalIN4cute5tupleIJiiiiEEENS1_10collective13CollectiveMmaINS1_35MainloopSm100TmaUmmaWarpSpecializedILi6ELi2ELi2ENS5_IJNS4_1CILi1EEENSA_ILi4EEESB_EEEEENS5_IJNSA_ILi128EEENSA_ILi256EEENSA_ILi32EEEEEENS_6half_tENS5_IJlSB_lEEESJ_SK_NS4_8TiledMMAINS4_8MMA_AtomIJNS4_20SM100_MMA_F16BF16_SSISJ_SJ_fLi128ELi256ELNS4_4UMMA5MajorE0ELSP_0ELNSO_7ScaleInE0ELSQ_0EEEEEENS4_6LayoutINS5_IJSB_SB_SB_EEENS5_IJNSA_ILi0EEESV_SV_EEEEENS5_IJNS4_10UnderscoreESY_SY_EEEEENS4_23SM90_TMA_LOAD_MULTICASTENS4_14ComposedLayoutINS4_7SwizzleILi2ELi4ELi3EEENS4_18smem_ptr_flag_bitsILi16EEENST_INS5_IJNSA_ILi8EEESH_EEENS5_IJSH_SB_EEEEEEEvNS4_8identityENS4_13SM90_TMA_LOADES1B_vS1C_EENS_8epilogue10collective18CollectiveEpilogueINS1F_23Sm100TmaWarpSpecializedILi4ELi2ELi64ELb1ELb0EEEJSI_NS5_IJNST_ISF_SB_EENST_INSA_ILi64EEESB_EEEEESJ_SK_SJ_SK_NS1F_6fusion15FusionCallbacksIS1J_NS1O_17LinearCombinationISJ_fSJ_fLNS_15FloatRoundStyleE2EEESI_S1N_JEEENS4_5SM1004TMEM4LOAD26SM100_TMEM_LOAD_32dp32b64xES1D_NS12_INS13_ILi3ELi4ELi3EEES16_NST_INS5_IJS17_S1L_EEENS5_IJS1L_SB_EEEEEEENS4_39AutoVectorizingCopyWithAssumedAlignmentILi128EEENS4_14SM90_TMA_STOREES22_S24_S24_EEEvvEEEEvNT_6ParamsE)
        .other          _ZN7cutlass13device_kernelINS_4gemm6kernel13GemmUniversalIN4cute5tupleIJiiiiEEENS1_10collective13CollectiveMmaINS1_35MainloopSm100TmaUmmaWarpSpecializedILi6ELi2ELi2ENS5_IJNS4_1CILi1EEENSA_ILi4EEESB_EEEEENS5_IJNSA_ILi128EEENSA_ILi256EEENSA_ILi32EEEEEENS_6half_tENS5_IJlSB_lEEESJ_SK_NS4_8TiledMMAINS4_8MMA_AtomIJNS4_20SM100_MMA_F16BF16_SSISJ_SJ_fLi128ELi256ELNS4_4UMMA5MajorE0ELSP_0ELNSO_7ScaleInE0ELSQ_0EEEEEENS4_6LayoutINS5_IJSB_SB_SB_EEENS5_IJNSA_ILi0EEESV_SV_EEEEENS5_IJNS4_10UnderscoreESY_SY_EEEEENS4_23SM90_TMA_LOAD_MULTICASTENS4_14ComposedLayoutINS4_7SwizzleILi2ELi4ELi3EEENS4_18smem_ptr_flag_bitsILi16EEENST_INS5_IJNSA_ILi8EEESH_EEENS5_IJSH_SB_EEEEEEEvNS4_8identityENS4_13SM90_TMA_LOADES1B_vS1C_EENS_8epilogue10collective18CollectiveEpilogueINS1F_23Sm100TmaWarpSpecializedILi4ELi2ELi64ELb1ELb0EEEJSI_NS5_IJNST_ISF_SB_EENST_INSA_ILi64EEESB_EEEEESJ_SK_SJ_SK_NS1F_6fusion15FusionCallbacksIS1J_NS1O_17LinearCombinationISJ_fSJ_fLNS_15FloatRoundStyleE2EEESI_S1N_JEEENS4_5SM1004TMEM4LOAD26SM100_TMEM_LOAD_32dp32b64xES1D_NS12_INS13_ILi3ELi4ELi3EEES16_NST_INS5_IJS17_S1L_EEENS5_IJS1L_SB_EEEEEEENS4_39AutoVectorizingCopyWithAssumedAlignmentILi128EEENS4_14SM90_TMA_STOREES22_S24_S24_EEEvvEEEEvNT_6ParamsE,@"STO_CUDA_ENTRY STV_DEFAULT"
_ZN7cutlass13device_kernelINS_4gemm6kernel13GemmUniversalIN4cute5tupleIJiiiiEEENS1_10collective13CollectiveMmaINS1_35MainloopSm100TmaUmmaWarpSpecializedILi6ELi2ELi2ENS5_IJNS4_1CILi1EEENSA_ILi4EEESB_EEEEENS5_IJNSA_ILi128EEENSA_ILi256EEENSA_ILi32EEEEEENS_6half_tENS5_IJlSB_lEEESJ_SK_NS4_8TiledMMAINS4_8MMA_AtomIJNS4_20SM100_MMA_F16BF16_SSISJ_SJ_fLi128ELi256ELNS4_4UMMA5MajorE0ELSP_0ELNSO_7ScaleInE0ELSQ_0EEEEEENS4_6LayoutINS5_IJSB_SB_SB_EEENS5_IJNSA_ILi0EEESV_SV_EEEEENS5_IJNS4_10UnderscoreESY_SY_EEEEENS4_23SM90_TMA_LOAD_MULTICASTENS4_14ComposedLayoutINS4_7SwizzleILi2ELi4ELi3EEENS4_18smem_ptr_flag_bitsILi16EEENST_INS5_IJNSA_ILi8EEESH_EEENS5_IJSH_SB_EEEEEEEvNS4_8identityENS4_13SM90_TMA_LOADES1B_vS1C_EENS_8epilogue10collective18CollectiveEpilogueINS1F_23Sm100TmaWarpSpecializedILi4ELi2ELi64ELb1ELb0EEEJSI_NS5_IJNST_ISF_SB_EENST_INSA_ILi64EEESB_EEEEESJ_SK_SJ_SK_NS1F_6fusion15FusionCallbacksIS1J_NS1O_17LinearCombinationISJ_fSJ_fLNS_15FloatRoundStyleE2EEESI_S1N_JEEENS4_5SM1004TMEM4LOAD26SM100_TMEM_LOAD_32dp32b64xES1D_NS12_INS13_ILi3ELi4ELi3EEES16_NST_INS5_IJS17_S1L_EEENS5_IJS1L_SB_EEEEEEENS4_39AutoVectorizingCopyWithAssumedAlignmentILi128EEENS4_14SM90_TMA_STOREES22_S24_S24_EEEvvEEEEvNT_6ParamsE:
[----:B------:R-:W1:Y:S01]  /*0000*/  LDC R1, c[0x0][0x37c] ;  /* 0x0000df00ff017b82 */ /* 0x000e620000000800 */
[----:B------:R-:W2:Y:S01]  /*0010*/  S2R R157, SR_TID.X ;  /* 0x00000000009d7919 */ /* 0x000ea20000002100 */
[----:B------:R-:W3:Y:S01]  /*0020*/  LDCU.64 UR8, c[0x0][0x890] ;  /* 0x00011200ff0877ac */ /* 0x000ee20008000a00 */
[----:B------:R-:W-:Y:S02]  /*0030*/  PRMT R142, RZ, 0x7610, R142 ;  /* 0x00007610ff8e7816 */ /* 0x000fe4000000008e */
[----:B------:R-:W-:Y:S01]  /*0040*/  ELECT P3, URZ, PT ;  /* 0x0000000000ff782f */ /* 0x000fe20003860000 */
[----:B---3--:R-:W-:-:S04]  /*0050*/  UISETP.NE.U32.AND UP0, UPT, UR8, URZ, UPT ;  /* 0x000000ff0800728c */ /* 0x008fc8000bf05070 */
[----:B------:R-:W-:Y:S01]  /*0060*/  UISETP.NE.AND.EX UP0, UPT, UR9, URZ, UPT, UP0 ;  /* 0x000000ff0900728c */ /* 0x000fe2000bf05300 */
[----:B--2---:R-:W-:-:S05]  /*0070*/  SHF.R.U32.HI R143, RZ, 0x5, R157 ;  /* 0x00000005ff8f7819 */ /* 0x004fca000001169d */
[----:B------:R-:W2:Y:S02]  /*0080*/  SHFL.IDX PT, R0, R143, RZ, 0x1f ;  /* 0x00001fff8f007589 */ /* 0x000ea400000e0000 */
[----:B--2---:R-:W-:Y:S01]  /*0090*/  R2UR UR17, R0 ;  /* 0x00000000001172ca */ /* 0x004fe200000e0000 */
[----:B-1----:R-:W-:-:S14]  /*00a0*/  BRA.U UP0, `(.L_x_0) ;  /* 0x0000000100307547 */ /* 0x002fdc000b800000 */
[----:B------:R-:W1:Y:S02]  /*00b0*/  LDCU.64 UR4, c[0x0][0x888] ;  /* 0x00011100ff0477ac */ /* 0x000e640008000a00 */
[----:B-1----:R-:W-:-:S04]  /*00c0*/  UISETP.NE.U32.AND UP0, UPT, UR4, URZ, UPT ;  /* 0x000000ff0400728c */ /* 0x002fc8000bf05070 */
[----:B------:R-:W-:-:S09]  /*00d0*/  UISETP.NE.AND.EX UP0, UPT, UR5, URZ, UPT, UP0 ;  /* 0x000000ff0500728c */ /* 0x000fd2000bf05300 */
[----:B------:R-:W-:Y:S05]  /*00e0*/  BRA.U !UP0, `(.L_x_1) ;  /* 0x0000000108147547 */ /* 0x000fea000b800000 */
[----:B------:R-:W1:Y:S01]  /*00f0*/  LDC.64 R2, c[0x0][0x888] ;  /* 0x00022200ff027b82 */ /* 0x000e620000000a00 */
[----:B------:R-:W1:Y:S02]  /*0100*/  LDCU.64 UR4, c[0x0][0x358] ;  /* 0x00006b00ff0477ac */ /* 0x000e640008000a00 */
[----:B-1----:R1:W5:Y:S01]  /*0110*/  LDG.E R73, desc[UR4][R2.64] ;  /* 0x0000000402497981 */ /* 0x002362000c1e1900 */
[----:B------:R-:W-:Y:S01]  /*0120*/  HFMA2 R142, -RZ, RZ, 0, 5.9604644775390625e-08 ;  /* 0x00000001ff8e7431 */ /* 0x000fe200000001ff */
[----:B------:R-:W-:Y:S05]  /*0130*/  BRA `(.L_x_0) ;  /* 0x00000000000c7947 */ /* 0x000fea0003800000 */
.L_x_1:
[----:B------:R-:W1:Y:S01]  /*0140*/  LDCU UR4, c[0x0][0x880] ;  /* 0x00011000ff0477ac */ /* 0x000e620008000800 */
[----:B------:R-:W-:Y:S01]  /*0150*/  HFMA2 R142, -RZ, RZ, 0, 5.9604644775390625e-08 ;  /* 0x00000001ff8e7431 */ /* 0x000fe200000001ff */
[----:B-1----:R-:W-:-:S07]  /*0160*/  MOV R73, UR4 ;  /* 0x0000000400497c02 */ /* 0x002fce0008000f00 */
.L_x_0:
[----:B------:R-:W2:Y:S02]  /*0170*/  LDCU.64 UR4, c[0x0][0x8b0] ;  /* 0x00011600ff0477ac */ /* 0x000ea40008000a00 */
[----:B--2---:R-:W-:-:S04]  /*0180*/  UISETP.NE.U32.AND UP0, UPT, UR4, URZ, UPT ;  /* 0x000000ff0400728c */ /* 0x004fc8000bf05070 */
[----:B------:R-:W-:-:S09]  /*0190*/  UISETP.NE.AND.EX UP0, UPT, UR5, URZ, UPT, UP0 ;  /* 0x000000ff0500728c */ /* 0x000fd2000bf05300 */
[----:B------:R-:W-:Y:S05]  /*01a0*/  BRA.U UP0, `(.L_x_2) ;  /* 0x0000000100287547 */ /* 0x000fea000b800000 */
[----:B------:R-:W2:Y:S02]  /*01b0*/  LDCU.64 UR4, c[0x0][0x8a8] ;  /* 0x00011500ff0477ac */ /* 0x000ea40008000a00 */
[----:B--2---:R-:W-:-:S04]  /*01c0*/  UISETP.NE.U32.AND UP0, UPT, UR4, URZ, UPT ;  /* 0x000000ff0400728c */ /* 0x004fc8000bf05070 */
[----:B------:R-:W-:-:S09]  /*01d0*/  UISETP.NE.AND.EX UP0, UPT, UR5, URZ, UPT, UP0 ;  /* 0x000000ff0500728c */ /* 0x000fd2000bf05300 */
[----:B------:R-:W-:Y:S05]  /*01e0*/  BRA.U !UP0, `(.L_x_3) ;  /* 0x0000000108107547 */ /* 0x000fea000b800000 */
[----:B------:R-:W2:Y:S01]  /*01f0*/  LDC.64 R70, c[0x0][0x8a8] ;  /* 0x00022a00ff467b82 */ /* 0x000ea20000000a00 */
[----:B------:R-:W2:Y:S02]  /*0200*/  LDCU.64 UR4, c[0x0][0x358] ;  /* 0x00006b00ff0477ac */ /* 0x000ea40008000a00 */
[----:B--2---:R2:W5:Y:S01]  /*0210*/  LDG.E R70, desc[UR4][R70.64] ;  /* 0x0000000446467981 */ /* 0x004562000c1e1900 */
[----:B------:R-:W-:Y:S05]  /*0220*/  BRA `(.L_x_2) ;  /* 0x0000000000087947 */ /* 0x000fea0003800000 */
.L_x_3:
[----:B------:R-:W2:Y:S02]  /*0230*/  LDCU UR4, c[0x0][0x8a0] ;  /* 0x00011400ff0477ac */ /* 0x000ea40008000800 */
[----:B--2---:R-:W-:Y:S02]  /*0240*/  MOV R70, UR4 ;  /* 0x0000000400467c02 */ /* 0x004fe40008000f00 */
.L_x_2:
[----:B------:R-:W-:Y:S01]  /*0250*/  IMAD.U32 R0, RZ, RZ, UR17 ;  /* 0x00000011ff007e24 */ /* 0x000fe2000f8e00ff */
[----:B------:R-:W-:Y:S04]  /*0260*/  BSSY.RECONVERGENT B0, `(.L_x_4) ;  /* 0x000000c000007945 */ /* 0x000fe80003800200 */
[C---:B------:R-:W-:Y:S02]  /*0270*/  ISETP.NE.OR P1, PT, R0.reuse, 0x1, !P3 ;  /* 0x000000010000780c */ /* 0x040fe40005f25670 */
[----:B------:R-:W-:-:S11]  /*0280*/  ISETP.NE.OR P0, PT, R0, 0x3, !P3 ;  /* 0x000000030000780c */ /* 0x000fd60005f05670 */
[----:B------:R-:W-:Y:S05]  /*0290*/  @P1 BRA `(.L_x_5) ;  /* 0x0000000000201947 */ /* 0x000fea0003800000 */
[----:B------:R-:W3:Y:S02]  /*02a0*/  LDCU.64 UR4, c[0x0][0x348] ;  /* 0x00006900ff0477ac */ /* 0x000ee40008000a00 */
[----:B---3--:R-:W-:Y:S02]  /*02b0*/  UIADD3 UR6, UP1, UPT, UR4, 0x80, URZ ;  /* 0x0000008004067890 */ /* 0x008fe4000ff3e0ff */
[----:B------:R-:W-:Y:S02]  /*02c0*/  UIADD3 UR4, UP0, UPT, UR4, 0x180, URZ ;  /* 0x0000018004047890 */ /* 0x000fe4000ff1e0ff */
[----:B------:R-:W-:Y:S02]  /*02d0*/  UIADD3.X UR7, UPT, UPT, URZ, UR5, URZ, UP1, !UPT ;  /* 0x00000005ff077290 */ /* 0x000fe40008ffe4ff */
[----:B------:R-:W-:-:S07]  /*02e0*/  UIADD3.X UR5, UPT, UPT, URZ, UR5, URZ, UP0, !UPT ;  /* 0x00000005ff057290 */ /* 0x000fce00087fe4ff */
[----:B------:R3:W-:Y:S02]  /*02f0*/  UTMACCTL.PF [UR6] ;  /* 0x00000000060079b9 */ /* 0x0007e40008040000 */
[----:B------:R3:W-:Y:S02]  /*0300*/  UTMACCTL.PF [UR4] ;  /* 0x00000000040079b9 */ /* 0x0007e40008040000 */
[----:B---3--:R-:W-:Y:S01]  /*0310*/  NOP ;  /* 0x0000000000007918 */ /* 0x008fe20000000000 */
.L_x_5:
[----:B------:R-:W-:Y:S05]  /*0320*/  BSYNC.RECONVERGENT B0 ;  /* 0x0000000000007941 */ /* 0x000fea0003800200 */
.L_x_4:
[----:B------:R-:W-:Y:S04]  /*0330*/  BSSY.RECONVERGENT B0, `(.L_x_6) ;  /* 0x000000a000007945 */ /* 0x000fe80003800200 */
        /* <DEDUP_REMOVED lines=9> */
.L_x_7:
[----:B------:R-:W-:Y:S05]  /*03d0*/  BSYNC.RECONVERGENT B0 ;  /* 0x0000000000007941 */ /* 0x000fea0003800200 */
.L_x_6:
[----:B------:R-:W3:Y:S01]  /*03e0*/  LDCU.64 UR4, c[0x0][0x888] ;  /* 0x00011100ff0477ac */ /* 0x000ee20008000a00 */
[----:B------:R-:W-:Y:S02]  /*03f0*/  UISETP.EQ.U32.AND UP1, UPT, UR8, URZ, UPT ;  /* 0x000000ff0800728c */ /* 0x000fe4000bf22070 */
[----:B------:R-:W-:Y:S02]  /*0400*/  UPLOP3.LUT UP3, UPT, UPT, UPT, UPT, 0x80, 0x8 ;  /* 0x000000000008789c */ /* 0x000fe40003f6f070 */
[----:B---3--:R-:W-:-:S04]  /*0410*/  UISETP.NE.U32.AND UP0, UPT, UR4, URZ, UPT ;  /* 0x000000ff0400728c */ /* 0x008fc8000bf05070 */
[----:B------:R-:W-:-:S04]  /*0420*/  UISETP.NE.AND.EX UP0, UPT, UR5, URZ, UPT, UP0 ;  /* 0x000000ff0500728c */ /* 0x000fc8000bf05300 */
[----:B------:R-:W-:-:S04]  /*0430*/  UISETP.EQ.OR.EX UP2, UPT, UR9, URZ, !UP0, UP1 ;  /* 0x000000ff0900728c */ /* 0x000fc8000c742710 */
[----:B------:R-:W-:-:S06]  /*0440*/  UP2UR UR4, UPR, URZ, 0x4 ;  /* 0x00000004ff047883 */ /* 0x000fcc0008000000 */
[----:B------:R-:W-:Y:S01]  /*0450*/  MOV R146, UR4 ;  /* 0x0000000400927c02 */ /* 0x000fe20008000f00 */
[----:B------:R-:W-:Y:S06]  /*0460*/  BRA.U !UP2, `(.L_x_8) ;  /* 0x000000010a207547 */ /* 0x000fec000b800000 */
[----:B------:R-:W-:Y:S01]  /*0470*/  UISETP.NE.U32.AND UP1, UPT, UR8, URZ, UPT ;  /* 0x000000ff0800728c */ /* 0x000fe2000bf25070 */
[----:B-----5:R-:W-:Y:S01]  /*0480*/  FSETP.NEU.AND P0, PT, R73, RZ, PT ;  /* 0x000000ff4900720b */ /* 0x020fe20003f0d000 */
[----:B------:R-:W-:Y:S02]  /*0490*/  USEL UR4, URZ, 0xffffffff, UP0 ;  /* 0xffffffffff047887 */ /* 0x000fe40008000000 */
[----:B------:R-:W-:-:S10]  /*04a0*/  UISETP.NE.AND.EX UP1, UPT, UR9, URZ, UPT, UP1 ;  /* 0x000000ff0900728c */ /* 0x000fd4000bf25310 */
[----:B------:R-:W-:Y:S01]  /*04b0*/  VOTEU.ANY UP0, P0 ;  /* 0x0000000000ff7886 */ /* 0x000fe20000000100 */
[----:B------:R-:W-:-:S04]  /*04c0*/  @!UP1 USEL UR4, URZ, 0xffffffff, UP0 ;  /* 0xffffffffff049887 */ /* 0x000fc80008000000 */
[----:B------:R-:W-:-:S04]  /*04d0*/  ULOP3.LUT UR4, UR4, 0x1, URZ, 0xc0, !UPT ;  /* 0x0000000104047892 */ /* 0x000fc8000f8ec0ff */
[----:B------:R-:W-:-:S11]  /*04e0*/  UISETP.NE.U32.AND UP3, UPT, UR4, 0x1, UPT ;  /* 0x000000010400788c */ /* 0x000fd6000bf65070 */
.L_x_8:
[----:B-1----:R-:W1:Y:S01]  /*04f0*/  SHFL.IDX PT, R2, R143, RZ, 0x1f ;  /* 0x00001fff8f027589 */ /* 0x002e6200000e0000 */
[----:B------:R-:W-:-:S04]  /*0500*/  UISETP.NE.AND UP0, UPT, UR17, 0x2, UPT ;  /* 0x000000021100788c */ /* 0x000fc8000bf05270 */
[----:B------:R-:W-:Y:S01]  /*0510*/  USEL UR48, URZ, 0x1, UP0 ;  /* 0x00000001ff307887 */ /* 0x000fe20008000000 */
[----:B-1----:R-:W-:-:S13]  /*0520*/  ISETP.NE.AND P0, PT, R2, RZ, PT ;  /* 0x000000ff0200720c */ /* 0x002fda0003f05270 */
[----:B------:R-:W-:Y:S05]  /*0530*/  @P0 BRA `(.L_x_9) ;  /* 0x0000000000680947 */ /* 0x000fea0003800000 */
[----:B------:R-:W1:Y:S01]  /*0540*/  S2UR UR4, SR_CgaCtaId ;  /* 0x00000000000479c3 */ /* 0x000e620000008800 */
[----:B------:R-:W-:Y:S01]  /*0550*/  UMOV UR5, 0x400 ;  /* 0x0000040000057882 */ /* 0x000fe20000000000 */
[----:B------:R-:W-:Y:S01]  /*0560*/  UMOV UR8, 0x1 ;  /* 0x0000000100087882 */ /* 0x000fe20000000000 */
[----:B------:R-:W-:Y:S01]  /*0570*/  UMOV UR6, 0x4 ;  /* 0x0000000400067882 */ /* 0x000fe20000000000 */
[----:B------:R-:W-:-:S04]  /*0580*/  UIADD3 UR8, UPT, UPT, -UR8, 0x100000, URZ ;  /* 0x0010000008087890 */ /* 0x000fc8000fffe1ff */
[----:B------:R-:W-:Y:S02]  /*0590*/  USHF.L.U32 UR9, UR8, 0xb, URZ ;  /* 0x0000000b08097899 */ /* 0x000fe400080006ff */
[----:B------:R-:W-:Y:S02]  /*05a0*/  USHF.L.U32 UR8, UR8, 0x1, URZ ;  /* 0x0000000108087899 */ /* 0x000fe400080006ff */
[----:B------:R-:W-:-:S04]  /*05b0*/  UIADD3 UR6, UPT, UPT, -UR6, 0x100000, URZ ;  /* 0x0010000006067890 */ /* 0x000fc8000fffe1ff */
[----:B------:R-:W-:Y:S02]  /*05c0*/  USHF.L.U32 UR7, UR6, 0xb, URZ ;  /* 0x0000000b06077899 */ /* 0x000fe400080006ff */
[----:B------:R-:W-:Y:S01]  /*05d0*/  USHF.L.U32 UR6, UR6, 0x1, URZ ;  /* 0x0000000106067899 */ /* 0x000fe200080006ff */
[----:B------:R-:W-:Y:S01]  /*05e0*/  ELECT P0, URZ, PT ;  /* 0x0000000000ff782f */ /* 0x000fe20003800000 */
[----:B-1----:R-:W-:Y:S01]  /*05f0*/  ULEA UR4, UR4, UR5, 0x18 ;  /* 0x0000000504047291 */ /* 0x002fe2000f8ec0ff */
[----:B------:R-:W1:Y:S11]  /*0600*/  FENCE.VIEW.ASYNC.S ;  /* 0x00000000000073c6 */ /* 0x000e760000000000 */
[----:B-1----:R1:W3:Y:S01]  /*0610*/  SYNCS.EXCH.64 URZ, [UR4], UR8 ;  /* 0x0000000804ff75b2 */ /* 0x0022e20008000100 */
[----:B------:R1:W4:Y:S01]  /*0620*/  SYNCS.EXCH.64 URZ, [UR4+0x30], UR6 ;  /* 0x0000300604ff75b2 */ /* 0x0003220008000100 */
[----:B------:R1:W1:Y:S01]  /*0630*/  SYNCS.EXCH.64 URZ, [UR4+0x8], UR8 ;  /* 0x0000080804ff75b2 */ /* 0x0002620008000100 */
        /* <DEDUP_REMOVED lines=9> */
[----:B------:R-:W-:Y:S01]  /*06d0*/  NOP ;  /* 0x0000000000007918 */ /* 0x000fe20000000000 */
.L_x_9:
[----:B------:R-:W2:Y:S01]  /*06e0*/  SHFL.IDX PT, R2, R143, RZ, 0x1f ;  /* 0x00001fff8f027589 */ /* 0x000ea200000e0000 */
[----:B------:R-:W-:Y:S01]  /*06f0*/  NOP ;  /* 0x0000000000007918 */ /* 0x000fe20000000000 */
[----:B--2---:R-:W-:-:S13]  /*0700*/  ISETP.NE.AND P0, PT, R2, 0x1, PT ;  /* 0x000000010200780c */ /* 0x004fda0003f05270 */
[----:B------:R-:W-:Y:S05]  /*0710*/  @P0 BRA `(.L_x_10) ;  /* 0x0000000000580947 */ /* 0x000fea0003800000 */
[----:B-1----:R-:W1:Y:S01]  /*0720*/  S2UR UR4, SR_CgaCtaId ;  /* 0x00000000000479c3 */ /* 0x002e620000008800 */
        /* <DEDUP_REMOVED lines=12> */
[----:B-1----:R2:W1:Y:S01]  /*07f0*/  SYNCS.EXCH.64 URZ, [UR4+0x60], UR8 ;  /* 0x0000600804ff75b2 */ /* 0x0024620008000100 */
[----:B------:R2:W1:Y:S01]  /*0800*/  SYNCS.EXCH.64 URZ, [UR4+0x80], UR6 ;  /* 0x0000800604ff75b2 */ /* 0x0004620008000100 */
[----:B------:R2:W1:Y:S01]  /*0810*/  SYNCS.EXCH.64 URZ, [UR4+0x68], UR8 ;  /* 0x0000680804ff75b2 */ /* 0x0004620008000100 */
[----:B------:R2:W1:Y:S01]  /*0820*/  SYNCS.EXCH.64 URZ, [UR4+0x88], UR6 ;  /* 0x0000880604ff75b2 */ /* 0x0004620008000100 */
[----:B------:R2:W1:Y:S01]  /*0830*/  SYNCS.EXCH.64 URZ, [UR4+0x70], UR8 ;  /* 0x0000700804ff75b2 */ /* 0x0004620008000100 */
[----:B------:R2:W1:Y:S01]  /*0840*/  SYNCS.EXCH.64 URZ, [UR4+0x90], UR6 ;  /* 0x0000900604ff75b2 */ /* 0x0004620008000100 */
[----:B------:R2:W1:Y:S01]  /*0850*/  SYNCS.EXCH.64 URZ, [UR4+0x78], UR8 ;  /* 0x0000780804ff75b2 */ /* 0x0004620008000100 */
[----:B------:R2:W1:Y:S02]  /*0860*/  SYNCS.EXCH.64 URZ, [UR4+0x98], UR6 ;  /* 0x0000980604ff75b2 */ /* 0x0004640008000100 */
[----:B--2---:R-:W-:Y:S01]  /*0870*/  NOP ;  /* 0x0000000000007918 */ /* 0x004fe20000000000 */
.L_x_10:
[----:B------:R-:W2:Y:S01]  /*0880*/  SHFL.IDX PT, R2, R143, RZ, 0x1f ;  /* 0x00001fff8f027589 */ /* 0x000ea200000e0000 */
[----:B------:R-:W-:Y:S01]  /*0890*/  NOP ;  /* 0x0000000000007918 */ /* 0x000fe20000000000 */
[----:B--2---:R-:W-:-:S13]  /*08a0*/  ISETP.NE.AND P0, PT, R2, 0x3, PT ;  /* 0x000000030200780c */ /* 0x004fda0003f05270 */
[----:B------:R-:W-:Y:S05]  /*08b0*/  @P0 BRA `(.L_x_11) ;  /* 0x0000000000300947 */ /* 0x000fea0003800000 */
[----:B-1----:R-:W1:Y:S01]  /*08c0*/  S2UR UR4, SR_CgaCtaId ;  /* 0x00000000000479c3 */ /* 0x002e620000008800 */
[----:B------:R-:W-:Y:S01]  /*08d0*/  UMOV UR6, 0x400 ;  /* 0x0000040000067882 */ /* 0x000fe20000000000 */
[----:B------:R-:W-:Y:S01]  /*08e0*/  UMOV UR5, 0x20 ;  /* 0x0000002000057882 */ /* 0x000fe20000000000 */
[----:B------:R-:W-:Y:S01]  /*08f0*/  ELECT P0, URZ, PT ;  /* 0x0000000000ff782f */ /* 0x000fe20003800000 */
[----:B-1----:R-:W-:Y:S02]  /*0900*/  ULEA UR6, UR4, UR6, 0x18 ;  /* 0x0000000604067291 */ /* 0x002fe4000f8ec0ff */
[----:B------:R-:W-:-:S04]  /*0910*/  UIADD3 UR4, UPT, UPT, -UR5, 0x100000, URZ ;  /* 0x0010000005047890 */ /* 0x000fc8000fffe1ff */
[----:B------:R-:W-:Y:S02]  /*0920*/  USHF.L.U32 UR5, UR4, 0xb, URZ ;  /* 0x0000000b04057899 */ /* 0x000fe400080006ff */
[----:B------:R-:W-:Y:S01]  /*0930*/  USHF.L.U32 UR4, UR4, 0x1, URZ ;  /* 0x0000000104047899 */ /* 0x000fe200080006ff */
[----:B------:R-:W1:Y:S11]  /*0940*/  FENCE.VIEW.ASYNC.S ;  /* 0x00000000000073c6 */ /* 0x000e760000000000 */
[----:B-1----:R2:W1:Y:S01]  /*0950*/  SYNCS.EXCH.64 URZ, [UR6+0xa0], UR4 ;  /* 0x0000a00406ff75b2 */ /* 0x0024620008000100 */
[----:B------:R2:W1:Y:S02]  /*0960*/  SYNCS.EXCH.64 URZ, [UR6+0xa8], UR4 ;  /* 0x0000a80406ff75b2 */ /* 0x0004640008000100 */
[----:B--2---:R-:W-:Y:S01]  /*0970*/  NOP ;  /* 0x0000000000007918 */ /* 0x004fe20000000000 */
.L_x_11:
[----:B------:R-:W2:Y:S01]  /*0980*/  SHFL.IDX PT, R2, R143, RZ, 0x1f ;  /* 0x00001fff8f027589 */ /* 0x000ea200000e0000 */
[----:B------:R-:W-:Y:S01]  /*0990*/  NOP ;  /* 0x0000000000007918 */ /* 0x000fe20000000000 */
[----:B--2---:R-:W-:-:S13]  /*09a0*/  ISETP.NE.AND P0, PT, R2, 0x4, PT ;  /* 0x000000040200780c */ /* 0x004fda0003f05270 */
[----:B------:R-:W-:Y:S05]  /*09b0*/  @P0 BRA `(.L_x_12) ;  /* 0x00000000004c0947 */ /* 0x000fea0003800000 */
[----:B-1----:R-:W1:Y:S01]  /*09c0*/  S2UR UR6, SR_CgaCtaId ;  /* 0x00000000000679c3 */ /* 0x002e620000008800 */
[----:B------:R-:W-:Y:S01]  /*09d0*/  UMOV UR4, 0x3a0 ;  /* 0x000003a000047882 */ /* 0x000fe20000000000 */
[----:B------:R-:W-:Y:S01]  /*09e0*/  UMOV UR5, 0x400 ;  /* 0x0000040000057882 */ /* 0x000fe20000000000 */
[----:B------:R-:W-:Y:S01]  /*09f0*/  USEL UR4, UR4, 0x320, UP3 ;  /* 0x0000032004047887 */ /* 0x000fe20009800000 */
[----:B------:R-:W-:Y:S01]  /*0a00*/  UMOV UR8, 0x1 ;  /* 0x0000000100087882 */ /* 0x000fe20000000000 */
[----:B------:R-:W-:Y:S01]  /*0a10*/  ELECT P0, URZ, PT ;  /* 0x0000000000ff782f */ /* 0x000fe20003800000 */
[----:B------:R-:W-:-:S04]  /*0a20*/  UIADD3 UR8, UPT, UPT, -UR8, 0x100000, URZ ;  /* 0x0010000008087890 */ /* 0x000fc8000fffe1ff */
[----:B------:R-:W-:Y:S02]  /*0a30*/  USHF.L.U32 UR9, UR8, 0xb, URZ ;  /* 0x0000000b08097899 */ /* 0x000fe400080006ff */
[----:B------:R-:W-:Y:S02]  /*0a40*/  USHF.L.U32 UR8, UR8, 0x1, URZ ;  /* 0x0000000108087899 */ /* 0x000fe400080006ff */
[----:B-1----:R-:W-:Y:S02]  /*0a50*/  ULEA UR6, UR6, UR5, 0x18 ;  /* 0x0000000506067291 */ /* 0x002fe4000f8ec0ff */
[----:B------:R-:W-:-:S04]  /*0a60*/  UIADD3 UR4, UPT, UPT, -UR4, 0x100000, URZ ;  /* 0x0010000004047890 */ /* 0x000fc8000fffe1ff */
[----:B------:R-:W-:Y:S02]  /*0a70*/  USHF.L.U32 UR5, UR4, 0xb, URZ ;  /* 0x0000000b04057899 */ /* 0x000fe400080006ff */
[----:B------:R-:W-:Y:S01]  /*0a80*/  USHF.L.U32 UR4, UR4, 0x1, URZ ;  /* 0x0000000104047899 */ /* 0x000fe200080006ff */
[----:B------:R-:W1:Y:S03]  /*0a90*/  FENCE.VIEW.ASYNC.S ;  /* 0x00000000000073c6 */ /* 0x000e660000000000 */
[----:B-1----:R2:W1:Y:S08]  /*0aa0*/  SYNCS.EXCH.64 URZ, [UR6+0xb0], UR8 ;  /* 0x0000b00806ff75b2 */ /* 0x0024700008000100 */
[----:B------:R2:W1:Y:S01]  /*0ab0*/  SYNCS.EXCH.64 URZ, [UR6+0xc0], UR4 ;  /* 0x0000c00406ff75b2 */ /* 0x0004620008000100 */
[----:B------:R2:W1:Y:S01]  /*0ac0*/  SYNCS.EXCH.64 URZ, [UR6+0xb8], UR8 ;  /* 0x0000b80806ff75b2 */ /* 0x0004620008000100 */
[----:B------:R2:W1:Y:S02]  /*0ad0*/  SYNCS.EXCH.64 URZ, [UR6+0xc8], UR4 ;  /* 0x0000c80406ff75b2 */ /* 0x0004640008000100 */
[----:B--2---:R-:W-:Y:S01]  /*0ae0*/  NOP ;  /* 0x0000000000007918 */ /* 0x004fe20000000000 */
.L_x_12:
        /* <DEDUP_REMOVED lines=20> */
[----:B------:R2:W1:Y:S02]  /*0c30*/  SYNCS.EXCH.64 URZ, [UR4+0xe8], UR6 ;  /* 0x0000e80604ff75b2 */ /* 0x0004640008000100 */
[----:B--2---:R-:W-:Y:S01]  /*0c40*/  NOP ;  /* 0x0000000000007918 */ /* 0x004fe20000000000 */
.L_x_13:
[----:B------:R-:W2:Y:S01]  /*0c50*/  SHFL.IDX PT, R2, R143, RZ, 0x1f ;  /* 0x00001fff8f027589 */ /* 0x000ea200000e0000 */
[----:B------:R-:W-:Y:S01]  /*0c60*/  NOP ;  /* 0x0000000000007918 */ /* 0x000fe20000000000 */
[----:B--2---:R-:W-:-:S13]  /*0c70*/  ISETP.NE.AND P0, PT, R2, 0x3, PT ;  /* 0x000000030200780c */ /* 0x004fda0003f05270 */
[----:B------:R-:W-:Y:S05]  /*0c80*/  @P0 BRA `(.L_x_14) ;  /* 0x0000000000380947 */ /* 0x000fea0003800000 */
[----:B------:R-:W2:Y:S01]  /*0c90*/  S2UR UR5, SR_CgaCtaId ;  /* 0x00000000000579c3 */ /* 0x000ea20000008800 */
[----:B-1----:R-:W-:Y:S01]  /*0ca0*/  UMOV UR4, 0x400 ;  /* 0x0000040000047882 */ /* 0x002fe20000000000 */
[----:B------:R-:W-:Y:S01]  /*0cb0*/  UMOV UR6, 0x20 ;  /* 0x0000002000067882 */ /* 0x000fe20000000000 */
[----:B------:R-:W-:Y:S01]  /*0cc0*/  ELECT P0, URZ, PT ;  /* 0x0000000000ff782f */ /* 0x000fe20003800000 */
[----:B------:R-:W-:-:S04]  /*0cd0*/  UIADD3 UR6, UPT, UPT, -UR6, 0x100000, URZ ;  /* 0x0010000006067890 */ /* 0x000fc8000fffe1ff */
[----:B------:R-:W-:Y:S02]  /*0ce0*/  USHF.L.U32 UR7, UR6, 0xb, URZ ;  /* 0x0000000b06077899 */ /* 0x000fe400080006ff */
[----:B------:R-:W-:Y:S02]  /*0cf0*/  USHF.L.U32 UR6, UR6, 0x1, URZ ;  /* 0x0000000106067899 */ /* 0x000fe400080006ff */
[----:B--2---:R-:W-:Y:S01]  /*0d00*/  ULEA UR4, UR5, UR4, 0x18 ;  /* 0x0000000405047291 */ /* 0x004fe2000f8ec0ff */
[----:B------:R-:W1:Y:S11]  /*0d10*/  FENCE.VIEW.ASYNC.S ;  /* 0x00000000000073c6 */ /* 0x000e760000000000 */
[----:B-1----:R2:W1:Y:S01]  /*0d20*/  SYNCS.EXCH.64 URZ, [UR4+0xf0], UR6 ;  /* 0x0000f00604ff75b2 */ /* 0x0024620008000100 */
[----:B------:R2:W1:Y:S01]  /*0d30*/  SYNCS.EXCH.64 URZ, [UR4+0x100], UR6 ;  /* 0x0001000604ff75b2 */ /* 0x0004620008000100 */
[----:B------:R2:W1:Y:S01]  /*0d40*/  SYNCS.EXCH.64 URZ, [UR4+0xf8], UR6 ;  /* 0x0000f80604ff75b2 */ /* 0x0004620008000100 */
[----:B------:R2:W1:Y:S02]  /*0d50*/  SYNCS.EXCH.64 URZ, [UR4+0x108], UR6 ;  /* 0x0001080604ff75b2 */ /* 0x0004640008000100 */
[----:B--2---:R-:W-:Y:S01]  /*0d60*/  NOP ;  /* 0x0000000000007918 */ /* 0x004fe20000000000 */
.L_x_14:
[----:B-1----:R-:W1:Y:S01]  /*0d70*/  LDCU UR4, c[0x0][0x36c] ;  /* 0x00006d80ff0477ac */ /* 0x002e620008000800 */
[----:B------:R-:W-:Y:S01]  /*0d80*/  ISETP.NE.OR P3, PT, R0, 0x2, !P3 ;  /* 0x000000020000780c */ /* 0x000fe20005f65670 */
[----:B------:R-:W-:Y:S01]  /*0d90*/  NOP ;  /* 0x0000000000007918 */ /* 0x000fe20000000000 */
[----:B------:R-:W-:Y:S01]  /*0da0*/  LOP3.LUT R0, R157, 0x1f, RZ, 0xc0, !PT ;  /* 0x0000001f9d007812 */ /* 0x000fe200078ec0ff */
[----:B------:R-:W-:Y:S02]  /*0db0*/  UISETP.NE.AND UP4, UPT, UR17, URZ, UPT ;  /* 0x000000ff1100728c */ /* 0x000fe4000bf85270 */
[----:B-1----:R-:W-:-:S09]  /*0dc0*/  UISETP.EQ.U32.AND UP5, UPT, UR4, 0x1, UPT ;  /* 0x000000010400788c */ /* 0x002fd2000bfa2070 */
[----:B------:R-:W-:Y:S05]  /*0dd0*/  BRA.U !UP5, `(.L_x_15) ;  /* 0x000000010d087547 */ /* 0x000fea000b800000 */
[----:B---34-:R-:W-:Y:S01]  /*0de0*/  UCGABAR_ARV ;  /* 0x00000000000079c7 */ /* 0x018fe20008000000 */
[----:B------:R-:W-:Y:S05]  /*0df0*/  BRA `(.L_x_16) ;  /* 0x0000000000047947 */ /* 0x000fea0003800000 */
.L_x_15:
[----:B---34-:R-:W-:Y:S01]  /*0e00*/  NOP ;  /* 0x0000000000007918 */ /* 0x018fe20000000000 */
.L_x_16:
[----:B------:R-:W1:Y:S01]  /*0e10*/  S2UR UR8, SR_CTAID.X ;  /* 0x00000000000879c3 */ /* 0x000e620000002500 */
[----:B------:R-:W-:-:S05]  /*0e20*/  CS2R.32 R145, SR_CgaSize ;  /* 0x0000000000917805 */ /* 0x000fca0000008a00 */
[----:B------:R-:W-:-:S05]  /*0e30*/  IMAD R145, R145, -0xa0, RZ ;  /* 0xffffff6091917824 */ /* 0x000fca00078e02ff */
[----:B------:R-:W-:-:S14]  /*0e40*/  R2UR UR5, R145 ;  /* 0x00000000910572ca */ /* 0x000fdc00000e0000 */
[----:B------:R-:W2:Y:S01]  /*0e50*/  LDCU UR5, c[0x0][UR5+0x2b0] ;  /* 0x00005600050577ac */ /* 0x000ea20008000800 */
[----:B------:R-:W-:-:S05]  /*0e60*/  CS2R.32 R145, SR_CgaSize ;  /* 0x0000000000917805 */ /* 0x000fca0000008a00 */
[----:B------:R-:W-:-:S05]  /*0e70*/  IMAD R145, R145, -0xa0, RZ ;  /* 0xffffff6091917824 */ /* 0x000fca00078e02ff */
[----:B------:R-:W-:-:S14]  /*0e80*/  R2UR UR4, R145 ;  /* 0x00000000910472ca */ /* 0x000fdc00000e0000 */
[----:B------:R-:W3:Y:S01]  /*0e90*/  LDCU UR4, c[0x0][UR4+0x2b4] ;  /* 0x00005680040477ac */ /* 0x000ee20008000800 */
[----:B------:R-:W4:Y:S01]  /*0ea0*/  S2UR UR7, SR_CTAID.Y ;  /* 0x00000000000779c3 */ /* 0x000f220000002600 */
[----:B------:R-:W-:-:S05]  /*0eb0*/  CS2R.32 R145, SR_CgaSize ;  /* 0x0000000000917805 */ /* 0x000fca0000008a00 */
[----:B------:R-:W-:-:S05]  /*0ec0*/  IMAD R145, R145, -0xa0, RZ ;  /* 0xffffff6091917824 */ /* 0x000fca00078e02ff */
[----:B------:R-:W-:-:S14]  /*0ed0*/  R2UR UR9, R145 ;  /* 0x00000000910972ca */ /* 0x000fdc00000e0000 */
[----:B------:R-:W3:Y:S01]  /*0ee0*/  LDCU UR9, c[0x0][UR9+0x2a0] ;  /* 0x00005400090977ac */ /* 0x000ee20008000800 */
[----:B------:R-:W-:-:S05]  /*0ef0*/  CS2R.32 R145, SR_CgaSize ;  /* 0x0000000000917805 */ /* 0x000fca0000008a00 */
[----:B------:R-:W-:-:S05]  /*0f00*/  IMAD R145, R145, -0xa0, RZ ;  /* 0xffffff6091917824 */ /* 0x000fca00078e02ff */
[----:B------:R-:W-:-:S14]  /*0f10*/  R2UR UR10, R145 ;  /* 0x00000000910a72ca */ /* 0x000fdc00000e0000 */
[----:B------:R-:W3:Y:S01]  /*0f20*/  LDCU UR10, c[0x0][UR10+0x2a4] ;  /* 0x000054800a0a77ac */ /* 0x000ee20008000800 */
[----:B------:R-:W3:Y:S01]  /*0f30*/  S2UR UR11, SR_CgaCtaId ;  /* 0x00000000000b79c3 */ /* 0x000ee20000008800 */
[----:B------:R-:W3:Y:S01]  /*0f40*/  LDCU UR21, c[0x0][0xb24] ;  /* 0x00016480ff1577ac */ /* 0x000ee20008000800 */
[----:B------:R-:W3:Y:S01]  /*0f50*/  LDCU UR42, c[0x0][0xb24] ;  /* 0x00016480ff2a77ac */ /* 0x000ee20008000800 */
[----:B-1----:R-:W-:-:S05]  /*0f60*/  I2FP.F32.U32 R3, UR8 ;  /* 0x0000000800037c45 */ /* 0x002fca0008201000 */
[----:B------:R-:W1:Y:S01]  /*0f70*/  S2UR UR36, SR_CTAID.Z ;  /* 0x00000000002479c3 */ /* 0x000e620000002700 */
[----:B------:R-:W1:Y:S01]  /*0f80*/  LDCU UR27, c[0x0][0xb30] ;  /* 0x00016600ff1b77ac */ /* 0x000e620008000800 */
[----:B--2---:R-:W-:Y:S01]  /*0f90*/  FMUL R3, R3, UR5 ;  /* 0x0000000503037c20 */ /* 0x004fe20008400000 */
[----:B------:R-:W-:Y:S01]  /*0fa0*/  UMOV UR16, UR8 ;  /* 0x0000000800107c82 */ /* 0x000fe20008000000 */
[----:B----4-:R-:W-:Y:S01]  /*0fb0*/  I2FP.F32.U32 R2, UR7 ;  /* 0x0000000700027c45 */ /* 0x010fe20008201000 */
[----:B------:R-:W-:-:S03]  /*0fc0*/  UMOV UR20, UR7 ;  /* 0x0000000700147c82 */ /* 0x000fc60008000000 */
[----:B------:R-:W2:Y:S01]  /*0fd0*/  F2I.U32.TRUNC.NTZ R3, R3 ;  /* 0x0000000300037305 */ /* 0x000ea2000020f000 */
[----:B---3--:R-:W-:Y:S01]  /*0fe0*/  UISETP.GE.AND UP2, UPT, UR21, 0x1, UPT ;  /* 0x000000011500788c */ /* 0x008fe2000bf46270 */
[----:B------:R-:W-:Y:S01]  /*0ff0*/  FMUL R2, R2, UR4 ;  /* 0x0000000402027c20 */ /* 0x000fe20008400000 */
[----:B------:R-:W-:-:S05]  /*1000*/  USHF.L.U32 UR28, UR11, 0xa, URZ ;  /* 0x0000000a0b1c7899 */ /* 0x000fca00080006ff */
[----:B------:R-:W3:Y:S01]  /*1010*/  F2I.U32.TRUNC.NTZ R2, R2 ;  /* 0x0000000200027305 */ /* 0x000ee2000020f000 */
[----:B--2---:R-:W-:Y:S02]  /*1020*/  R2UR UR4, R3 ;  /* 0x00000000030472ca */ /* 0x004fe400000e0000 */
[----:B---3--:R-:W-:Y:S02]  /*1030*/  R2UR UR6, R2 ;  /* 0x00000000020672ca */ /* 0x008fe400000e0000 */
[----:B------:R-:W-:-:S09]  /*1040*/  PRMT R2, RZ, 0x7610, R2 ;  /* 0x00007610ff027816 */ /* 0x000fd20000000002 */
[----:B------:R-:W-:-:S04]  /*1050*/  UIADD3 UR5, UPT, UPT, -UR4, URZ, URZ ;  /* 0x000000ff04057290 */ /* 0x000fc8000fffe1ff */
[----:B------:R-:W-:Y:S02]  /*1060*/  UIMAD UR5, UR9, UR5, UR8 ;  /* 0x00000005090572a4 */ /* 0x000fe4000f8e0208 */
[----:B------:R-:W-:-:S04]  /*1070*/  UIADD3 UR4, UPT, UPT, -UR6, URZ, URZ ;  /* 0x000000ff06047290 */ /* 0x000fc8000fffe1ff */
[----:B------:R-:W-:Y:S01]  /*1080*/  IMAD.U32 R145, RZ, RZ, UR5 ;  /* 0x00000005ff917e24 */ /* 0x000fe2000f8e00ff */
[----:B------:R-:W-:-:S06]  /*1090*/  UIMAD UR4, UR10, UR4, UR7 ;  /* 0x000000040a0472a4 */ /* 0x000fcc000f8e0207 */
[----:B------:R-:W-:Y:S01]  /*10a0*/  IMAD.U32 R144, RZ, RZ, UR4 ;  /* 0x00000004ff907e24 */ /* 0x000fe2000f8e00ff */
[----:B-1----:R-:W-:Y:S06]  /*10b0*/  BRA.U UP4, `(.L_x_17) ;  /* 0x0000000104487547 */ /* 0x002fec000b800000 */
[----:B------:R-:W-:Y:S02]  /*10c0*/  R2UR UR4, R144 ;  /* 0x00000000900472ca */ /* 0x000fe400000e0000 */
[----:B------:R-:W-:-:S11]  /*10d0*/  R2UR UR6, R145 ;  /* 0x00000000910672ca */ /* 0x000fd600000e0000 */
[----:B------:R-:W-:Y:S02]  /*10e0*/  UISETP.NE.AND UP0, UPT, UR4, URZ, UPT ;  /* 0x000000ff0400728c */ /* 0x000fe4000bf05270 */
[----:B------:R-:W-:Y:S02]  /*10f0*/  UISETP.NE.AND UP1, UPT, UR4, 0x1, UPT ;  /* 0x000000010400788c */ /* 0x000fe4000bf25270 */
[----:B------:R-:W-:Y:S02]  /*1100*/  UISETP.EQ.OR UP0, UPT, UR6, URZ, !UP0 ;  /* 0x000000ff0600728c */ /* 0x000fe4000c702670 */
[----:B------:R-:W-:Y:S02]  /*1110*/  USEL UR5, URZ, 0x2, UP1 ;  /* 0x00000002ff057887 */ /* 0x000fe40008800000 */
[----:B------:R-:W-:Y:S02]  /*1120*/  USEL UR8, URZ, 0x1, !UP0 ;  /* 0x00000001ff087887 */ /* 0x000fe4000c000000 */
[----:B------:R-:W-:-:S02]  /*1130*/  UISETP.NE.AND UP0, UPT, UR4, 0x2, UPT ;  /* 0x000000020400788c */ /* 0x000fc4000bf05270 */
[----:B------:R-:W-:Y:S02]  /*1140*/  UISETP.NE.AND UP1, UPT, UR4, 0x3, UPT ;  /* 0x000000030400788c */ /* 0x000fe4000bf25270 */
[----:B------:R-:W-:Y:S02]  /*1150*/  USEL UR4, URZ, 0x4, UP0 ;  /* 0x00000004ff047887 */ /* 0x000fe40008000000 */
[----:B------:R-:W-:Y:S02]  /*1160*/  UISETP.NE.AND UP0, UPT, UR6, URZ, UPT ;  /* 0x000000ff0600728c */ /* 0x000fe4000bf05270 */
[----:B------:R-:W-:Y:S02]  /*1170*/  USEL UR6, URZ, 0x8, UP1 ;  /* 0x00000008ff067887 */ /* 0x000fe40008800000 */
[----:B------:R-:W-:Y:S02]  /*1180*/  USEL UR7, UR5, 0x2, UP0 ;  /* 0x0000000205077887 */ /* 0x000fe40008000000 */
[----:B------:R-:W-:-:S02]  /*1190*/  USEL UR4, UR4, 0x4, UP0 ;  /* 0x0000000404047887 */ /* 0x000fc40008000000 */
[----:B------:R-:W-:Y:S02]  /*11a0*/  USEL UR5, UR6, 0x8, UP0 ;  /* 0x0000000806057887 */ /* 0x000fe40008000000 */
[----:B------:R-:W-:-:S04]  /*11b0*/  UIADD3 UR4, UPT, UPT, UR4, UR7, UR8 ;  /* 0x0000000704047290 */ /* 0x000fc8000fffe008 */
[----:B------:R-:W-:-:S06]  /*11c0*/  UIADD3 UR4, UPT, UPT, UR4, UR5, URZ ;  /* 0x0000000504047290 */ /* 0x000fcc000fffe0ff */
[----:B------:R-:W-:Y:S02]  /*11d0*/  IMAD.U32 R2, RZ, RZ, UR4 ;  /* 0x00000004ff027e24 */ /* 0x000fe4000f8e00ff */
.L_x_17:
[----:B------:R-:W-:Y:S05]  /*11e0*/  BRA.U !UP2, `(.L_x_18) ;  /* 0x000000010ad47547 */ /* 0x000fea000b800000 */
[----:B------:R-:W1:Y:S01]  /*11f0*/  LDCU.128 UR12, c[0x0][0xb10] ;  /* 0x00016200ff0c77ac */ /* 0x000e620008000c00 */
[----:B------:R-:W2:Y:S01]  /*1200*/  LDCU UR6, c[0x0][0x370] ;  /* 0x00006e00ff0677ac */ /* 0x000ea20008000800 */
[----:B------:R-:W3:Y:S01]  /*1210*/  LDCU UR5, c[0x0][0x374] ;  /* 0x00006e80ff0577ac */ /* 0x000ee20008000800 */
[----:B------:R-:W4:Y:S01]  /*1220*/  LDCU UR26, c[0x0][0xb0c] ;  /* 0x00016180ff1a77ac */ /* 0x000f220008000800 */
[----:B------:R-:W4:Y:S01]  /*1230*/  LDCU UR4, c[0x0][0xb20] ;  /* 0x00016400ff0477ac */ /* 0x000f220008000800 */
[----:B------:R-:W4:Y:S01]  /*1240*/  LDCU.64 UR8, c[0x0][0xb28] ;  /* 0x00016500ff0877ac */ /* 0x000f220008000a00 */
[----:B-1----:R-:W-:Y:S02]  /*1250*/  UISETP.NE.AND UP0, UPT, UR14, 0x1, UPT ;  /* 0x000000010e00788c */ /* 0x002fe4000bf05270 */
[----:B---3--:R-:W-:Y:S02]  /*1260*/  UIMAD.WIDE.U32 UR10, UR5, UR15, URZ ;  /* 0x0000000f050a72a5 */ /* 0x008fe4000f8e00ff */
[----:B--2---:R-:W-:-:S02]  /*1270*/  UIMAD.WIDE.U32 UR22, UR6, UR12, URZ ;  /* 0x0000000c061672a5 */ /* 0x004fc4000f8e00ff */
[----:B----4-:R-:W-:Y:S02]  /*1280*/  UISETP.NE.AND UP1, UPT, UR26, 0x1, UPT ;  /* 0x000000011a00788c */ /* 0x010fe4000bf25270 */
[----:B------:R-:W-:Y:S01]  /*1290*/  UISETP.NE.AND UP2, UPT, UR21, 0x1, UPT ;  /* 0x000000011500788c */ /* 0x000fe2000bf45270 */
[----:B------:R-:W-:Y:S02]  /*12a0*/  UMOV UR10, UR11 ;  /* 0x0000000b000a7c82 */ /* 0x000fe40008000000 */
[----:B------:R-:W-:Y:S01]  /*12b0*/  UMOV UR22, UR23 ;  /* 0x0000001700167c82 */ /* 0x000fe20008000000 */
[----:B------:R-:W-:Y:S02]  /*12c0*/  @UP0 USHF.R.U32.HI UR5, URZ, UR4, UR10 ;  /* 0x00000004ff050299 */ /* 0x000fe4000801160a */
[----:B------:R-:W-:Y:S02]  /*12d0*/  UIMAD.WIDE.U32 UR24, UR20, UR15, URZ ;  /* 0x0000000f141872a5 */ /* 0x000fe4000f8e00ff */
[----:B------:R-:W-:-:S02]  /*12e0*/  UIMAD.WIDE.U32 UR10, UR5, UR8, URZ ;  /* 0x00000008050a72a5 */ /* 0x000fc4000f8e00ff */
[----:B------:R-:W-:Y:S02]  /*12f0*/  @UP1 USHF.R.U32.HI UR6, URZ, UR13, UR22 ;  /* 0x0000000dff061299 */ /* 0x000fe40008011616 */
[----:B------:R-:W-:Y:S02]  /*1300*/  UIMAD.WIDE.U32 UR18, UR16, UR12, URZ ;  /* 0x0000000c101272a5 */ /* 0x000fe4000f8e00ff */
[----:B------:R-:W-:Y:S01]  /*1310*/  UIMAD.WIDE.U32 UR22, UR6, UR8, URZ ;  /* 0x00000008061672a5 */ /* 0x000fe2000f8e00ff */
[----:B------:R-:W-:Y:S01]  /*1320*/  UMOV UR24, UR25 ;  /* 0x0000001900187c82 */ /* 0x000fe20008000000 */
[----:B------:R-:W-:Y:S01]  /*1330*/  UMOV UR10, UR11 ;  /* 0x0000000b000a7c82 */ /* 0x000fe20008000000 */
[----:B------:R-:W-:Y:S02]  /*1340*/  USHF.R.U32.HI UR24, URZ, UR4, UR24 ;  /* 0x00000004ff187299 */ /* 0x000fe40008011618 */
[----:B------:R-:W-:Y:S02]  /*1350*/  @UP2 USHF.R.U32.HI UR5, URZ, UR9, UR10 ;  /* 0x00000009ff052299 */ /* 0x000fe4000801160a */
[----:B------:R-:W-:Y:S01]  /*1360*/  UMOV UR7, UR23 ;  /* 0x0000001700077c82 */ /* 0x000fe20008000000 */
[----:B------:R-:W-:Y:S01]  /*1370*/  UMOV UR18, UR19 ;  /* 0x0000001300127c82 */ /* 0x000fe20008000000 */
[----:B------:R-:W-:-:S02]  /*1380*/  @UP2 USHF.R.U32.HI UR6, URZ, UR9, UR7 ;  /* 0x00000009ff062299 */ /* 0x000fc40008011607 */
[----:B------:R-:W-:Y:S02]  /*1390*/  USHF.R.U32.HI UR18, URZ, UR13, UR18 ;  /* 0x0000000dff127299 */ /* 0x000fe40008011612 */
[----:B------:R-:W-:Y:S02]  /*13a0*/  USEL UR4, UR20, UR24, !UP0 ;  /* 0x0000001814047287 */ /* 0x000fe4000c000000 */
[----:B------:R-:W-:Y:S02]  /*13b0*/  UIMAD UR7, UR5, UR21, URZ ;  /* 0x00000015050772a4 */ /* 0x000fe4000f8e02ff */
[----:B------:R-:W-:Y:S02]  /*13c0*/  USEL UR5, UR16, UR18, !UP1 ;  /* 0x0000001210057287 */ /* 0x000fe4000c800000 */
[----:B------:R-:W-:Y:S02]  /*13d0*/  UIMAD UR12, UR6, UR21, URZ ;  /* 0x00000015060c72a4 */ /* 0x000fe4000f8e02ff */
[----:B------:R-:W-:-:S02]  /*13e0*/  UISETP.GE.AND UP0, UPT, UR4, UR7, UPT ;  /* 0x000000070400728c */ /* 0x000fc4000bf06270 */
[----:B------:R-:W-:Y:S02]  /*13f0*/  UIMAD.WIDE.U32 UR10, UR4, UR8, URZ ;  /* 0x00000008040a72a5 */ /* 0x000fe4000f8e00ff */
[----:B------:R-:W-:Y:S02]  /*1400*/  UISETP.GE.OR UP0, UPT, UR5, UR12, UP0 ;  /* 0x0000000c0500728c */ /* 0x000fe40008706670 */
[----:B------:R-:W-:Y:S02]  /*1410*/  UIMAD.WIDE.U32 UR12, UR5, UR8, URZ ;  /* 0x00000008050c72a5 */ /* 0x000fe4000f8e00ff */
[----:B------:R-:W-:Y:S01]  /*1420*/  UIADD3 UR10, UPT, UPT, -UR4, URZ, URZ ;  /* 0x000000ff040a7290 */ /* 0x000fe2000fffe1ff */
[----:B------:R-:W-:Y:S01]  /*1430*/  UMOV UR8, UR11 ;  /* 0x0000000b00087c82 */ /* 0x000fe20008000000 */
[----:B------:R-:W-:Y:S02]  /*1440*/  UIADD3 UR11, UPT, UPT, -UR5, URZ, URZ ;  /* 0x000000ff050b7290 */ /* 0x000fe4000fffe1ff */
[----:B------:R-:W-:-:S03]  /*1450*/  USHF.R.U32.HI UR8, URZ, UR9, UR8 ;  /* 0x00000009ff087299 */ /* 0x000fc60008011608 */
[----:B------:R-:W-:Y:S01]  /*1460*/  @!UP0 UMOV UR7, UR13 ;  /* 0x0000000d00078c82 */ /* 0x000fe20008000000 */
[----:B------:R-:W-:Y:S02]  /*1470*/  UIMAD UR20, UR14, UR10, UR20 ;  /* 0x0000000a0e1472a4 */ /* 0x000fe4000f8e0214 */
[----:B------:R-:W-:Y:S02]  /*1480*/  USEL UR8, UR4, UR8, !UP2 ;  /* 0x0000000804087287 */ /* 0x000fe4000d000000 */
[----:B------:R-:W-:Y:S02]  /*1490*/  @!UP0 USHF.R.U32.HI UR7, URZ, UR9, UR7 ;  /* 0x00000009ff078299 */ /* 0x000fe40008011607 */
[----:B------:R-:W-:Y:S02]  /*14a0*/  UIADD3 UR9, UPT, UPT, -UR8, URZ, URZ ;  /* 0x000000ff08097290 */ /* 0x000fe4000fffe1ff */
[----:B------:R-:W-:Y:S02]  /*14b0*/  @!UP0 USEL UR7, UR5, UR7, !UP2 ;  /* 0x0000000705078287 */ /* 0x000fe4000d000000 */
[----:B------:R-:W-:-:S02]  /*14c0*/  UIMAD UR9, UR21, UR9, UR4 ;  /* 0x00000009150972a4 */ /* 0x000fc4000f8e0204 */
[----:B------:R-:W-:Y:S02]  /*14d0*/  @!UP0 UIADD3 UR8, UPT, UPT, UR8, -UR7, URZ ;  /* 0x8000000708088290 */ /* 0x000fe4000fffe0ff */
[----:B------:R-:W-:Y:S02]  /*14e0*/  @!UP0 UIMAD UR6, UR9, UR6, UR7 ;  /* 0x00000006090682a4 */ /* 0x000fe4000f8e0207 */
[----:B------:R-:W-:Y:S02]  /*14f0*/  @!UP0 UIMAD UR4, UR8, UR21, UR5 ;  /* 0x00000015080482a4 */ /* 0x000fe4000f8e0205 */
[----:B------:R-:W-:Y:S02]  /*1500*/  UIMAD UR16, UR26, UR11, UR16 ;  /* 0x0000000b1a1072a4 */ /* 0x000fe4000f8e0210 */
[----:B------:R-:W-:Y:S01]  /*1510*/  UIMAD UR20, UR4, UR14, UR20 ;  /* 0x0000000e041472a4 */ /* 0x000fe2000f8e0214 */
[----:B------:R-:W-:Y:S02]  /*1520*/  @!UP0 UMOV UR5, UR6 ;  /* 0x0000000600058c82 */ /* 0x000fe40008000000 */
[----:B------:R-:W-:-:S12]  /*1530*/  UIMAD UR16, UR5, UR26, UR16 ;  /* 0x0000001a051072a4 */ /* 0x000fd8000f8e0210 */
.L_x_18:
[----:B------:R-:W-:Y:S02]  /*1540*/  UISETP.NE.AND UP1, UPT, UR27, 0x1, UPT ;  /* 0x000000011b00788c */ /* 0x000fe4000bf25270 */
[----:B------:R-:W-:Y:S02]  /*1550*/  UISETP.NE.AND UP0, UPT, UR17, 0x2, UPT ;  /* 0x000000021100788c */ /* 0x000fe4000bf05270 */
[----:B------:R-:W-:-:S05]  /*1560*/  ULOP3.LUT UR28, UR28, 0xc00, URZ, 0xc0, !UPT ;  /* 0x00000c001c1c7892 */ /* 0x000fca000f8ec0ff */
[----:B------:R-:W-:Y:S07]  /*1570*/  BRA.U UP1, `(.L_x_19) ;  /* 0x0000000101447547 */ /* 0x000fee000b800000 */
[----:B------:R-:W1:Y:S01]  /*1580*/  LDCU.128 UR8, c[0x0][0xb10] ;  /* 0x00016200ff0877ac */ /* 0x000e620008000c00 */
[----:B------:R-:W2:Y:S01]  /*1590*/  LDCU UR12, c[0x0][0xb0c] ;  /* 0x00016180ff0c77ac */ /* 0x000ea20008000800 */
[----:B------:R-:W3:Y:S01]  /*15a0*/  LDCU UR13, c[0x0][0xb20] ;  /* 0x00016400ff0d77ac */ /* 0x000ee20008000800 */
[----:B-1----:R-:W-:Y:S02]  /*15b0*/  UIMAD.WIDE.U32 UR6, UR16, UR8, URZ ;  /* 0x00000008100672a5 */ /* 0x002fe4000f8e00ff */
[----:B------:R-:W-:Y:S02]  /*15c0*/  UIMAD.WIDE.U32 UR4, UR20, UR11, URZ ;  /* 0x0000000b140472a5 */ /* 0x000fe4000f8e00ff */
[----:B--2---:R-:W-:Y:S02]  /*15d0*/  UISETP.NE.AND UP2, UPT, UR12, 0x1, UPT ;  /* 0x000000010c00788c */ /* 0x004fe4000bf45270 */
[----:B------:R-:W-:Y:S01]  /*15e0*/  UISETP.NE.AND UP1, UPT, UR10, 0x1, UPT ;  /* 0x000000010a00788c */ /* 0x000fe2000bf25270 */
[----:B------:R-:W-:-:S02]  /*15f0*/  UMOV UR6, UR7 ;  /* 0x0000000700067c82 */ /* 0x000fc40008000000 */
[----:B------:R-:W-:Y:S01]  /*1600*/  UMOV UR4, UR5 ;  /* 0x0000000500047c82 */ /* 0x000fe20008000000 */
[----:B------:R-:W-:Y:S02]  /*1610*/  USHF.R.U32.HI UR6, URZ, UR9, UR6 ;  /* 0x00000009ff067299 */ /* 0x000fe40008011606 */
[----:B---3--:R-:W-:Y:S02]  /*1620*/  USHF.R.U32.HI UR4, URZ, UR13, UR4 ;  /* 0x0000000dff047299 */ /* 0x008fe40008011604 */
[----:B------:R-:W-:Y:S02]  /*1630*/  USEL UR5, UR16, UR6, !UP2 ;  /* 0x0000000610057287 */ /* 0x000fe4000d000000 */
[----:B------:R-:W-:-:S04]  /*1640*/  USEL UR4, UR20, UR4, !UP1 ;  /* 0x0000000414047287 */ /* 0x000fc8000c800000 */
[----:B------:R-:W-:Y:S02]  /*1650*/  UIADD3 UR6, UPT, UPT, UR5, -UR4, URZ ;  /* 0x8000000405067290 */ /* 0x000fe4000fffe0ff */
[----:B------:R-:W-:Y:S02]  /*1660*/  UIADD3 UR4, UPT, UPT, -UR5, UR4, URZ ;  /* 0x0000000405047290 */ /* 0x000fe4000fffe1ff */
[----:B------:R-:W-:Y:S02]  /*1670*/  UIMAD UR20, UR6, UR10, UR20 ;  /* 0x0000000a061472a4 */ /* 0x000fe4000f8e0214 */
[----:B------:R-:W-:-:S12]  /*1680*/  UIMAD UR16, UR4, UR12, UR16 ;  /* 0x0000000c041072a4 */ /* 0x000fd8000f8e0210 */
.L_x_19:
[----:B------:R-:W-:Y:S05]  /*1690*/  BRA.U !UP5, `(.L_x_20) ;  /* 0x000000010d0c7547 */ /* 0x000fea000b800000 */
[----:B------:R-:W-:Y:S01]  /*16a0*/  UCGABAR_WAIT ;  /* 0x0000000000007dc7 */ /* 0x000fe20008000000 */
[----:B------:R-:W-:Y:S01]  /*16b0*/  CCTL.IVALL ;  /* 0x00000000ff00798f */ /* 0x000fe20002000000 */
[----:B------:R-:W-:Y:S05]  /*16c0*/  BRA `(.L_x_21) ;  /* 0x0000000000047947 */ /* 0x000fea0003800000 */
.L_x_20:
[----:B------:R-:W-:Y:S06]  /*16d0*/  BAR.SYNC.DEFER_BLOCKING 0x0 ;  /* 0x0000000000007b1d */ /* 0x000fec0000010000 */
.L_x_21:
[----:B------:R-:W-:Y:S05]  /*16e0*/  BRA.U UP0, `(.L_x_22) ;  /* 0x00000015000c7547 */ /* 0x000fea000b800000 */
[----:B------:R-:W1:Y:S01]  /*16f0*/  LDCU UR6, c[0x0][0x38c] ;  /* 0x00007180ff0677ac */ /* 0x000e620008000800 */
[----:B------:R-:W2:Y:S01]  /*1700*/  S2UR UR8, SR_CgaCtaId ;  /* 0x00000000000879c3 */ /* 0x000ea20000008800 */
[----:B------:R-:W-:Y:S01]  /*1710*/  PLOP3.LUT P1, PT, PT, PT, UP3, 0x80, 0x8 ;  /* 0x000000000008781c */ /* 0x000fe20003f2f038 */
[----:B------:R-:W-:Y:S01]  /*1720*/  IMAD.MOV.U32 R12, RZ, RZ, 0x1 ;  /* 0x00000001ff0c7424 */ /* 0x000fe200078e00ff */
[----:B------:R-:W-:Y:S01]  /*1730*/  UMOV UR7, 0x400 ;  /* 0x0000040000077882 */ /* 0x000fe20000000000 */
[----:B------:R-:W-:Y:S01]  /*1740*/  UISETP.NE.AND UP1, UPT, UR17, URZ, UPT ;  /* 0x000000ff1100728c */ /* 0x000fe2000bf25270 */
[----:B------:R-:W-:Y:S02]  /*1750*/  ISETP.EQ.OR P2, PT, R0, RZ, P3 ;  /* 0x000000ff0000720c */ /* 0x000fe40001f42670 */
[----:B------:R-:W-:Y:S02]  /*1760*/  CS2R R10, SRZ ;  /* 0x00000000000a7805 */ /* 0x000fe4000001ff00 */
[----:B------:R-:W-:Y:S01]  /*1770*/  PLOP3.LUT P1, PT, P1, PT, PT, 0x8, 0x80 ;  /* 0x000000000080781c */ /* 0x000fe20000f2e170 */
[----:B------:R-:W-:Y:S01]  /*1780*/  IMAD.MOV.U32 R9, RZ, RZ, RZ ;  /* 0x000000ffff097224 */ /* 0x000fe200078e00ff */
[----:B------:R-:W3:Y:S01]  /*1790*/  LDCU UR40, c[0x0][0x370] ;  /* 0x00006e00ff2877ac */ /* 0x000ee20008000800 */
[----:B------:R-:W-:Y:S01]  /*17a0*/  IMAD.MOV.U32 R8, RZ, RZ, 0x1 ;  /* 0x00000001ff087424 */ /* 0x000fe200078e00ff */
[----:B------:R-:W4:Y:S01]  /*17b0*/  LDCU.64 UR26, c[0x0][0x348] ;  /* 0x00006900ff1a77ac */ /* 0x000f220008000a00 */
[----:B-1----:R-:W-:-:S02]  /*17c0*/  UIADD3 UR5, UPT, UPT, UR6, 0x1f, URZ ;  /* 0x0000001f06057890 */ /* 0x002fc4000fffe0ff */
[----:B------:R-:W-:Y:S02]  /*17d0*/  USHF.R.U32.HI UR45, URZ, 0x5, UR28 ;  /* 0x00000005ff2d7899 */ /* 0x000fe4000801161c */
[----:B------:R-:W-:Y:S02]  /*17e0*/  USHF.R.S32.HI UR4, URZ, 0x1f, UR5 ;  /* 0x0000001fff047899 */ /* 0x000fe40008011405 */
[----:B------:R-:W-:Y:S02]  /*17f0*/  UIADD3 UR46, UPT, UPT, UR6, 0x3e, URZ ;  /* 0x0000003e062e7890 */ /* 0x000fe4000fffe0ff */
[----:B------:R-:W-:Y:S02]  /*1800*/  ULEA.HI UR4, UR4, UR5, URZ, 0x5 ;  /* 0x0000000504047291 */ /* 0x000fe4000f8f28ff */
[----:B------:R-:W-:Y:S02]  /*1810*/  UIADD3 UR5, UPT, UPT, UR6, -0x1, URZ ;  /* 0xffffffff06057890 */ /* 0x000fe4000fffe0ff */
[----:B------:R-:W-:-:S02]  /*1820*/  USHF.R.S32.HI UR43, URZ, 0x5, UR4 ;  /* 0x00000005ff2b7899 */ /* 0x000fc40008011404 */
[----:B------:R-:W-:Y:S02]  /*1830*/  UISETP.GE.U32.AND UP2, UPT, UR5, -0x3f, UPT ;  /* 0xffffffc10500788c */ /* 0x000fe4000bf46070 */
[----:B------:R-:W-:Y:S02]  /*1840*/  UISETP.LT.U32.AND UP0, UPT, UR43, 0x6, UPT ;  /* 0x000000062b00788c */ /* 0x000fe4000bf01070 */
[----:B--2---:R-:W-:Y:S02]  /*1850*/  ULEA UR7, UR8, UR7, 0x18 ;  /* 0x0000000708077291 */ /* 0x004fe4000f8ec0ff */
[----:B------:R-:W-:Y:S02]  /*1860*/  USEL UR41, UR43, 0x6, UP0 ;  /* 0x000000062b297887 */ /* 0x000fe40008000000 */
[----:B------:R-:W-:Y:S02]  /*1870*/  ULEA UR29, UR28, UR7, 0x1 ;  /* 0x000000071c1d7291 */ /* 0x000fe4000f8e08ff */
[----:B------:R-:W-:-:S02]  /*1880*/  UIADD3 UR21, UPT, UPT, UR41, -0x1, URZ ;  /* 0xffffffff29157890 */ /* 0x000fc4000fffe0ff */
[----:B------:R-:W-:Y:S01]  /*1890*/  @UP2 UIADD3 UR21, UPT, UPT, UR41, URZ, URZ ;  /* 0x000000ff29152290 */ /* 0x000fe2000fffe0ff */
[----:B------:R-:W1:Y:S01]  /*18a0*/  LDCU UR39, c[0x0][0x374] ;  /* 0x00006e80ff2777ac */ /* 0x000e620008000800 */
[----:B------:R-:W-:Y:S02]  /*18b0*/  USEL UR24, UR48, 0x2, UP1 ;  /* 0x0000000230187887 */ /* 0x000fe40008800000 */
[----:B------:R-:W-:Y:S02]  /*18c0*/  UIADD3 UR29, UPT, UPT, UR29, 0x10800, URZ ;  /* 0x000108001d1d7890 */ /* 0x000fe4000fffe0ff */
[----:B------:R-:W-:Y:S02]  /*18d0*/  UIADD3 UR44, UPT, UPT, UR43, -UR41, URZ ;  /* 0x800000292b2c7290 */ /* 0x000fe4000fffe0ff */
[----:B------:R-:W-:Y:S01]  /*18e0*/  UIADD3 UR21, UPT, UPT, UR21, 0x1, URZ ;  /* 0x0000000115157890 */ /* 0x000fe2000fffe0ff */
[----:B---34-:R-:W-:-:S11]  /*18f0*/  UMOV UR5, URZ ;  /* 0x000000ff00057c82 */ /* 0x018fd60008000000 */
.L_x_42:
[----:B------:R-:W2:Y:S02]  /*1900*/  S2UR UR4, SR_CgaCtaId ;  /* 0x00000000000479c3 */ /* 0x000ea40000008800 */
[----:B--2---:R-:W-:-:S09]  /*1910*/  UISETP.NE.AND UP0, UPT, UR4, URZ, UPT ;  /* 0x000000ff0400728c */ /* 0x004fd2000bf05270 */
[----:B------:R-:W-:Y:S05]  /*1920*/  BRA.U UP0, `(.L_x_23) ;  /* 0x0000000100287547 */ /* 0x000fea000b800000 */
[----:B------:R-:W-:Y:S02]  /*1930*/  LEA R0, R9, UR7, 0x3 ;  /* 0x0000000709007c11 */ /* 0x000fe4000f8e18ff */
[----:B------:R-:W-:-:S04]  /*1940*/  SHF.L.U32 R2, R8, 0x1f, RZ ;  /* 0x0000001f08027819 */ /* 0x000fc800000006ff */
[----:B------:R-:W2:Y:S02]  /*1950*/  SYNCS.PHASECHK.TRANS64.TRYWAIT P0, [R0+URZ+0x100], R2 ;  /* 0x00010002000075a7 */ /* 0x000ea400080011ff */
[----:B--2---:R-:W-:Y:S05]  /*1960*/  @!P0 BRA `(.L_x_24) ;  /* 0x0000009800e88947 */ /* 0x004fea0003800000 */
.L_x_138:
[----:B------:R-:W-:Y:S01]  /*1970*/  VIADD R9, R9, 0x1 ;  /* 0x0000000109097836 */ /* 0x000fe20000000000 */
[----:B------:R2:W-:Y:S04]  /*1980*/  SYNCS.ARRIVE.TRANS64.A1T0 RZ, [R0+URZ+0xf0], RZ ;  /* 0x0000f0ff00ff79a7 */ /* 0x0005e800081000ff */
[----:B------:R-:W-:-:S04]  /*1990*/  ISETP.NE.AND P0, PT, R9, 0x2, PT ;  /* 0x000000020900780c */ /* 0x000fc80003f05270 */
[----:B------:R-:W-:Y:S02]  /*19a0*/  SEL R9, R9, RZ, P0 ;  /* 0x000000ff09097207 */ /* 0x000fe40000000000 */
[----:B--2---:R-:W-:-:S04]  /*19b0*/  SEL R0, RZ, 0x1, P0 ;  /* 0x00000001ff007807 */ /* 0x004fc80000000000 */
[----:B------:R-:W-:-:S07]  /*19c0*/  LOP3.LUT R8, R8, R0, RZ, 0x3c, !PT ;  /* 0x0000000008087212 */ /* 0x000fce00078e3cff */
.L_x_23:
[----:B------:R-:W-:Y:S01]  /*19d0*/  ULEA UR4, UR5, UR7, 0x3 ;  /* 0x0000000705047291 */ /* 0x000fe2000f8e18ff */
[----:B------:R-:W-:Y:S01]  /*19e0*/  SHF.L.U32 R0, R12, 0x1f, RZ ;  /* 0x0000001f0c007819 */ /* 0x000fe200000006ff */
[----:B------:R-:W-:Y:S02]  /*19f0*/  UISETP.GE.U32.AND UP0, UPT, UR46, 0x3f, UPT ;  /* 0x0000003f2e00788c */ /* 0x000fe4000bf06070 */
[----:B------:R-:W-:Y:S02]  /*1a00*/  USHF.L.U32 UR11, UR20, 0x8, URZ ;  /* 0x00000008140b7899 */ /* 0x000fe400080006ff */
[----:B------:R-:W-:Y:S01]  /*1a10*/  ULEA UR35, UR16, UR45, 0x7 ;  /* 0x0000002d10237291 */ /* 0x000fe2000f8e38ff */
[----:B------:R-:W-:Y:S02]  /*1a20*/  UMOV UR13, URZ ;  /* 0x000000ff000d7c82 */ /* 0x000fe40008000000 */
[----:B------:R2:W3:Y:S02]  /*1a30*/  SYNCS.PHASECHK.TRANS64.TRYWAIT P0, [UR4+0x30], R0 ;  /* 0x00003000ff0075a7 */ /* 0x0004e40008001104 */
[----:B------:R-:W-:Y:S07]  /*1a40*/  BRA.U !UP0, `(.L_x_25) ;  /* 0x0000000108c07547 */ /* 0x000fee000b800000 */
[----:B------:R-:W-:Y:S01]  /*1a50*/  UMOV UR6, URZ ;  /* 0x000000ff00067c82 */ /* 0x000fe20008000000 */
[----:B------:R-:W-:-:S05]  /*1a60*/  UMOV UR4, UR5 ;  /* 0x0000000500047c82 */ /* 0x000fca0008000000 */
.L_x_31:
[----:B------:R-:W-:Y:S01]  /*1a70*/  ULEA UR33, UR4, UR7, 0x3 ;  /* 0x0000000704217291 */ /* 0x000fe2000f8e18ff */
[----:B---3--:R-:W-:Y:S01]  /*1a80*/  @!P3 MOV R2, 0x6000 ;  /* 0x000060000002b802 */ /* 0x008fe20000000f00 */
[----:B-1-3--:R-:W-:Y:S10]  /*1a90*/  @P0 BRA `(.L_x_26) ;  /* 0x00000000000c0947 */ /* 0x00aff40003800000 */
[----:B------:R-:W-:-:S04]  /*1aa0*/  SHF.L.U32 R3, R12, 0x1f, RZ ;  /* 0x0000001f0c037819 */ /* 0x000fc800000006ff */
[----:B------:R-:W3:Y:S02]  /*1ab0*/  SYNCS.PHASECHK.TRANS64.TRYWAIT P0, [UR33+0x30], R3 ;  /* 0x00003003ff0075a7 */ /* 0x000ee40008001121 */
[----:B---3--:R-:W-:Y:S05]  /*1ac0*/  @!P0 BRA `(.L_x_27) ;  /* 0x0000009800a48947 */ /* 0x008fea0003800000 */
.L_x_26:
[----:B------:R3:W-:Y:S01]  /*1ad0*/  @!P3 SYNCS.ARRIVE.TRANS64 RZ, [UR33], R2 ;  /* 0x00000002ffffb9a7 */ /* 0x0007e20008000021 */
[----:B------:R-:W-:-:S04]  /*1ae0*/  ULOP3.LUT UR5, UR24, 0x2, URZ, 0xfc, !UPT ;  /* 0x0000000218057892 */ /* 0x000fc8000f8efcff */
[----:B------:R-:W-:-:S09]  /*1af0*/  UISETP.NE.AND UP0, UPT, UR5, 0x2, UPT ;  /* 0x000000020500788c */ /* 0x000fd2000bf05270 */
[----:B------:R-:W-:Y:S05]  /*1b00*/  BRA.U UP0, `(.L_x_28) ;  /* 0x0000000100047547 */ /* 0x000fea000b800000 */
[----:B-1----:R-:W-:Y:S05]  /*1b10*/  BPT.TRAP 0x1 ;  /* 0x000000040000795c */ /* 0x002fea0000300000 */
.L_x_28:
[----:B------:R-:W-:Y:S04]  /*1b20*/  BSSY.RECONVERGENT B0, `(.L_x_29) ;  /* 0x0000003000007945 */ /* 0x000fe80003800200 */
[----:B------:R-:W-:Y:S05]  /*1b30*/  @P2 BRA `(.L_x_30) ;  /* 0x0000000000042947 */ /* 0x000fea0003800000 */
[----:B-1----:R-:W-:Y:S05]  /*1b40*/  BPT.TRAP 0x1 ;  /* 0x000000040000795c */ /* 0x002fea0000300000 */
.L_x_30:
[----:B-1----:R-:W-:Y:S05]  /*1b50*/  BSYNC.RECONVERGENT B0 ;  /* 0x0000000000007941 */ /* 0x002fea0003800200 */
.L_x_29:
[----:B------:R-:W-:Y:S02]  /*1b60*/  UIADD3 UR5, UPT, UPT, UR4, 0x1, URZ ;  /* 0x0000000104057890 */ /* 0x000fe4000fffe0ff */
[----:B------:R-:W-:Y:S02]  /*1b70*/  UIADD3 UR16, UP1, UPT, UR26, 0x80, URZ ;  /* 0x000000801a107890 */ /* 0x000fe4000ff3e0ff */
[----:B------:R-:W-:Y:S02]  /*1b80*/  UISETP.NE.AND UP0, UPT, UR5, 0x6, UPT ;  /* 0x000000060500788c */ /* 0x000fe4000bf05270 */
[----:B------:R-:W-:Y:S02]  /*1b90*/  USHF.L.U32 UR34, UR6, 0x5, URZ ;  /* 0x0000000506227899 */ /* 0x000fe400080006ff */
[----:B------:R-:W-:Y:S02]  /*1ba0*/  USEL UR9, URZ, 0x1, UP0 ;  /* 0x00000001ff097887 */ /* 0x000fe40008000000 */
[----:B------:R-:W-:-:S02]  /*1bb0*/  USEL UR5, UR5, URZ, UP0 ;  /* 0x000000ff05057287 */ /* 0x000fc40008000000 */
[----:B------:R-:W-:Y:S02]  /*1bc0*/  UIADD3 UR14, UP0, UPT, UR26, 0x180, URZ ;  /* 0x000001801a0e7890 */ /* 0x000fe4000ff1e0ff */
[----:B------:R-:W-:Y:S01]  /*1bd0*/  ULEA UR8, UR5, UR7, 0x3 ;  /* 0x0000000705087291 */ /* 0x000fe2000f8e18ff */
[----:B------:R-:W-:Y:S01]  /*1be0*/  LOP3.LUT R12, R12, UR9, RZ, 0x3c, !PT ;  /* 0x000000090c0c7c12 */ /* 0x000fe2000f8e3cff */
[----:B------:R-:W-:Y:S02]  /*1bf0*/  ULEA UR9, UR4, UR28, 0xc ;  /* 0x0000001c04097291 */ /* 0x000fe4000f8e60ff */
[----:B------:R-:W-:Y:S01]  /*1c00*/  UIADD3.X UR17, UPT, UPT, URZ, UR27, URZ, UP1, !UPT ;  /* 0x0000001bff117290 */ /* 0x000fe20008ffe4ff */
[----:B--2---:R-:W-:Y:S01]  /*1c10*/  SHF.L.U32 R0, R12, 0x1f, RZ ;  /* 0x0000001f0c007819 */ /* 0x004fe200000006ff */
[----:B------:R-:W-:Y:S02]  /*1c20*/  ULEA UR9, UR9, UR7, 0x1 ;  /* 0x0000000709097291 */ /* 0x000fe4000f8e08ff */
[----:B------:R-:W-:Y:S01]  /*1c30*/  UIADD3.X UR15, UPT, UPT, URZ, UR27, URZ, UP0, !UPT ;  /* 0x0000001bff0f7290 */ /* 0x000fe200087fe4ff */
[----:B------:R4:W1:Y:S01]  /*1c40*/  SYNCS.PHASECHK.TRANS64.TRYWAIT P0, [UR8+0x30], R0 ;  /* 0x00003000ff0075a7 */ /* 0x0008620008001108 */
[----:B------:R-:W-:-:S02]  /*1c50*/  ULEA UR8, UR4, UR7, 0xe ;  /* 0x0000000704087291 */ /* 0x000fc4000f8e70ff */
[----:B------:R-:W-:Y:S02]  /*1c60*/  UIADD3 UR32, UPT, UPT, UR9, 0x10800, URZ ;  /* 0x0001080009207890 */ /* 0x000fe4000fffe0ff */
[----:B------:R-:W-:Y:S01]  /*1c70*/  UIADD3 UR8, UPT, UPT, UR8, 0x1c800, URZ ;  /* 0x0001c80008087890 */ /* 0x000fe2000fffe0ff */
[----:B------:R-:W-:Y:S01]  /*1c80*/  UMOV UR13, 0xf0000 ;  /* 0x000f0000000d7882 */ /* 0x000fe20000000000 */
[----:B------:R-:W-:Y:S01]  /*1c90*/  UMOV UR18, 0x0 ;  /* 0x0000000000127882 */ /* 0x000fe20000000000 */
[----:B------:R-:W-:Y:S01]  /*1ca0*/  UMOV UR19, 0x10000000 ;  /* 0x1000000000137882 */ /* 0x000fe20000000000 */
[----:B------:R-:W-:Y:S01]  /*1cb0*/  UMOV UR12, UR36 ;  /* 0x00000024000c7c82 */ /* 0x000fe20008000000 */
[----:B------:R-:W-:Y:S01]  /*1cc0*/  UMOV UR9, UR33 ;  /* 0x0000002100097c82 */ /* 0x000fe20008000000 */
[----:B------:R-:W-:Y:S01]  /*1cd0*/  UMOV UR10, UR34 ;  /* 0x00000022000a7c82 */ /* 0x000fe20008000000 */
[----:B------:R2:W-:Y:S01]  /*1ce0*/  UTMALDG.3D.MULTICAST [UR32], [UR16], UR13, desc[UR18] ;  /* 0x00001220100073b4 */ /* 0x0005e2000801180d */
[----:B------:R-:W-:Y:S01]  /*1cf0*/  UIADD3 UR6, UPT, UPT, UR6, 0x1, URZ ;  /* 0x0000000106067890 */ /* 0x000fe2000fffe0ff */
[----:B------:R-:W-:-:S03]  /*1d00*/  UMOV UR4, UR5 ;  /* 0x0000000500047c82 */ /* 0x000fc60008000000 */
[----:B------:R-:W-:Y:S01]  /*1d10*/  UISETP.NE.AND UP0, UPT, UR6, UR21, UPT ;  /* 0x000000150600728c */ /* 0x000fe2000bf05270 */
[----:B------:R4:W-:Y:S01]  /*1d20*/  UTMALDG.3D [UR8], [UR14], desc[UR18] ;  /* 0x000012080e0075b4 */ /* 0x0009e20008011000 */
[----:B--2---:R-:W-:-:S07]  /*1d30*/  UMOV UR13, UR21 ;  /* 0x00000015000d7c82 */ /* 0x004fce0008000000 */
[----:B----4-:R-:W-:Y:S05]  /*1d40*/  BRA.U UP0, `(.L_x_31) ;  /* 0xfffffffd00487547 */ /* 0x010fea000b83ffff */
.L_x_25:
[----:B------:R-:W-:Y:S01]  /*1d50*/  ULEA UR4, UR5, UR7, 0x3 ;  /* 0x0000000705047291 */ /* 0x000fe2000f8e18ff */
[----:B--2---:R-:W-:Y:S01]  /*1d60*/  SHF.L.U32 R0, R12, 0x1f, RZ ;  /* 0x0000001f0c007819 */ /* 0x004fe200000006ff */
[----:B------:R-:W-:Y:S01]  /*1d70*/  @!P1 SYNCS.ARRIVE.TRANS64.A1T0 RZ, [UR7+0xa8], RZ ;  /* 0x0000a8ffffff99a7 */ /* 0x000fe20008100007 */
[----:B------:R-:W-:-:S06]  /*1d80*/  UISETP.GT.AND UP0, UPT, UR43, UR41, UPT ;  /* 0x000000292b00728c */ /* 0x000fcc000bf04270 */
[----:B-1-3--:R1:W2:Y:S03]  /*1d90*/  SYNCS.PHASECHK.TRANS64.TRYWAIT P0, [UR4+0x30], R0 ;  /* 0x00003000ff0075a7 */ /* 0x00a2a60008001104 */
[----:B------:R-:W-:Y:S05]  /*1da0*/  BRA.U !UP0, `(.L_x_32) ;  /* 0x0000000108bc7547 */ /* 0x000fea000b800000 */
[----:B------:R-:W-:Y:S01]  /*1db0*/  UIADD3 UR25, UPT, UPT, UR44, UR13, URZ ;  /* 0x0000000d2c197290 */ /* 0x000fe2000fffe0ff */
[----:B------:R-:W-:-:S11]  /*1dc0*/  UMOV UR4, UR5 ;  /* 0x0000000500047c82 */ /* 0x000fd60008000000 */
.L_x_38:
[----:B------:R-:W-:Y:S01]  /*1dd0*/  ULEA UR17, UR4, UR7, 0x3 ;  /* 0x0000000704117291 */ /* 0x000fe2000f8e18ff */
[----:B--2---:R-:W-:Y:S01]  /*1de0*/  @!P3 MOV R2, 0x6000 ;  /* 0x000060000002b802 */ /* 0x004fe20000000f00 */
[----:B--2-4-:R-:W-:Y:S10]  /*1df0*/  @P0 BRA `(.L_x_33) ;  /* 0x00000000000c0947 */ /* 0x014ff40003800000 */
[----:B------:R-:W-:-:S04]  /*1e00*/  SHF.L.U32 R3, R12, 0x1f, RZ ;  /* 0x0000001f0c037819 */ /* 0x000fc800000006ff */
[----:B------:R-:W2:Y:S02]  /*1e10*/  SYNCS.PHASECHK.TRANS64.TRYWAIT P0, [UR17+0x30], R3 ;  /* 0x00003003ff0075a7 */ /* 0x000ea40008001111 */
[----:B--2---:R-:W-:Y:S05]  /*1e20*/  @!P0 BRA `(.L_x_34) ;  /* 0x0000009400e48947 */ /* 0x004fea0003800000 */
.L_x_33:
[----:B------:R2:W-:Y:S01]  /*1e30*/  @!P3 SYNCS.ARRIVE.TRANS64 RZ, [UR17], R2 ;  /* 0x00000002ffffb9a7 */ /* 0x0005e20008000011 */
[----:B------:R-:W-:-:S04]  /*1e40*/  ULOP3.LUT UR5, UR24, 0x2, URZ, 0xfc, !UPT ;  /* 0x0000000218057892 */ /* 0x000fc8000f8efcff */
[----:B------:R-:W-:-:S09]  /*1e50*/  UISETP.NE.AND UP0, UPT, UR5, 0x2, UPT ;  /* 0x000000020500788c */ /* 0x000fd2000bf05270 */
[----:B------:R-:W-:Y:S05]  /*1e60*/  BRA.U UP0, `(.L_x_35) ;  /* 0x0000000100047547 */ /* 0x000fea000b800000 */
[----:B------:R-:W-:Y:S05]  /*1e70*/  BPT.TRAP 0x1 ;  /* 0x000000040000795c */ /* 0x000fea0000300000 */
.L_x_35:
[----:B------:R-:W-:Y:S04]  /*1e80*/  BSSY.RECONVERGENT B0, `(.L_x_36) ;  /* 0x0000003000007945 */ /* 0x000fe80003800200 */
[----:B------:R-:W-:Y:S05]  /*1e90*/  @P2 BRA `(.L_x_37) ;  /* 0x0000000000042947 */ /* 0x000fea0003800000 */
[----:B------:R-:W-:Y:S05]  /*1ea0*/  BPT.TRAP 0x1 ;  /* 0x000000040000795c */ /* 0x000fea0000300000 */
.L_x_37:
[----:B------:R-:W-:Y:S05]  /*1eb0*/  BSYNC.RECONVERGENT B0 ;  /* 0x0000000000007941 */ /* 0x000fea0003800200 */
.L_x_36:
[----:B------:R-:W-:Y:S02]  /*1ec0*/  UIADD3 UR5, UPT, UPT, UR4, 0x1, URZ ;  /* 0x0000000104057890 */ /* 0x000fe4000fffe0ff */
[----:B------:R-:W-:Y:S02]  /*1ed0*/  UIADD3 UR14, UP1, UPT, UR26, 0x80, URZ ;  /* 0x000000801a0e7890 */ /* 0x000fe4000ff3e0ff */
[----:B------:R-:W-:Y:S02]  /*1ee0*/  UISETP.NE.AND UP0, UPT, UR5, 0x6, UPT ;  /* 0x000000060500788c */ /* 0x000fe4000bf05270 */
[----:B------:R-:W-:Y:S02]  /*1ef0*/  USHF.L.U32 UR18, UR13, 0x5, URZ ;  /* 0x000000050d127899 */ /* 0x000fe400080006ff */
[----:B------:R-:W-:Y:S02]  /*1f00*/  USEL UR8, URZ, 0x1, UP0 ;  /* 0x00000001ff087887 */ /* 0x000fe40008000000 */
[----:B------:R-:W-:-:S02]  /*1f10*/  USEL UR5, UR5, URZ, UP0 ;  /* 0x000000ff05057287 */ /* 0x000fc40008000000 */
[----:B------:R-:W-:Y:S02]  /*1f20*/  UIADD3 UR22, UP0, UPT, UR26, 0x180, URZ ;  /* 0x000001801a167890 */ /* 0x000fe4000ff1e0ff */
[----:B------:R-:W-:Y:S01]  /*1f30*/  LOP3.LUT R12, R12, UR8, RZ, 0x3c, !PT ;  /* 0x000000080c0c7c12 */ /* 0x000fe2000f8e3cff */
[----:B------:R-:W-:Y:S02]  /*1f40*/  ULEA UR6, UR5, UR7, 0x3 ;  /* 0x0000000705067291 */ /* 0x000fe4000f8e18ff */
[----:B------:R-:W-:Y:S01]  /*1f50*/  ULEA UR8, UR4, UR7, 0xe ;  /* 0x0000000704087291 */ /* 0x000fe2000f8e70ff */
[----:B-1----:R-:W-:Y:S01]  /*1f60*/  SHF.L.U32 R0, R12, 0x1f, RZ ;  /* 0x0000001f0c007819 */ /* 0x002fe200000006ff */
[----:B------:R-:W-:Y:S02]  /*1f70*/  ULEA UR16, UR4, UR29, 0xd ;  /* 0x0000001d04107291 */ /* 0x000fe4000f8e68ff */
[----:B------:R-:W-:Y:S02]  /*1f80*/  UIADD3.X UR15, UPT, UPT, URZ, UR27, URZ, UP1, !UPT ;  /* 0x0000001bff0f7290 */ /* 0x000fe40008ffe4ff */
[----:B------:R-:W-:Y:S01]  /*1f90*/  UIADD3 UR8, UPT, UPT, UR8, 0x1c800, URZ ;  /* 0x0001c80008087890 */ /* 0x000fe2000fffe0ff */
[----:B------:R3:W4:Y:S01]  /*1fa0*/  SYNCS.PHASECHK.TRANS64.TRYWAIT P0, [UR6+0x30], R0 ;  /* 0x00003000ff0075a7 */ /* 0x0007220008001106 */
[----:B------:R-:W-:Y:S01]  /*1fb0*/  UIADD3.X UR23, UPT, UPT, URZ, UR27, URZ, UP0, !UPT ;  /* 0x0000001bff177290 */ /* 0x000fe200087fe4ff */
[----:B------:R-:W-:Y:S01]  /*1fc0*/  UMOV UR6, 0xf0000 ;  /* 0x000f000000067882 */ /* 0x000fe20000000000 */
[----:B------:R-:W-:Y:S01]  /*1fd0*/  UMOV UR30, 0x0 ;  /* 0x00000000001e7882 */ /* 0x000fe20000000000 */
[----:B------:R-:W-:Y:S01]  /*1fe0*/  UMOV UR31, 0x10000000 ;  /* 0x10000000001f7882 */ /* 0x000fe20000000000 */
[----:B------:R-:W-:Y:S01]  /*1ff0*/  UMOV UR19, UR35 ;  /* 0x0000002300137c82 */ /* 0x000fe20008000000 */
[----:B------:R-:W-:Y:S01]  /*2000*/  UMOV UR20, UR36 ;  /* 0x0000002400147c82 */ /* 0x000fe20008000000 */
[----:B------:R-:W-:Y:S01]  /*2010*/  UMOV UR12, UR36 ;  /* 0x00000024000c7c82 */ /* 0x000fe20008000000 */
[----:B------:R-:W-:Y:S01]  /*2020*/  UMOV UR9, UR17 ;  /* 0x0000001100097c82 */ /* 0x000fe20008000000 */
[----:B------:R-:W-:Y:S01]  /*2030*/  UMOV UR10, UR18 ;  /* 0x00000012000a7c82 */ /* 0x000fe20008000000 */
[----:B------:R3:W-:Y:S01]  /*2040*/  UTMALDG.3D.MULTICAST [UR16], [UR14], UR6, desc[UR30] ;  /* 0x00001e100e0073b4 */ /* 0x0007e20008011806 */
[----:B------:R-:W-:Y:S01]  /*2050*/  UIADD3 UR13, UPT, UPT, UR13, 0x1, URZ ;  /* 0x000000010d0d7890 */ /* 0x000fe2000fffe0ff */
[----:B------:R-:W-:-:S03]  /*2060*/  UMOV UR4, UR5 ;  /* 0x0000000500047c82 */ /* 0x000fc60008000000 */
[----:B------:R-:W-:Y:S01]  /*2070*/  UISETP.NE.AND UP0, UPT, UR13, UR25, UPT ;  /* 0x000000190d00728c */ /* 0x000fe2000bf05270 */
[----:B------:R3:W-:Y:S08]  /*2080*/  UTMALDG.3D [UR8], [UR22], desc[UR30] ;  /* 0x00001e08160075b4 */ /* 0x0007f00008011000 */
[----:B---3--:R-:W-:Y:S05]  /*2090*/  BRA.U UP0, `(.L_x_38) ;  /* 0xfffffffd004c7547 */ /* 0x008fea000b83ffff */
.L_x_32:
[C---:B------:R-:W-:Y:S01]  /*20a0*/  LEA R3, R11.reuse, UR7, 0x3 ;  /* 0x000000070b037c11 */ /* 0x040fe2000f8e18ff */
[----:B------:R-:W-:Y:S01]  /*20b0*/  NOP ;  /* 0x0000000000007918 */ /* 0x000fe20000000000 */
[----:B-1----:R-:W-:Y:S02]  /*20c0*/  SHF.L.U32 R0, R10, 0x1f, RZ ;  /* 0x0000001f0a007819 */ /* 0x002fe400000006ff */
[----:B------:R-:W-:Y:S02]  /*20d0*/  LEA R4, R11, UR7, 0x4 ;  /* 0x000000070b047c11 */ /* 0x000fe4000f8e20ff */
[----:B--2-4-:R-:W1:Y:S02]  /*20e0*/  SYNCS.PHASECHK.TRANS64.TRYWAIT P0, [R3+URZ+0xb0], R0 ;  /* 0x0000b000030075a7 */ /* 0x014e6400080011ff */
[----:B-1----:R-:W-:Y:S05]  /*20f0*/  @!P0 BRA `(.L_x_39) ;  /* 0x0000009400488947 */ /* 0x002fea0003800000 */
.L_x_141:
[----:B------:R-:W2:Y:S01]  /*2100*/  LDS.128 R4, [R4+0x120] ;  /* 0x0001200004047984 */ /* 0x000ea20000000c00 */
[----:B------:R-:W-:Y:S01]  /*2110*/  UISETP.GE.AND UP0, UPT, UR42, 0x1, UPT ;  /* 0x000000012a00788c */ /* 0x000fe2000bf06270 */
[----:B------:R-:W-:Y:S01]  /*2120*/  @!PT LDS RZ, [RZ] ;  /* 0x00000000fffff984 */ /* 0x000fe20000000800 */
[----:B------:R-:W-:Y:S01]  /*2130*/  @!PT LDS RZ, [RZ] ;  /* 0x00000000fffff984 */ /* 0x000fe20000000800 */
[----:B------:R-:W-:Y:S01]  /*2140*/  @!PT LDS RZ, [RZ] ;  /* 0x00000000fffff984 */ /* 0x000fe20000000800 */
[----:B------:R-:W-:Y:S01]  /*2150*/  @!PT LDS RZ, [RZ] ;  /* 0x00000000fffff984 */ /* 0x000fe20000000800 */
[----:B------:R3:W-:Y:S06]  /*2160*/  MEMBAR.ALL.CTA ;  /* 0x0000000000007992 */ /* 0x0007ec0000008000 */
[----:B---3--:R-:W3:Y:S01]  /*2170*/  FENCE.VIEW.ASYNC.S ;  /* 0x00000000000073c6 */ /* 0x008ee20000000000 */
[----:B--2---:R-:W-:-:S13]  /*2180*/  LOP3.LUT P0, RZ, R6, 0x1, RZ, 0xc0, !PT ;  /* 0x0000000106ff7812 */ /* 0x004fda000780c0ff */
[----:B---3--:R-:W-:Y:S01]  /*2190*/  VOTEU.ANY UP1, P0 ;  /* 0x0000000000ff7886 */ /* 0x008fe20000020100 */
[----:B------:R-:W-:-:S13]  /*21a0*/  PLOP3.LUT P0, PT, PT, PT, UP1, 0x80, 0x8 ;  /* 0x000000000008781c */ /* 0x000fda0003f0f018 */
[----:B-1----:R-:W-:Y:S02]  /*21b0*/  @P0 LOP3.LUT R0, R5, 0xffff, RZ, 0xc0, !PT ;  /* 0x0000ffff05000812 */ /* 0x002fe400078ec0ff */
[----:B------:R-:W-:Y:S02]  /*21c0*/  @P0 MOV R2, R4 ;  /* 0x0000000400020202 */ /* 0x000fe40000000f00 */
[----:B------:R-:W-:Y:S01]  /*21d0*/  @P0 R2UR UR6, R0 ;  /* 0x00000000000602ca */ /* 0x000fe200000e0000 */
[----:B------:R-:W-:Y:S01]  /*21e0*/  VIADD R0, R3, 0xc0 ;  /* 0x000000c003007836 */ /* 0x000fe20000000000 */
[----:B------:R-:W-:Y:S02]  /*21f0*/  @P0 SHF.R.U32.HI R4, RZ, 0x10, R5 ;  /* 0x00000010ff040819 */ /* 0x000fe40000011605 */
[----:B------:R-:W-:Y:S02]  /*2200*/  @P0 R2UR UR8, R2 ;  /* 0x00000000020802ca */ /* 0x000fe400000e0000 */
[----:B------:R-:W-:-:S02]  /*2210*/  PRMT R0, RZ, 0x654, R0 ;  /* 0x00000654ff007816 */ /* 0x000fc40000000000 */
[----:B------:R-:W-:Y:S02]  /*2220*/  @P0 R2UR UR4, R4 ;  /* 0x00000000040402ca */ /* 0x000fe400000e0000 */
[----:B------:R1:W-:Y:S03]  /*2230*/  SYNCS.ARRIVE.TRANS64.RED.A1T0 RZ, [R0+URZ], RZ ;  /* 0x000000ff00ff79a7 */ /* 0x0003e600081004ff */
[----:B------:R-:W-:-:S04]  /*2240*/  @UP1 UMOV UR37, UR6 ;  /* 0x0000000600251c82 */ /* 0x000fc80008000000 */
[----:B------:R-:W-:-:S04]  /*2250*/  @UP1 UMOV UR38, UR8 ;  /* 0x0000000800261c82 */ /* 0x000fc80008000000 */
[----:B------:R-:W-:Y:S01]  /*2260*/  @UP1 UMOV UR36, UR4 ;  /* 0x0000000400241c82 */ /* 0x000fe20008000000 */
[----:B------:R-:W-:Y:S05]  /*2270*/  BRA.U !UP0, `(.L_x_40) ;  /* 0x0000000108d47547 */ /* 0x000fea000b800000 */
[----:B------:R-:W2:Y:S01]  /*2280*/  LDCU.128 UR12, c[0x0][0xb10] ;  /* 0x00016200ff0c77ac */ /* 0x000ea20008000c00 */
[----:B------:R-:W3:Y:S01]  /*2290*/  LDCU UR25, c[0x0][0xb20] ;  /* 0x00016400ff1977ac */ /* 0x000ee20008000800 */
[----:B------:R-:W4:Y:S01]  /*22a0*/  LDCU UR20, c[0x0][0xb0c] ;  /* 0x00016180ff1477ac */ /* 0x000f220008000800 */
[----:B------:R-:W1:Y:S01]  /*22b0*/  LDCU.64 UR10, c[0x0][0xb28] ;  /* 0x00016500ff0a77ac */ /* 0x000e620008000a00 */
[----:B------:R-:W-:Y:S02]  /*22c0*/  UISETP.NE.AND UP3, UPT, UR42, 0x1, UPT ;  /* 0x000000012a00788c */ /* 0x000fe4000bf65270 */
[----:B--2---:R-:W-:Y:S02]  /*22d0*/  UIMAD.WIDE.U32 UR16, UR39, UR15, URZ ;  /* 0x0000000f271072a5 */ /* 0x004fe4000f8e00ff */
[----:B------:R-:W-:Y:S02]  /*22e0*/  UIMAD.WIDE.U32 UR8, UR40, UR12, URZ ;  /* 0x0000000c280872a5 */ /* 0x000fe4000f8e00ff */
[----:B------:R-:W-:-:S02]  /*22f0*/  UISETP.NE.AND UP0, UPT, UR14, 0x1, UPT ;  /* 0x000000010e00788c */ /* 0x000fc4000bf05270 */
[----:B------:R-:W-:Y:S01]  /*2300*/  UIMAD.WIDE.U32 UR22, UR37, UR15, URZ ;  /* 0x0000000f251672a5 */ /* 0x000fe2000f8e00ff */
[----:B------:R-:W-:Y:S02]  /*2310*/  UMOV UR16, UR17 ;  /* 0x0000001100107c82 */ /* 0x000fe40008000000 */
[----:B------:R-:W-:Y:S01]  /*2320*/  UMOV UR8, UR9 ;  /* 0x0000000900087c82 */ /* 0x000fe20008000000 */
[----:B---3--:R-:W-:Y:S02]  /*2330*/  USHF.R.U32.HI UR16, URZ, UR25, UR16 ;  /* 0x00000019ff107299 */ /* 0x008fe40008011610 */
[----:B----4-:R-:W-:Y:S02]  /*2340*/  UISETP.NE.AND UP2, UPT, UR20, 0x1, UPT ;  /* 0x000000011400788c */ /* 0x010fe4000bf45270 */
[----:B------:R-:W-:Y:S02]  /*2350*/  USHF.R.U32.HI UR8, URZ, UR13, UR8 ;  /* 0x0000000dff087299 */ /* 0x000fe40008011608 */
[----:B------:R-:W-:-:S02]  /*2360*/  USEL UR6, UR39, UR16, !UP0 ;  /* 0x0000001027067287 */ /* 0x000fc4000c000000 */
[----:B------:R-:W-:Y:S02]  /*2370*/  USEL UR8, UR40, UR8, !UP2 ;  /* 0x0000000828087287 */ /* 0x000fe4000d000000 */
[----:B-1----:R-:W-:Y:S01]  /*2380*/  UIMAD.WIDE.U32 UR16, UR6, UR10, URZ ;  /* 0x0000000a061072a5 */ /* 0x002fe2000f8e00ff */
[----:B------:R-:W-:Y:S01]  /*2390*/  UMOV UR4, UR23 ;  /* 0x0000001700047c82 */ /* 0x000fe20008000000 */
[----:B------:R-:W-:Y:S02]  /*23a0*/  UIMAD.WIDE.U32 UR18, UR38, UR12, URZ ;  /* 0x0000000c261272a5 */ /* 0x000fe4000f8e00ff */
[----:B------:R-:W-:-:S03]  /*23b0*/  UIMAD.WIDE.U32 UR22, UR8, UR10, URZ ;  /* 0x0000000a081672a5 */ /* 0x000fc6000f8e00ff */
[----:B------:R-:W-:Y:S01]  /*23c0*/  UMOV UR16, UR17 ;  /* 0x0000001100107c82 */ /* 0x000fe20008000000 */
[----:B------:R-:W-:Y:S02]  /*23d0*/  USHF.R.U32.HI UR4, URZ, UR25, UR4 ;  /* 0x00000019ff047299 */ /* 0x000fe40008011604 */
[----:B------:R-:W-:Y:S01]  /*23e0*/  @UP3 USHF.R.U32.HI UR6, URZ, UR11, UR16 ;  /* 0x0000000bff063299 */ /* 0x000fe20008011610 */
[----:B------:R-:W-:Y:S01]  /*23f0*/  UMOV UR18, UR19 ;  /* 0x0000001300127c82 */ /* 0x000fe20008000000 */
[----:B------:R-:W-:Y:S01]  /*2400*/  UMOV UR22, UR23 ;  /* 0x0000001700167c82 */ /* 0x000fe20008000000 */
[----:B------:R-:W-:Y:S02]  /*2410*/  USHF.R.U32.HI UR13, URZ, UR13, UR18 ;  /* 0x0000000dff0d7299 */ /* 0x000fe40008011612 */
[----:B------:R-:W-:Y:S02]  /*2420*/  USEL UR4, UR37, UR4, !UP0 ;  /* 0x0000000425047287 */ /* 0x000fe4000c000000 */
[----:B------:R-:W-:-:S02]  /*2430*/  @UP3 USHF.R.U32.HI UR8, URZ, UR11, UR22 ;  /* 0x0000000bff083299 */ /* 0x000fc40008011616 */
[----:B------:R-:W-:Y:S02]  /*2440*/  UIMAD UR9, UR42, UR6, URZ ;  /* 0x000000062a0972a4 */ /* 0x000fe4000f8e02ff */
[----:B------:R-:W-:Y:S02]  /*2450*/  USEL UR6, UR38, UR13, !UP2 ;  /* 0x0000000d26067287 */ /* 0x000fe4000d000000 */
[----:B------:R-:W-:Y:S02]  /*2460*/  UIMAD UR12, UR42, UR8, URZ ;  /* 0x000000082a0c72a4 */ /* 0x000fe4000f8e02ff */
[----:B------:R-:W-:Y:S02]  /*2470*/  UISETP.GE.AND UP0, UPT, UR4, UR9, UPT ;  /* 0x000000090400728c */ /* 0x000fe4000bf06270 */
[----:B------:R-:W-:Y:S02]  /*2480*/  UIMAD.WIDE.U32 UR16, UR4, UR10, URZ ;  /* 0x0000000a041072a5 */ /* 0x000fe4000f8e00ff */
[----:B------:R-:W-:-:S02]  /*2490*/  UISETP.GE.OR UP0, UPT, UR6, UR12, UP0 ;  /* 0x0000000c0600728c */ /* 0x000fc40008706670 */
        /* <DEDUP_REMOVED lines=19> */
.L_x_40:
[----:B------:R-:W2:Y:S02]  /*25d0*/  LDCU UR4, c[0x0][0xb30] ;  /* 0x00016600ff0477ac */ /* 0x000ea40008000800 */
[----:B--2---:R-:W-:-:S09]  /*25e0*/  UISETP.NE.AND UP0, UPT, UR4, 0x1, UPT ;  /* 0x000000010400788c */ /* 0x004fd2000bf05270 */
[----:B------:R-:W-:Y:S05]  /*25f0*/  BRA.U UP0, `(.L_x_41) ;  /* 0x0000000100447547 */ /* 0x000fea000b800000 */
[----:B------:R-:W2:Y:S01]  /*2600*/  LDCU.128 UR12, c[0x0][0xb10] ;  /* 0x00016200ff0c77ac */ /* 0x000ea20008000c00 */
[----:B------:R-:W3:Y:S01]  /*2610*/  LDCU UR16, c[0x0][0xb0c] ;  /* 0x00016180ff1077ac */ /* 0x000ee20008000800 */
[----:B------:R-:W4:Y:S01]  /*2620*/  LDCU UR17, c[0x0][0xb20] ;  /* 0x00016400ff1177ac */ /* 0x000f220008000800 */
[----:B--2---:R-:W-:Y:S02]  /*2630*/  UIMAD.WIDE.U32 UR10, UR38, UR12, URZ ;  /* 0x0000000c260a72a5 */ /* 0x004fe4000f8e00ff */
[----:B------:R-:W-:Y:S02]  /*2640*/  UIMAD.WIDE.U32 UR8, UR37, UR15, URZ ;  /* 0x0000000f250872a5 */ /* 0x000fe4000f8e00ff */
[----:B---3--:R-:W-:Y:S02]  /*2650*/  UISETP.NE.AND UP2, UPT, UR16, 0x1, UPT ;  /* 0x000000011000788c */ /* 0x008fe4000bf45270 */
[----:B------:R-:W-:Y:S01]  /*2660*/  UISETP.NE.AND UP0, UPT, UR14, 0x1, UPT ;  /* 0x000000010e00788c */ /* 0x000fe2000bf05270 */
[----:B------:R-:W-:-:S02]  /*2670*/  UMOV UR6, UR11 ;  /* 0x0000000b00067c82 */ /* 0x000fc40008000000 */
[----:B------:R-:W-:Y:S01]  /*2680*/  UMOV UR4, UR9 ;  /* 0x0000000900047c82 */ /* 0x000fe20008000000 */
[----:B------:R-:W-:Y:S02]  /*2690*/  USHF.R.U32.HI UR6, URZ, UR13, UR6 ;  /* 0x0000000dff067299 */ /* 0x000fe40008011606 */
[----:B----4-:R-:W-:Y:S02]  /*26a0*/  USHF.R.U32.HI UR4, URZ, UR17, UR4 ;  /* 0x00000011ff047299 */ /* 0x010fe40008011604 */
[----:B------:R-:W-:Y:S02]  /*26b0*/  USEL UR6, UR38, UR6, !UP2 ;  /* 0x0000000626067287 */ /* 0x000fe4000d000000 */
[----:B------:R-:W-:-:S04]  /*26c0*/  USEL UR4, UR37, UR4, !UP0 ;  /* 0x0000000425047287 */ /* 0x000fc8000c000000 */
[----:B------:R-:W-:Y:S02]  /*26d0*/  UIADD3 UR8, UPT, UPT, UR6, -UR4, URZ ;  /* 0x8000000406087290 */ /* 0x000fe4000fffe0ff */
[----:B------:R-:W-:Y:S02]  /*26e0*/  UIADD3 UR4, UPT, UPT, -UR6, UR4, URZ ;  /* 0x0000000406047290 */ /* 0x000fe4000fffe1ff */
[----:B------:R-:W-:Y:S02]  /*26f0*/  UIMAD UR37, UR8, UR14, UR37 ;  /* 0x0000000e082572a4 */ /* 0x000fe4000f8e0225 */
[----:B------:R-:W-:-:S12]  /*2700*/  UIMAD UR38, UR4, UR16, UR38 ;  /* 0x00000010042672a4 */ /* 0x000fd8000f8e0226 */
.L_x_41:
[----:B------:R-:W-:Y:S01]  /*2710*/  VIADD R11, R11, 0x1 ;  /* 0x000000010b0b7836 */ /* 0x000fe20000000000 */
[----:B------:R-:W-:Y:S02]  /*2720*/  R2UR UR6, R145 ;  /* 0x00000000910672ca */ /* 0x000fe400000e0000 */
[----:B------:R-:W-:Y:S02]  /*2730*/  R2UR UR4, R144 ;  /* 0x00000000900472ca */ /* 0x000fe400000e0000 */
[C---:B------:R-:W-:Y:S02]  /*2740*/  ISETP.NE.AND P0, PT, R11.reuse, 0x2, PT ;  /* 0x000000020b00780c */ /* 0x040fe40003f05270 */
[----:B------:R-:W-:Y:S02]  /*2750*/  PLOP3.LUT P1, PT, PT, PT, PT, 0x80, 0x8 ;  /* 0x000000000008781c */ /* 0x000fe40003f2f070 */
[----:B-1----:R-:W-:Y:S02]  /*2760*/  SEL R0, RZ, 0x1, P0 ;  /* 0x00000001ff007807 */ /* 0x002fe40000000000 */
[----:B------:R-:W-:-:S02]  /*2770*/  SEL R11, R11, RZ, P0 ;  /* 0x000000ff0b0b7207 */ /* 0x000fc40000000000 */
[----:B------:R-:W-:Y:S01]  /*2780*/  LOP3.LUT R10, R10, R0, RZ, 0x3c, !PT ;  /* 0x000000000a0a7212 */ /* 0x000fe200078e3cff */
[----:B------:R-:W-:Y:S02]  /*2790*/  UIADD3 UR16, UPT, UPT, UR38, UR6, URZ ;  /* 0x0000000626107290 */ /* 0x000fe4000fffe0ff */
[----:B------:R-:W-:Y:S01]  /*27a0*/  UIADD3 UR20, UPT, UPT, UR37, UR4, URZ ;  /* 0x0000000425147290 */ /* 0x000fe2000fffe0ff */
[----:B------:R-:W-:Y:S11]  /*27b0*/  BRA.U UP1, `(.L_x_42) ;  /* 0xfffffff101507547 */ /* 0x000ff6000b83ffff */
[----:B------:R-:W-:Y:S01]  /*27c0*/  UIADD3 UR7, UPT, UPT, UR7, 0x30, URZ ;  /* 0x0000003007077890 */ /* 0x000fe2000fffe0ff */
[----:B------:R-:W-:-:S03]  /*27d0*/  SHF.L.U32 R2, R12, 0x1f, RZ ;  /* 0x0000001f0c027819 */ /* 0x000fc600000006ff */
[----:B------:R-:W-:-:S09]  /*27e0*/  ULEA UR4, UR5, UR7, 0x3 ;  /* 0x0000000705047291 */ /* 0x000fd2000f8e18ff */
[----:B------:R-:W1:Y:S02]  /*27f0*/  SYNCS.PHASECHK.TRANS64.TRYWAIT P0, [UR4], R2 ;  /* 0x00000002ff0075a7 */ /* 0x000e640008001104 */
[----:B-1----:R-:W-:Y:S05]  /*2800*/  @!P0 BRA `(.L_x_43) ;  /* 0x0000008c00988947 */ /* 0x002fea0003800000 */
.L_x_143:
[----:B------:R-:W-:-:S04]  /*2810*/  UIADD3 UR4, UPT, UPT, UR5, 0x1, URZ ;  /* 0x0000000105047890 */ /* 0x000fc8000fffe0ff */
[----:B------:R-:W-:-:S04]  /*2820*/  UISETP.NE.AND UP0, UPT, UR4, 0x6, UPT ;  /* 0x000000060400788c */ /* 0x000fc8000bf05270 */
[----:B------:R-:W-:Y:S02]  /*2830*/  USEL UR6, URZ, 0x1, UP0 ;  /* 0x00000001ff067887 */ /* 0x000fe40008000000 */
[----:B------:R-:W-:-:S04]  /*2840*/  USEL UR4, UR4, URZ, UP0 ;  /* 0x000000ff04047287 */ /* 0x000fc80008000000 */
[----:B------:R-:W-:Y:S01]  /*2850*/  ULEA UR5, UR4, UR7, 0x3 ;  /* 0x0000000704057291 */ /* 0x000fe2000f8e18ff */
[----:B-1----:R-:W-:-:S04]  /*2860*/  LOP3.LUT R2, R12, UR6, RZ, 0x3c, !PT ;  /* 0x000000060c027c12 */ /* 0x002fc8000f8e3cff */
[----:B------:R-:W-:-:S04]  /*2870*/  SHF.L.U32 R3, R2, 0x1f, RZ ;  /* 0x0000001f02037819 */ /* 0x000fc800000006ff */
[----:B------:R-:W1:Y:S02]  /*2880*/  SYNCS.PHASECHK.TRANS64.TRYWAIT P0, [UR5], R3 ;  /* 0x00000003ff0075a7 */ /* 0x000e640008001105 */
[----:B-1----:R-:W-:Y:S05]  /*2890*/  @!P0 BRA `(.L_x_44) ;  /* 0x0000008c008c8947 */ /* 0x002fea0003800000 */
.L_x_145:
[----:B------:R-:W-:-:S04]  /*28a0*/  UIADD3 UR4, UPT, UPT, UR4, 0x1, URZ ;  /* 0x0000000104047890 */ /* 0x000fc8000fffe0ff */
[----:B------:R-:W-:-:S04]  /*28b0*/  UISETP.NE.AND UP0, UPT, UR4, 0x6, UPT ;  /* 0x000000060400788c */ /* 0x000fc8000bf05270 */
[----:B------:R-:W-:Y:S02]  /*28c0*/  USEL UR6, URZ, 0x1, UP0 ;  /* 0x00000001ff067887 */ /* 0x000fe40008000000 */
[----:B------:R-:W-:-:S04]  /*28d0*/  USEL UR4, UR4, URZ, UP0 ;  /* 0x000000ff04047287 */ /* 0x000fc80008000000 */
[----:B------:R-:W-:Y:S01]  /*28e0*/  ULEA UR5, UR4, UR7, 0x3 ;  /* 0x0000000704057291 */ /* 0x000fe2000f8e18ff */
[----:B------:R-:W-:-:S04]  /*28f0*/  LOP3.LUT R2, R2, UR6, RZ, 0x3c, !PT ;  /* 0x0000000602027c12 */ /* 0x000fc8000f8e3cff */
[----:B-1----:R-:W-:-:S04]  /*2900*/  SHF.L.U32 R3, R2, 0x1f, RZ ;  /* 0x0000001f02037819 */ /* 0x002fc800000006ff */
[----:B------:R-:W1:Y:S02]  /*2910*/  SYNCS.PHASECHK.TRANS64.TRYWAIT P0, [UR5], R3 ;  /* 0x00000003ff0075a7 */ /* 0x000e640008001105 */
[----:B-1----:R-:W-:Y:S05]  /*2920*/  @!P0 BRA `(.L_x_45) ;  /* 0x0000008c00808947 */ /* 0x002fea0003800000 */
.L_x_147:
        /* <DEDUP_REMOVED lines=9> */
.L_x_149:
        /* <DEDUP_REMOVED lines=9> */
.L_x_151:
[----:B------:R-:W-:-:S04]  /*2a50*/  UIADD3 UR4, UPT, UPT, UR4, 0x1, URZ ;  /* 0x0000000104047890 */ /* 0x000fc8000fffe0ff */
[----:B------:R-:W-:-:S04]  /*2a60*/  UISETP.NE.AND UP0, UPT, UR4, 0x6, UPT ;  /* 0x000000060400788c */ /* 0x000fc8000bf05270 */
[----:B------:R-:W-:Y:S02]  /*2a70*/  USEL UR5, URZ, 0x1, UP0 ;  /* 0x00000001ff057887 */ /* 0x000fe40008000000 */
[----:B------:R-:W-:-:S04]  /*2a80*/  USEL UR4, UR4, URZ, UP0 ;  /* 0x000000ff04047287 */ /* 0x000fc80008000000 */
[----:B------:R-:W-:Y:S01]  /*2a90*/  ULEA UR4, UR4, UR7, 0x3 ;  /* 0x0000000704047291 */ /* 0x000fe2000f8e18ff */
[----:B------:R-:W-:-:S04]  /*2aa0*/  LOP3.LUT R2, R2, UR5, RZ, 0x3c, !PT ;  /* 0x0000000502027c12 */ /* 0x000fc8000f8e3cff */
[----:B------:R-:W-:Y:S01]  /*2ab0*/  SHF.L.U32 R2, R2, 0x1f, RZ ;  /* 0x0000001f02027819 */ /* 0x000fe200000006ff */
[----:B-1----:R-:W-:-:S07]  /*2ac0*/  IMAD.U32 R0, RZ, RZ, UR4 ;  /* 0x00000004ff007e24 */ /* 0x002fce000f8e00ff */
.L_x_48:
[----:B-1----:R1:W2:Y:S02]  /*2ad0*/  SYNCS.PHASECHK.TRANS64.TRYWAIT P0, [R0+URZ], R2 ;  /* 0x00000002000075a7 */ /* 0x0022a400080011ff */
[----:B--2---:R-:W-:Y:S05]  /*2ae0*/  @!P0 NANOSLEEP.SYNCS 0x989680 ;  /* 0x009896800000895d */ /* 0x004fea0003900000 */
[----:B------:R-:W2:Y:S02]  /*2af0*/  @!P0 SYNCS.PHASECHK.TRANS64 P0, [R0+URZ], R2 ;  /* 0x00000002000085a7 */ /* 0x000ea400080010ff */
[----:B--2---:R-:W-:Y:S05]  /*2b00*/  @P0 EXIT ;  /* 0x000000000000094d */ /* 0x004fea0003800000 */
[----:B------:R-:W-:Y:S05]  /*2b10*/  BRA `(.L_x_48) ;  /* 0xfffffffc00ec7947 */ /* 0x000fea000383ffff */
.L_x_22:
[----:B------:R-:W1:Y:S02]  /*2b20*/  S2UR UR4, SR_CgaCtaId ;  /* 0x00000000000479c3 */ /* 0x000e640000008800 */
[----:B-1----:R-:W-:-:S04]  /*2b30*/  UISETP.NE.AND UP0, UPT, UR4, URZ, UPT ;  /* 0x000000ff0400728c */ /* 0x002fc8000bf05270 */
[----:B------:R-:W-:-:S09]  /*2b40*/  UISETP.NE.OR UP0, UPT, UR17, 0x1, UP0 ;  /* 0x000000011100788c */ /* 0x000fd20008705670 */
[----:B------:R-:W-:Y:S05]  /*2b50*/  BRA.U UP0, `(.L_x_49) ;  /* 0x00000005004c7547 */ /* 0x000fea000b800000 */
[----:B------:R-:W1:Y:S01]  /*2b60*/  S2UR UR5, SR_CgaCtaId ;  /* 0x00000000000579c3 */ /* 0x000e620000008800 */
[----:B------:R-:W-:Y:S01]  /*2b70*/  UMOV UR4, 0x400 ;  /* 0x0000040000047882 */ /* 0x000fe20000000000 */
[----:B------:R-:W-:Y:S01]  /*2b80*/  ISETP.GE.U32.AND P2, PT, R0, 0x4, PT ;  /* 0x000000040000780c */ /* 0x000fe20003f46070 */
[----:B------:R-:W-:Y:S01]  /*2b90*/  IMAD.MOV.U32 R12, RZ, RZ, 0x1 ;  /* 0x00000001ff0c7424 */ /* 0x000fe200078e00ff */
[----:B------:R-:W-:Y:S02]  /*2ba0*/  CS2R R10, SRZ ;  /* 0x00000000000a7805 */ /* 0x000fe4000001ff00 */
[----:B------:R-:W-:Y:S01]  /*2bb0*/  CS2R R8, SRZ ;  /* 0x0000000000087805 */ /* 0x000fe2000001ff00 */
[----:B-1----:R-:W-:-:S03]  /*2bc0*/  ULEA UR6, UR5, UR4, 0x18 ;  /* 0x0000000405067291 */ /* 0x002fc6000f8ec0ff */
[----:B------:R-:W-:-:S09]  /*2bd0*/  UMOV UR5, URZ ;  /* 0x000000ff00057c82 */ /* 0x000fd20008000000 */
.L_x_53:
[----:B------:R-:W-:Y:S02]  /*2be0*/  LEA R2, R8, UR6, 0x3 ;  /* 0x0000000608027c11 */ /* 0x000fe4000f8e18ff */
[----:B------:R-:W-:-:S03]  /*2bf0*/  SHF.L.U32 R4, R9, 0x1f, RZ ;  /* 0x0000001f09047819 */ /* 0x000fc600000006ff */
[----:B------:R-:W-:Y:S01]  /*2c00*/  VIADD R5, R2, 0x100 ;  /* 0x0000010002057836 */ /* 0x000fe20000000000 */
[----:B------:R-:W1:Y:S02]  /*2c10*/  SYNCS.PHASECHK.TRANS64.TRYWAIT P0, [R2+URZ+0xf0], R4 ;  /* 0x0000f004020075a7 */ /* 0x000e6400080011ff */
[----:B-1----:R-:W-:Y:S05]  /*2c20*/  @!P0 BRA `(.L_x_50) ;  /* 0x0000008c00088947 */ /* 0x002fea0003800000 */
.L_x_152:
[----:B------:R-:W-:Y:S01]  /*2c30*/  ULEA UR4, UR5, UR6, 0x3 ;  /* 0x0000000605047291 */ /* 0x000fe2000f8e18ff */
[----:B-1----:R-:W-:Y:S01]  /*2c40*/  PRMT R2, RZ, 0x654, R5 ;  /* 0x00000654ff027816 */ /* 0x002fe20000000005 */
[----:B------:R-:W-:Y:S01]  /*2c50*/  @!P2 IMAD.MOV.U32 R4, RZ, RZ, 0x10 ;  /* 0x00000010ff04a424 */ /* 0x000fe200078e00ff */
[----:B------:R-:W-:Y:S01]  /*2c60*/  SHF.L.U32 R5, R12, 0x1f, RZ ;  /* 0x0000001f0c057819 */ /* 0x000fe200000006ff */
[----:B------:R-:W-:Y:S01]  /*2c70*/  UIADD3 UR7, UPT, UPT, UR4, 0xb0, URZ ;  /* 0x000000b004077890 */ /* 0x000fe2000fffe0ff */
[----:B------:R1:W-:Y:S05]  /*2c80*/  SYNCS.ARRIVE.TRANS64.RED.A1T0 RZ, [R2+URZ], RZ ;  /* 0x000000ff02ff79a7 */ /* 0x0003ea00081004ff */
[----:B------:R-:W-:Y:S01]  /*2c90*/  IMAD.U32 R6, RZ, RZ, UR7 ;  /* 0x00000007ff067e24 */ /* 0x000fe2000f8e00ff */
[----:B------:R-:W2:Y:S04]  /*2ca0*/  SYNCS.PHASECHK.TRANS64.TRYWAIT P0, [UR4+0xc0], R5 ;  /* 0x0000c005ff0075a7 */ /* 0x000ea80008001104 */
[----:B------:R-:W-:Y:S01]  /*2cb0*/  PRMT R6, R0, 0x654, R6 ;  /* 0x0000065400067816 */ /* 0x000fe20000000006 */
[----:B-12---:R-:W-:Y:S06]  /*2cc0*/  @!P0 BRA `(.L_x_51) ;  /* 0x0000008800f48947 */ /* 0x006fec0003800000 */
.L_x_154:
[----:B------:R-:W-:Y:S01]  /*2cd0*/  ULEA UR8, UR5, UR6, 0x4 ;  /* 0x0000000605087291 */ /* 0x000fe2000f8e20ff */
[----:B------:R-:W-:Y:S01]  /*2ce0*/  SEL R3, R6, R3, !P2 ;  /* 0x0000000306037207 */ /* 0x000fe20005000000 */
[----:B------:R-:W-:Y:S01]  /*2cf0*/  UIADD3 UR9, UPT, UPT, UR4, 0xb0, URZ ;  /* 0x000000b004097890 */ /* 0x000fe2000fffe0ff */
[----:B-1----:R-:W-:Y:S01]  /*2d00*/  LEA R2, R11, UR6, 0x3 ;  /* 0x000000060b027c11 */ /* 0x002fe2000f8e18ff */
[----:B------:R-:W-:Y:S01]  /*2d10*/  UIADD3 UR8, UPT, UPT, UR8, 0x120, URZ ;  /* 0x0000012008087890 */ /* 0x000fe2000fffe0ff */
[----:B------:R1:W-:Y:S01]  /*2d20*/  @!P2 SYNCS.ARRIVE.TRANS64.RED RZ, [R3+URZ], R4 ;  /* 0x0000000403ffa9a7 */ /* 0x0003e200080004ff */
[----:B------:R-:W-:Y:S01]  /*2d30*/  UIADD3 UR4, UPT, UPT, UR5, 0x1, URZ ;  /* 0x0000000105047890 */ /* 0x000fe2000fffe0ff */
[----:B------:R-:W-:-:S03]  /*2d40*/  VIADD R8, R8, 0x1 ;  /* 0x0000000108087836 */ /* 0x000fc60000000000 */
[----:B------:R-:W-:Y:S02]  /*2d50*/  UISETP.NE.AND UP0, UPT, UR4, 0x2, UPT ;  /* 0x000000020400788c */ /* 0x000fe4000bf05270 */
[----:B------:R-:W-:Y:S01]  /*2d60*/  ISETP.NE.AND P0, PT, R8, 0x2, PT ;  /* 0x000000020800780c */ /* 0x000fe20003f05270 */
[----:B------:R-:W-:Y:S06]  /*2d70*/  UGETNEXTWORKID.BROADCAST [UR8], [UR9] ;  /* 0x00000000080073ca */ /* 0x000fec0008000100 */
[----:B------:R-:W-:Y:S02]  /*2d80*/  USEL UR7, URZ, 0x1, UP0 ;  /* 0x00000001ff077887 */ /* 0x000fe40008000000 */
[----:B------:R-:W-:-:S04]  /*2d90*/  USEL UR5, UR4, URZ, UP0 ;  /* 0x000000ff04057287 */ /* 0x000fc80008000000 */
[----:B------:R-:W-:Y:S02]  /*2da0*/  LOP3.LUT R12, R12, UR7, RZ, 0x3c, !PT ;  /* 0x000000070c0c7c12 */ /* 0x000fe4000f8e3cff */
[----:B-1----:R-:W-:-:S04]  /*2db0*/  SHF.L.U32 R4, R10, 0x1f, RZ ;  /* 0x0000001f0a047819 */ /* 0x002fc800000006ff */
[----:B------:R-:W1:Y:S02]  /*2dc0*/  SYNCS.PHASECHK.TRANS64.TRYWAIT P1, [R2+URZ+0xb0], R4 ;  /* 0x0000b004020075a7 */ /* 0x000e6400080211ff */
[----:B-1----:R-:W-:Y:S05]  /*2dd0*/  @!P1 BRA `(.L_x_52) ;  /* 0x0000008800c89947 */ /* 0x002fea0003800000 */
.L_x_155:
[C---:B-1----:R-:W-:Y:S01]  /*2de0*/  LEA R4, R11.reuse, UR6, 0x4 ;  /* 0x000000060b047c11 */ /* 0x042fe2000f8e20ff */
[----:B------:R-:W-:Y:S01]  /*2df0*/  VIADD R2, R2, 0xc0 ;  /* 0x000000c002027836 */ /* 0x000fe20000000000 */
[----:B------:R-:W-:Y:S01]  /*2e00*/  SEL R8, R8, RZ, P0 ;  /* 0x000000ff08087207 */ /* 0x000fe20000000000 */
[----:B------:R-:W-:-:S03]  /*2e10*/  VIADD R11, R11, 0x1 ;  /* 0x000000010b0b7836 */ /* 0x000fc60000000000 */
[----:B------:R-:W1:Y:S01]  /*2e20*/  LDS.128 R4, [R4+0x120] ;  /* 0x0001200004047984 */ /* 0x000e620000000c00 */
[----:B------:R-:W-:Y:S02]  /*2e30*/  PRMT R2, RZ, 0x654, R2 ;  /* 0x00000654ff027816 */ /* 0x000fe40000000002 */
[C---:B------:R-:W-:Y:S01]  /*2e40*/  ISETP.NE.AND P1, PT, R11.reuse, 0x2, PT ;  /* 0x000000020b00780c */ /* 0x040fe20003f25270 */
[----:B------:R-:W-:Y:S01]  /*2e50*/  @!PT LDS RZ, [RZ] ;  /* 0x00000000fffff984 */ /* 0x000fe20000000800 */
[----:B------:R-:W-:Y:S01]  /*2e60*/  @!PT LDS RZ, [RZ] ;  /* 0x00000000fffff984 */ /* 0x000fe20000000800 */
[----:B------:R-:W-:Y:S01]  /*2e70*/  @!PT LDS RZ, [RZ] ;  /* 0x00000000fffff984 */ /* 0x000fe20000000800 */
[----:B------:R-:W-:Y:S01]  /*2e80*/  @!PT LDS RZ, [RZ] ;  /* 0x00000000fffff984 */ /* 0x000fe20000000800 */
[----:B------:R2:W-:Y:S06]  /*2e90*/  MEMBAR.ALL.CTA ;  /* 0x0000000000007992 */ /* 0x0005ec0000008000 */
[----:B--2---:R-:W2:Y:S01]  /*2ea0*/  FENCE.VIEW.ASYNC.S ;  /* 0x00000000000073c6 */ /* 0x004ea20000000000 */
[----:B------:R-:W-:Y:S01]  /*2eb0*/  SEL R11, R11, RZ, P1 ;  /* 0x000000ff0b0b7207 */ /* 0x000fe20000800000 */
[----:B--2---:R2:W-:Y:S01]  /*2ec0*/  SYNCS.ARRIVE.TRANS64.RED.A1T0 RZ, [R2+URZ], RZ ;  /* 0x000000ff02ff79a7 */ /* 0x0045e200081004ff */
[----:B-1----:R-:W-:-:S02]  /*2ed0*/  LOP3.LUT P3, RZ, R6, 0x1, RZ, 0xc0, !PT ;  /* 0x0000000106ff7812 */ /* 0x002fc4000786c0ff */
[----:B------:R-:W-:-:S04]  /*2ee0*/  SEL R4, RZ, 0x1, P1 ;  /* 0x00000001ff047807 */ /* 0x000fc80000800000 */
[----:B------:R-:W-:Y:S02]  /*2ef0*/  LOP3.LUT R10, R10, R4, RZ, 0x3c, !PT ;  /* 0x000000040a0a7212 */ /* 0x000fe400078e3cff */
[----:B--2---:R-:W-:-:S04]  /*2f00*/  SEL R2, RZ, 0x1, P0 ;  /* 0x00000001ff027807 */ /* 0x004fc80000000000 */
[----:B------:R-:W-:Y:S01]  /*2f10*/  LOP3.LUT R9, R9, R2, RZ, 0x3c, !PT ;  /* 0x0000000209097212 */ /* 0x000fe200078e3cff */
[----:B------:R-:W-:Y:S06]  /*2f20*/  @P3 BRA `(.L_x_53) ;  /* 0xfffffffc002c3947 */ /* 0x000fec000383ffff */
[----:B------:R-:W-:Y:S01]  /*2f30*/  ULEA UR4, UR5, UR6, 0x3 ;  /* 0x0000000605047291 */ /* 0x000fe2000f8e18ff */
[----:B------:R-:W-:-:S08]  /*2f40*/  SHF.L.U32 R2, R12, 0x1f, RZ ;  /* 0x0000001f0c027819 */ /* 0x000fd000000006ff */
[----:B------:R-:W1:Y:S02]  /*2f50*/  SYNCS.PHASECHK.TRANS64 P0, [UR4+0xc0], R2 ;  /* 0x0000c002ff0075a7 */ /* 0x000e640008001004 */
[----:B-1----:R-:W-:Y:S05]  /*2f60*/  @P0 BRA `(.L_x_54) ;  /* 0x0000000000080947 */ /* 0x002fea0003800000 */
[----:B------:R-:W1:Y:S02]  /*2f70*/  SYNCS.PHASECHK.TRANS64.TRYWAIT P0, [UR4+0xc0], R2 ;  /* 0x0000c002ff0075a7 */ /* 0x000e640008001104 */
[----:B-1----:R-:W-:Y:S05]  /*2f80*/  @!P0 BRA `(.L_x_55) ;  /* 0x0000008800708947 */ /* 0x002fea0003800000 */
.L_x_54:
[----:B------:R-:W-:-:S04]  /*2f90*/  UIADD3 UR7, UPT, UPT, UR5, 0x1, URZ ;  /* 0x0000000105077890 */ /* 0x000fc8000fffe0ff */
[----:B------:R-:W-:-:S04]  /*2fa0*/  UISETP.NE.AND UP0, UPT, UR7, 0x2, UPT ;  /* 0x000000020700788c */ /* 0x000fc8000bf05270 */
[----:B------:R-:W-:Y:S02]  /*2fb0*/  USEL UR8, URZ, 0x1, UP0 ;  /* 0x00000001ff087887 */ /* 0x000fe40008000000 */
[----:B------:R-:W-:-:S04]  /*2fc0*/  USEL UR7, UR7, URZ, UP0 ;  /* 0x000000ff07077287 */ /* 0x000fc80008000000 */
[----:B------:R-:W-:Y:S01]  /*2fd0*/  ULEA UR7, UR7, UR6, 0x3 ;  /* 0x0000000607077291 */ /* 0x000fe2000f8e18ff */
[----:B-1----:R-:W-:-:S04]  /*2fe0*/  LOP3.LUT R2, R12, UR8, RZ, 0x3c, !PT ;  /* 0x000000080c027c12 */ /* 0x002fc8000f8e3cff */
[----:B------:R-:W-:-:S04]  /*2ff0*/  SHF.L.U32 R0, R2, 0x1f, RZ ;  /* 0x0000001f02007819 */ /* 0x000fc800000006ff */
[----:B------:R-:W1:Y:S02]  /*3000*/  SYNCS.PHASECHK.TRANS64 P0, [UR7+0xc0], R0 ;  /* 0x0000c000ff0075a7 */ /* 0x000e640008001007 */
[----:B-1----:R-:W-:Y:S05]  /*3010*/  @P0 EXIT ;  /* 0x000000000000094d */ /* 0x002fea0003800000 */
[----:B------:R-:W-:Y:S02]  /*3020*/  SHF.L.U32 R2, R2, 0x1f, RZ ;  /* 0x0000001f02027819 */ /* 0x000fe400000006ff */
[----:B------:R-:W-:-:S07]  /*3030*/  MOV R0, UR7 ;  /* 0x0000000700007c02 */ /* 0x000fce0008000f00 */
.L_x_56:
[----:B-1----:R1:W2:Y:S02]  /*3040*/  SYNCS.PHASECHK.TRANS64.TRYWAIT P0, [R0+URZ+0xc0], R2 ;  /* 0x0000c002000075a7 */ /* 0x0022a400080011ff */
[----:B--2---:R-:W-:Y:S05]  /*3050*/  @!P0 NANOSLEEP.SYNCS 0x989680 ;  /* 0x009896800000895d */ /* 0x004fea0003900000 */
[----:B------:R-:W2:Y:S02]  /*3060*/  @!P0 SYNCS.PHASECHK.TRANS64 P0, [R0+URZ+0xc0], R2 ;  /* 0x0000c002000085a7 */ /* 0x000ea400080010ff */
[----:B--2---:R-:W-:Y:S05]  /*3070*/  @P0 EXIT ;  /* 0x000000000000094d */ /* 0x004fea0003800000 */
[----:B------:R-:W-:Y:S05]  /*3080*/  BRA `(.L_x_56) ;  /* 0xfffffffc00ec7947 */ /* 0x000fea000383ffff */
.L_x_49:
[----:B------:R-:W-:Y:S05]  /*3090*/  BRA.U UP4, `(.L_x_57) ;  /* 0x0000000d04407547 */ /* 0x000fea000b800000 */
[----:B------:R-:W1:Y:S01]  /*30a0*/  S2UR UR7, SR_CgaCtaId ;  /* 0x00000000000779c3 */ /* 0x000e620000008800 */
[----:B------:R-:W-:Y:S01]  /*30b0*/  UMOV UR4, 0x40 ;  /* 0x0000004000047882 */ /* 0x000fe20000000000 */
[----:B------:R-:W-:Y:S01]  /*30c0*/  NOP ;  /* 0x0000000000007918 */ /* 0x000fe20000000000 */
[----:B------:R-:W-:Y:S01]  /*30d0*/  UMOV UR6, 0x400 ;  /* 0x0000040000067882 */ /* 0x000fe20000000000 */
[----:B-1----:R-:W-:Y:S02]  /*30e0*/  ULEA UR5, UR7, UR4, 0x18 ;  /* 0x0000000407057291 */ /* 0x002fe4000f8ec0ff */
[----:B------:R-:W-:-:S07]  /*30f0*/  ULEA UR6, UR7, UR6, 0x18 ;  /* 0x0000000607067291 */ /* 0x000fce000f8ec0ff */
[----:B------:R-:W1:Y:S02]  /*3100*/  LDS.U8 R0, [UR5+0x1c] ;  /* 0x00001c05ff007984 */ /* 0x000e640008000000 */
[----:B-1----:R-:W-:-:S13]  /*3110*/  ISETP.NE.AND P0, PT, R0, RZ, PT ;  /* 0x000000ff0000720c */ /* 0x002fda0003f05270 */
[----:B------:R-:W-:Y:S05]  /*3120*/  @P0 BRA `(.L_x_58) ;  /* 0x0000000000580947 */ /* 0x000fea0003800000 */
[----:B------:R-:W-:-:S13]  /*3130*/  ELECT P0, URZ, PT ;  /* 0x0000000000ff782f */ /* 0x000fda0003800000 */
[----:B------:R-:W-:Y:S05]  /*3140*/  @!P0 BRA `(.L_x_59) ;  /* 0x0000000000608947 */ /* 0x000fea0003800000 */
[----:B------:R-:W-:Y:S01]  /*3150*/  UMOV UR4, 0x10 ;  /* 0x0000001000047882 */ /* 0x000fe20000000000 */
[----:B------:R-:W-:Y:S01]  /*3160*/  HFMA2 R0, -RZ, RZ, 0, 5.9604644775390625e-08 ;  /* 0x00000001ff007431 */ /* 0x000fe200000001ff */
[----:B------:R-:W-:-:S03]  /*3170*/  MOV R3, 0xffff ;  /* 0x0000ffff00037802 */ /* 0x000fc60000000f00 */
[----:B------:R-:W-:Y:S04]  /*3180*/  DEPBAR.LE SB1, 0x36 ;  /* 0x00009d800000791a */ /* 0x000fe80000000000 */
[----:B------:R-:W1:Y:S02]  /*3190*/  UTCATOMSWS.FIND_AND_SET.ALIGN UP0, UR4, UR4 ;  /* 0x00000004000475e3 */ /* 0x000e640008000800 */
[----:B-1----:R-:W-:Y:S01]  /*31a0*/  MOV R4, UR4 ;  /* 0x0000000400047c02 */ /* 0x002fe20008000f00 */
[----:B------:R-:W-:Y:S06]  /*31b0*/  BRA.U UP0, `(.L_x_60) ;  /* 0x0000000100187547 */ /* 0x000fec000b800000 */
.L_x_61:
[----:B------:R-:W-:Y:S05]  /*31c0*/  NANOSLEEP 0x64 ;  /* 0x000000640000795d */ /* 0x000fea0003800000 */
[----:B------:R-:W-:-:S05]  /*31d0*/  UMOV UR4, 0x10 ;  /* 0x0000001000047882 */ /* 0x000fca0000000000 */
[----:B------:R-:W-:Y:S04]  /*31e0*/  DEPBAR.LE SB1, 0x36 ;  /* 0x00009d800000791a */ /* 0x000fe80000000000 */
[----:B------:R-:W1:Y:S02]  /*31f0*/  UTCATOMSWS.FIND_AND_SET.ALIGN UP0, UR4, UR4 ;  /* 0x00000004000475e3 */ /* 0x000e640008000800 */
[----:B-1----:R-:W-:Y:S01]  /*3200*/  MOV R4, UR4 ;  /* 0x0000000400047c02 */ /* 0x002fe20008000f00 */
[----:B------:R-:W-:Y:S05]  /*3210*/  BRA.U !UP0, `(.L_x_61) ;  /* 0xfffffffd08e87547 */ /* 0x000fea000b83ffff */
.L_x_60:
[-C--:B------:R-:W-:Y:S02]  /*3220*/  SHF.L.U32 R3, R3, R4.reuse, RZ ;  /* 0x0000000403037219 */ /* 0x080fe400000006ff */
[----:B------:R-:W-:Y:S01]  /*3230*/  SHF.L.U32 R0, R0, R4, RZ ;  /* 0x0000000400007219 */ /* 0x000fe200000006ff */
[----:B------:R-:W-:Y:S02]  /*3240*/  IMAD.SHL.U32 R4, R4, 0x20, RZ ;  /* 0x0000002004047824 */ /* 0x000fe400078e00ff */
[----:B------:R1:W-:Y:S04]  /*3250*/  ATOMS.OR RZ, [UR5+0x14], R3 ;  /* 0x00001403ffff798c */ /* 0x0003e8000b000005 */
[----:B------:R1:W-:Y:S04]  /*3260*/  ATOMS.OR RZ, [UR5+0x18], R0 ;  /* 0x00001800ffff798c */ /* 0x0003e8000b000005 */
[----:B------:R1:W-:Y:S01]  /*3270*/  STS [UR6+0x140], R4 ;  /* 0x00014004ff007988 */ /* 0x0003e20008000806 */
[----:B------:R-:W-:Y:S05]  /*3280*/  BRA `(.L_x_59) ;  /* 0x0000000000107947 */ /* 0x000fea0003800000 */
.L_x_58:
[----:B------:R-:W-:Y:S02]  /*3290*/  MOV R0, 0xffffffff ;  /* 0xffffffff00007802 */ /* 0x000fe40000000f00 */
[----:B------:R-:W-:-:S03]  /*32a0*/  MOV R4, 0x32d0 ;  /* 0x000032d000047802 */ /* 0x000fc60000000f00 */
[----:B------:R1:W-:Y:S04]  /*32b0*/  STS [UR6+0x140], R0 ;  /* 0x00014000ff007988 */ /* 0x0003e80008000806 */
[----:B-1---5:R-:W-:Y:S05]  /*32c0*/  CALL.REL.NOINC `($__internal_1_$__cuda_sm10x_tcgen05_guardrail_trap_phase_invalid_during_alloc) ;  /* 0x0000008c00887944 */ /* 0x022fea0003c00000 */
.L_x_59:
[----:B------:R-:W-:Y:S05]  /*32d0*/  WARPSYNC.ALL ;  /* 0x0000000000007948 */ /* 0x000fea0003800000 */
[----:B------:R-:W2:Y:S01]  /*32e0*/  S2UR UR4, SR_CgaCtaId ;  /* 0x00000000000479c3 */ /* 0x000ea20000008800 */
[----:B------:R-:W-:Y:S01]  /*32f0*/  UMOV UR17, 0x400 ;  /* 0x0000040000117882 */ /* 0x000fe20000000000 */
[----:B------:R-:W-:-:S06]  /*3300*/  NOP ;  /* 0x0000000000007918 */ /* 0x000fcc0000000000 */
[----:B------:R-:W-:Y:S06]  /*3310*/  BAR.ARV 0x6, 0xa0 ;  /* 0x0182800000007b1d */ /* 0x000fec0000002000 */
[----:B------:R-:W3:Y:S01]  /*3320*/  LDCU UR5, c[0x0][0x38c] ;  /* 0x00007180ff0577ac */ /* 0x000ee20008000800 */
[----:B------:R-:W-:Y:S01]  /*3330*/  LOP3.LUT R2, R2, 0xffff, RZ, 0xc0, !PT ;  /* 0x0000ffff02027812 */ /* 0x000fe200078ec0ff */
[----:B------:R-:W-:Y:S01]  /*3340*/  IMAD.MOV.U32 R11, RZ, RZ, 0x1 ;  /* 0x00000001ff0b7424 */ /* 0x000fe200078e00ff */
[----:B------:R-:W-:Y:S01]  /*3350*/  CS2R R8, SRZ ;  /* 0x0000000000087805 */ /* 0x000fe2000001ff00 */
[----:B------:R-:W4:Y:S01]  /*3360*/  LDCU UR8, c[0x0][0x38c] ;  /* 0x00007180ff0877ac */ /* 0x000f220008000800 */
[----:B------:R-:W-:Y:S01]  /*3370*/  R2UR UR19, R2 ;  /* 0x00000000021372ca */ /* 0x000fe200000e0000 */
[----:B------:R-:W-:Y:S01]  /*3380*/  IMAD.MOV.U32 R10, RZ, RZ, RZ ;  /* 0x000000ffff0a7224 */ /* 0x000fe200078e00ff */
[----:B------:R-:W-:Y:S01]  /*3390*/  UMOV UR23, URZ ;  /* 0x000000ff00177c82 */ /* 0x000fe20008000000 */
[----:B------:R-:W-:Y:S01]  /*33a0*/  UMOV UR14, URZ ;  /* 0x000000ff000e7c82 */ /* 0x000fe20008000000 */
[----:B--2---:R-:W-:Y:S01]  /*33b0*/  ULEA UR17, UR4, UR17, 0x18 ;  /* 0x0000001104117291 */ /* 0x004fe2000f8ec0ff */
[----:B------:R-:W-:Y:S01]  /*33c0*/  UMOV UR26, 0x0 ;  /* 0x00000000001a7882 */ /* 0x000fe20000000000 */
[----:B------:R-:W-:-:S02]  /*33d0*/  UMOV UR27, 0x8400010 ;  /* 0x08400010001b7882 */ /* 0x000fc40000000000 */
[----:B------:R-:W-:Y:S02]  /*33e0*/  UIADD3 UR6, UPT, UPT, UR17, 0x10800, URZ ;  /* 0x0001080011067890 */ /* 0x000fe4000fffe0ff */
[----:B------:R-:W-:Y:S02]  /*33f0*/  UIADD3 UR7, UPT, UPT, UR17, 0x1c800, URZ ;  /* 0x0001c80011077890 */ /* 0x000fe4000fffe0ff */
[----:B---3--:R-:W-:Y:S01]  /*3400*/  UIADD3 UR5, UPT, UPT, UR5, 0x1f, URZ ;  /* 0x0000001f05057890 */ /* 0x008fe2000fffe0ff */
[----:B-1----:R-:W1:Y:S01]  /*3410*/  LDS R0, [UR17+0x140] ;  /* 0x00014011ff007984 */ /* 0x002e620008000800 */
[----:B------:R-:W-:Y:S02]  /*3420*/  USHF.R.U32.HI UR6, URZ, 0x4, UR6 ;  /* 0x00000004ff067899 */ /* 0x000fe40008011606 */
[----:B------:R-:W-:Y:S02]  /*3430*/  USHF.R.S32.HI UR4, URZ, 0x1f, UR5 ;  /* 0x0000001fff047899 */ /* 0x000fe40008011405 */
[----:B------:R-:W-:-:S02]  /*3440*/  ULOP3.LUT UR6, UR6, 0x3fff, URZ, 0xc0, !UPT ;  /* 0x00003fff06067892 */ /* 0x000fc4000f8ec0ff */
[----:B------:R-:W-:Y:S02]  /*3450*/  ULEA.HI UR4, UR4, UR5, URZ, 0x5 ;  /* 0x0000000504047291 */ /* 0x000fe4000f8f28ff */
[----:B------:R-:W-:Y:S02]  /*3460*/  USHF.R.U32.HI UR5, URZ, 0x4, UR7 ;  /* 0x00000004ff057899 */ /* 0x000fe40008011607 */
[----:B------:R-:W-:Y:S02]  /*3470*/  USHF.R.S32.HI UR28, URZ, 0x5, UR4 ;  /* 0x00000005ff1c7899 */ /* 0x000fe40008011404 */
[----:B------:R-:W-:Y:S02]  /*3480*/  ULOP3.LUT UR5, UR5, 0x3fff, URZ, 0xc0, !UPT ;  /* 0x00003fff05057892 */ /* 0x000fe4000f8ec0ff */
[----:B------:R-:W-:Y:S02]  /*3490*/  UISETP.LT.AND UP0, UPT, UR28, 0x1, UPT ;  /* 0x000000011c00788c */ /* 0x000fe4000bf01270 */
[----:B------:R-:W-:-:S02]  /*34a0*/  ULOP3.LUT UR20, UR6, 0x10000, URZ, 0xfc, !UPT ;  /* 0x0001000006147892 */ /* 0x000fc4000f8efcff */
[----:B------:R-:W-:Y:S02]  /*34b0*/  USEL UR29, UR28, 0x1, !UP0 ;  /* 0x000000011c1d7887 */ /* 0x000fe4000c000000 */
[----:B------:R-:W-:Y:S02]  /*34c0*/  ULOP3.LUT UR21, UR5, 0x10000, URZ, 0xfc, !UPT ;  /* 0x0001000005157892 */ /* 0x000fe4000f8efcff */
[----:B------:R-:W-:Y:S02]  /*34d0*/  UIADD3 UR29, UPT, UPT, -UR29, URZ, URZ ;  /* 0x000000ff1d1d7290 */ /* 0x000fe4000fffe1ff */
[----:B----4-:R-:W-:Y:S01]  /*34e0*/  UISETP.GE.AND UP4, UPT, UR8, 0x1, UPT ;  /* 0x000000010800788c */ /* 0x010fe2000bf86270 */
[----:B------:R-:W-:Y:S01]  /*34f0*/  UMOV UR24, 0x0 ;  /* 0x0000000000187882 */ /* 0x000fe20000000000 */
[----:B------:R-:W-:Y:S01]  /*3500*/  UMOV UR25, 0x8400010 ;  /* 0x0840001000197882 */ /* 0x000fe20000000000 */
[----:B-1----:R-:W-:-:S15]  /*3510*/  R2UR UR30, R0 ;  /* 0x00000000001e72ca */ /* 0x002fde00000e0000 */
.L_x_68:
[----:B------:R-:W-:Y:S02]  /*3520*/  LEA R0, R10, UR17, 0x3 ;  /* 0x000000110a007c11 */ /* 0x000fe4000f8e18ff */
[----:B------:R-:W-:Y:S02]  /*3530*/  SHF.L.U32 R2, R9, 0x1f, RZ ;  /* 0x0000001f09027819 */ /* 0x000fe400000006ff */
[----:B------:R-:W-:Y:S01]  /*3540*/  PLOP3.LUT P0, PT, PT, PT, UP4, 0x80, 0x8 ;  /* 0x000000000008781c */ /* 0x000fe20003f0f048 */
[----:B------:R-:W-:Y:S01]  /*3550*/  VIADD R3, R0, 0xc0 ;  /* 0x000000c000037836 */ /* 0x000fe20000000000 */
[----:B-1----:R-:W1:Y:S02]  /*3560*/  SYNCS.PHASECHK.TRANS64.TRYWAIT P1, [R0+URZ+0xb0], R2 ;  /* 0x0000b002000075a7 */ /* 0x002e6400080211ff */
[----:B-1-3--:R-:W-:Y:S09]  /*3570*/  @!P1 BRA `(.L_x_62) ;  /* 0x00000084000c9947 */ /* 0x00aff20003800000 */
.L_x_157:
[----:B------:R-:W-:Y:S01]  /*3580*/  LEA R4, R10, UR17, 0x4 ;  /* 0x000000110a047c11 */ /* 0x000fe2000f8e20ff */
[----:B------:R-:W-:Y:S01]  /*3590*/  @UP4 ULEA UR4, UR14, UR17, 0x3 ;  /* 0x000000110e044291 */ /* 0x000fe2000f8e18ff */
[----:B------:R-:W-:Y:S01]  /*35a0*/  PLOP3.LUT P2, PT, PT, PT, PT, 0x80, 0x8 ;  /* 0x000000000008781c */ /* 0x000fe20003f4f070 */
[----:B------:R-:W-:Y:S01]  /*35b0*/  ULEA UR22, UR23, UR17, 0x3 ;  /* 0x0000001117167291 */ /* 0x000fe2000f8e18ff */
[----:B------:R-:W-:Y:S01]  /*35c0*/  PRMT R3, RZ, 0x654, R3 ;  /* 0x00000654ff037816 */ /* 0x000fe20000000003 */
[----:B------:R-:W-:Y:S01]  /*35d0*/  ULEA UR18, UR23, UR30, 0x8 ;  /* 0x0000001e17127291 */ /* 0x000fe2000f8e40ff */
[----:B------:R-:W2:Y:S01]  /*35e0*/  LDS.128 R4, [R4+0x120] ;  /* 0x0001200004047984 */ /* 0x000ea20000000c00 */
[----:B-1----:R-:W-:Y:S02]  /*35f0*/  @P0 SHF.L.U32 R2, R8, 0x1f, RZ ;  /* 0x0000001f08020819 */ /* 0x002fe400000006ff */
[----:B------:R-:W-:Y:S01]  /*3600*/  SHF.L.U32 R0, R11, 0x1f, RZ ;  /* 0x0000001f0b007819 */ /* 0x000fe200000006ff */
[----:B------:R-:W-:Y:S01]  /*3610*/  @!PT LDS RZ, [RZ] ;  /* 0x00000000fffff984 */ /* 0x000fe20000000800 */
[----:B------:R-:W-:Y:S01]  /*3620*/  @!PT LDS RZ, [RZ] ;  /* 0x00000000fffff984 */ /* 0x000fe20000000800 */
[----:B------:R-:W-:Y:S01]  /*3630*/  @!PT LDS RZ, [RZ] ;  /* 0x00000000fffff984 */ /* 0x000fe20000000800 */
[----:B------:R-:W-:Y:S01]  /*3640*/  @!PT LDS RZ, [RZ] ;  /* 0x00000000fffff984 */ /* 0x000fe20000000800 */
[----:B------:R1:W-:Y:S06]  /*3650*/  MEMBAR.ALL.CTA ;  /* 0x0000000000007992 */ /* 0x0003ec0000008000 */
[----:B-1----:R-:W1:Y:S02]  /*3660*/  FENCE.VIEW.ASYNC.S ;  /* 0x00000000000073c6 */ /* 0x002e640000000000 */
[----:B-1----:R1:W-:Y:S01]  /*3670*/  SYNCS.ARRIVE.TRANS64.RED.A1T0 RZ, [R3+URZ], RZ ;  /* 0x000000ff03ff79a7 */ /* 0x0023e200081004ff */
[----:B------:R1:W3:Y:S01]  /*3680*/  @P0 SYNCS.PHASECHK.TRANS64.TRYWAIT P2, [UR4], R2 ;  /* 0x00000002ff0005a7 */ /* 0x0002e20008041104 */
[----:B--2---:R-:W-:Y:S01]  /*3690*/  LOP3.LUT P1, RZ, R6, 0x1, RZ, 0xc0, !PT ;  /* 0x0000000106ff7812 */ /* 0x004fe2000782c0ff */
[----:B------:R-:W2:Y:S02]  /*36a0*/  SYNCS.PHASECHK.TRANS64.TRYWAIT P0, [UR22+0xe0], R0 ;  /* 0x0000e000ff0075a7 */ /* 0x000ea40008001116 */
[----:B-123--:R-:W-:Y:S10]  /*36b0*/  @!P0 BRA `(.L_x_63) ;  /* 0x0000008000d08947 */ /* 0x00eff40003800000 */
.L_x_159:
[----:B------:R-:W-:Y:S01]  /*36c0*/  IADD3 R10, PT, PT, R10, 0x1, RZ ;  /* 0x000000010a0a7810 */ /* 0x000fe20007ffe0ff */
[----:B------:R-:W-:Y:S06]  /*36d0*/  BRA.U !UP4, `(.L_x_64) ;  /* 0x000000010c987547 */ /* 0x000fec000b800000 */
[----:B------:R-:W-:Y:S01]  /*36e0*/  UPLOP3.LUT UP2, UPT, UPT, UPT, UPT, 0x40, 0x4 ;  /* 0x000000000004789c */ /* 0x000fe20003f4e870 */
[----:B------:R-:W-:Y:S01]  /*36f0*/  UMOV UR16, UR29 ;  /* 0x0000001d00107c82 */ /* 0x000fe20008000000 */
[----:B------:R-:W-:Y:S01]  /*3700*/  UMOV UR15, UR28 ;  /* 0x0000001c000f7c82 */ /* 0x000fe20008000000 */
[----:B------:R-:W-:-:S08]  /*3710*/  UMOV UR6, UR14 ;  /* 0x0000000e00067c82 */ /* 0x000fd00008000000 */
.L_x_67:
[----:B------:R-:W-:Y:S02]  /*3720*/  UIADD3 UR16, UPT, UPT, UR16, 0x1, URZ ;  /* 0x0000000110107890 */ /* 0x000fe4000fffe0ff */
[----:B--2---:R-:W-:Y:S02]  /*3730*/  ULEA UR5, UR6, UR17, 0x3 ;  /* 0x0000001106057291 */ /* 0x004fe4000f8e18ff */
[----:B------:R-:W-:Y:S01]  /*3740*/  UISETP.NE.AND UP3, UPT, UR16, URZ, UPT ;  /* 0x000000ff1000728c */ /* 0x000fe2000bf65270 */
[----:B---3--:R-:W-:Y:S10]  /*3750*/  @P2 BRA `(.L_x_65) ;  /* 0x00000000000c2947 */ /* 0x008ff40003800000 */
[----:B-1----:R-:W-:Y:S04]  /*3760*/  SHF.L.U32 R2, R8, 0x1f, RZ ;  /* 0x0000001f08027819 */ /* 0x002fe800000006ff */
[----:B------:R-:W1:Y:S02]  /*3770*/  SYNCS.PHASECHK.TRANS64.TRYWAIT P0, [UR5], R2 ;  /* 0x00000002ff0075a7 */ /* 0x000e640008001105 */
[----:B-1----:R-:W-:Y:S05]  /*3780*/  @!P0 BRA `(.L_x_66) ;  /* 0x0000008000b48947 */ /* 0x002fea0003800000 */
.L_x_65:
[----:B------:R-:W-:Y:S01]  /*3790*/  UISETP.NE.AND UP0, UPT, UR15, 0x1, UPT ;  /* 0x000000010f00788c */ /* 0x000fe2000bf05270 */
[----:B------:R-:W-:Y:S01]  /*37a0*/  PLOP3.LUT P2, PT, PT, PT, PT, 0x80, 0x8 ;  /* 0x000000000008781c */ /* 0x000fe20003f4f070 */
[----:B------:R-:W-:Y:S02]  /*37b0*/  UIADD3 UR4, UPT, UPT, UR6, 0x1, URZ ;  /* 0x0000000106047890 */ /* 0x000fe4000fffe0ff */
[----:B------:R-:W-:Y:S02]  /*37c0*/  ULEA UR12, UR6, UR21, 0xa ;  /* 0x00000015060c7291 */ /* 0x000fe4000f8e50ff */
[----:B------:R-:W-:Y:S01]  /*37d0*/  UISETP.NE.AND UP1, UPT, UR4, 0x6, UPT ;  /* 0x000000060400788c */ /* 0x000fe2000bf25270 */
[----:B------:R-:W-:Y:S01]  /*37e0*/  PLOP3.LUT P0, PT, PT, PT, UP0, 0x80, 0x8 ;  /* 0x000000000008781c */ /* 0x000fe20003f0f008 */
[----:B------:R-:W-:Y:S02]  /*37f0*/  UIADD3 UR10, UPT, UPT, UR12, 0x2, URZ ;  /* 0x000000020c0a7890 */ /* 0x000fe4000fffe0ff */
[----:B------:R-:W-:Y:S02]  /*3800*/  USEL UR7, URZ, 0x1, UP1 ;  /* 0x00000001ff077887 */ /* 0x000fe40008800000 */
[----:B------:R-:W-:Y:S02]  /*3810*/  USEL UR14, UR4, URZ, UP1 ;  /* 0x000000ff040e7287 */ /* 0x000fe40008800000 */
[----:B------:R-:W-:Y:S02]  /*3820*/  UIADD3 UR15, UPT, UPT, UR15, -0x1, URZ ;  /* 0xffffffff0f0f7890 */ /* 0x000fe4000fffe0ff */
[----:B------:R-:W-:Y:S01]  /*3830*/  @UP0 ULEA UR4, UR14, UR17, 0x3 ;  /* 0x000000110e040291 */ /* 0x000fe2000f8e18ff */
[----:B------:R-:W-:Y:S01]  /*3840*/  LOP3.LUT R8, R8, UR7, RZ, 0x3c, !PT ;  /* 0x0000000708087c12 */ /* 0x000fe2000f8e3cff */
[----:B------:R-:W-:Y:S01]  /*3850*/  UIADD3 UR7, UPT, UPT, UR5, 0x30, URZ ;  /* 0x0000003005077890 */ /* 0x000fe2000fffe0ff */
[----:B------:R-:W-:Y:S02]  /*3860*/  UMOV UR13, 0x80004020 ;  /* 0x80004020000d7882 */ /* 0x000fe40000000000 */
[----:B-1----:R-:W-:Y:S01]  /*3870*/  @P0 SHF.L.U32 R0, R8, 0x1f, RZ ;  /* 0x0000001f08000819 */ /* 0x002fe200000006ff */
[----:B------:R-:W-:Y:S01]  /*3880*/  UMOV UR5, 0x80004020 ;  /* 0x8000402000057882 */ /* 0x000fe20000000000 */
[----:B------:R-:W-:Y:S01]  /*3890*/  UMOV UR11, 0x80004020 ;  /* 0x80004020000b7882 */ /* 0x000fe20000000000 */
[----:B------:R-:W-:Y:S01]  /*38a0*/  UMOV UR9, 0x80004020 ;  /* 0x8000402000097882 */ /* 0x000fe20000000000 */
[----:B------:R2:W3:Y:S01]  /*38b0*/  @P0 SYNCS.PHASECHK.TRANS64.TRYWAIT P2, [UR4], R0 ;  /* 0x00000000ff0005a7 */ /* 0x0004e20008041104 */
[----:B------:R-:W-:Y:S03]  /*38c0*/  ULEA UR4, UR6, UR20, 0x9 ;  /* 0x0000001406047291 */ /* 0x000fe6000f8e48ff */
[----:B------:R-:W-:Y:S01]  /*38d0*/  UMOV UR6, UR14 ;  /* 0x0000000e00067c82 */ /* 0x000fe20008000000 */
[----:B------:R-:W-:Y:S05]  /*38e0*/  UIADD3 UR8, UPT, UPT, UR4, 0x2, URZ ;  /* 0x0000000204087890 */ /* 0x000fea000fffe0ff */
[----:B------:R2:W-:Y:S01]  /*38f0*/  UTCHMMA gdesc[UR4], gdesc[UR12], tmem[UR18], tmem[UR26], idesc[UR27], UP2 ;  /* 0x00ff1a0c040075ea */ /* 0x0005e20009000012 */
[----:B------:R-:W-:Y:S03]  /*3900*/  UPLOP3.LUT UP2, UPT, UPT, UPT, UPT, 0x80, 0x8 ;  /* 0x000000000008789c */ /* 0x000fe60003f4f070 */
[----:B------:R2:W-:Y:S01]  /*3910*/  UTCHMMA gdesc[UR8], gdesc[UR10], tmem[UR18], tmem[UR24], idesc[UR25], UPT ;  /* 0x00ff180a080075ea */ /* 0x0005e2000b800012 */
[----:B------:R2:W-:Y:S01]  /*3920*/  UTCBAR.MULTICAST [UR7], URZ, UR19 ;  /* 0x000000ff070073e9 */ /* 0x0005e20008000813 */
[----:B------:R-:W-:Y:S06]  /*3930*/  BRA.U UP3, `(.L_x_67) ;  /* 0xfffffffd03787547 */ /* 0x000fec000b83ffff */
.L_x_64:
[----:B--2---:R-:W-:Y:S01]  /*3940*/  UIADD3 UR4, UPT, UPT, UR23, 0x1, URZ ;  /* 0x0000000117047890 */ /* 0x004fe2000fffe0ff */
[C---:B------:R-:W-:Y:S01]  /*3950*/  ISETP.NE.AND P0, PT, R10.reuse, 0x2, PT ;  /* 0x000000020a00780c */ /* 0x040fe20003f05270 */
[----:B------:R-:W-:Y:S02]  /*3960*/  UIADD3 UR5, UPT, UPT, UR22, 0xd0, URZ ;  /* 0x000000d016057890 */ /* 0x000fe4000fffe0ff */
[----:B------:R-:W-:Y:S01]  /*3970*/  UISETP.NE.AND UP0, UPT, UR4, 0x2, UPT ;  /* 0x000000020400788c */ /* 0x000fe2000bf05270 */
[----:B-1----:R-:W-:Y:S02]  /*3980*/  SEL R0, RZ, 0x1, P0 ;  /* 0x00000001ff007807 */ /* 0x002fe40000000000 */
[----:B------:R-:W-:Y:S01]  /*3990*/  SEL R10, R10, RZ, P0 ;  /* 0x000000ff0a0a7207 */ /* 0x000fe20000000000 */
[----:B------:R-:W-:Y:S01]  /*39a0*/  USEL UR6, URZ, 0x1, UP0 ;  /* 0x00000001ff067887 */ /* 0x000fe20008000000 */
[----:B------:R-:W-:Y:S01]  /*39b0*/  LOP3.LUT R9, R9, R0, RZ, 0x3c, !PT ;  /* 0x0000000009097212 */ /* 0x000fe200078e3cff */
[----:B------:R-:W-:Y:S01]  /*39c0*/  USEL UR23, UR4, URZ, UP0 ;  /* 0x000000ff04177287 */ /* 0x000fe20008000000 */
[----:B------:R1:W-:Y:S03]  /*39d0*/  UTCBAR [UR5], URZ ;  /* 0x000000ff050073e9 */ /* 0x0003e600080000ff */
[----:B------:R-:W-:Y:S01]  /*39e0*/  LOP3.LUT R11, R11, UR6, RZ, 0x3c, !PT ;  /* 0x000000060b0b7c12 */ /* 0x000fe2000f8e3cff */
[----:B------:R-:W-:Y:S07]  /*39f0*/  @P1 BRA `(.L_x_68) ;  /* 0xfffffff800c81947 */ /* 0x000fee000383ffff */
[----:B------:R-:W2:Y:S01]  /*3a00*/  S2UR UR7, SR_CgaCtaId ;  /* 0x00000000000779c3 */ /* 0x000ea20000008800 */
[----:B------:R-:W-:Y:S01]  /*3a10*/  ELECT P0, URZ, PT ;  /* 0x0000000000ff782f */ /* 0x000fe20003800000 */
[----:B------:R-:W-:Y:S01]  /*3a20*/  IMAD.MOV.U32 R0, RZ, RZ, 0x1 ;  /* 0x00000001ff007424 */ /* 0x000fe200078e00ff */
[----:B------:R-:W-:Y:S01]  /*3a30*/  UIADD3 UR17, UPT, UPT, UR17, 0xe0, URZ ;  /* 0x000000e011117890 */ /* 0x000fe2000fffe0ff */
[----:B------:R-:W-:Y:S01]  /*3a40*/  SHF.L.U32 R2, R11, 0x1f, RZ ;  /* 0x0000001f0b027819 */ /* 0x000fe200000006ff */
[----:B------:R-:W-:-:S03]  /*3a50*/  UMOV UR4, 0x40 ;  /* 0x0000004000047882 */ /* 0x000fc60000000000 */
[----:B------:R-:W-:Y:S01]  /*3a60*/  UVIRTCOUNT.DEALLOC.SMPOOL 0x80 ;  /* 0x000000800000784c */ /* 0x000fe20000000000 */
[----:B--2---:R-:W-:Y:S02]  /*3a70*/  ULEA UR7, UR7, UR4, 0x18 ;  /* 0x0000000407077291 */ /* 0x004fe4000f8ec0ff */
[----:B------:R-:W-:-:S07]  /*3a80*/  ULEA UR4, UR23, UR17, 0x3 ;  /* 0x0000001117047291 */ /* 0x000fce000f8e18ff */
[----:B------:R2:W-:Y:S02]  /*3a90*/  @P0 STS.U8 [UR7+0x1c], R0 ;  /* 0x00001c00ff000988 */ /* 0x0005e40008000007 */
[----:B------:R-:W4:Y:S02]  /*3aa0*/  SYNCS.PHASECHK.TRANS64.TRYWAIT P0, [UR4], R2 ;  /* 0x00000002ff0075a7 */ /* 0x000f240008001104 */
[----:B--2-4-:R-:W-:Y:S05]  /*3ab0*/  @!P0 BRA `(.L_x_69) ;  /* 0x0000008000008947 */ /* 0x014fea0003800000 */
.L_x_162:
[----:B------:R-:W-:-:S04]  /*3ac0*/  UIADD3 UR4, UPT, UPT, UR23, 0x1, URZ ;  /* 0x0000000117047890 */ /* 0x000fc8000fffe0ff */
[----:B------:R-:W-:-:S04]  /*3ad0*/  UISETP.NE.AND UP0, UPT, UR4, 0x2, UPT ;  /* 0x000000020400788c */ /* 0x000fc8000bf05270 */
[----:B-1----:R-:W-:Y:S02]  /*3ae0*/  USEL UR5, URZ, 0x1, UP0 ;  /* 0x00000001ff057887 */ /* 0x002fe40008000000 */
[----:B------:R-:W-:-:S04]  /*3af0*/  USEL UR4, UR4, URZ, UP0 ;  /* 0x000000ff04047287 */ /* 0x000fc80008000000 */
[----:B------:R-:W-:Y:S01]  /*3b00*/  ULEA UR4, UR4, UR17, 0x3 ;  /* 0x0000001104047291 */ /* 0x000fe2000f8e18ff */
[----:B--2---:R-:W-:-:S04]  /*3b10*/  LOP3.LUT R2, R11, UR5, RZ, 0x3c, !PT ;  /* 0x000000050b027c12 */ /* 0x004fc8000f8e3cff */
[----:B------:R-:W-:-:S04]  /*3b20*/  SHF.L.U32 R2, R2, 0x1f, RZ ;  /* 0x0000001f02027819 */ /* 0x000fc800000006ff */
[----:B------:R-:W1:Y:S02]  /*3b30*/  SYNCS.PHASECHK.TRANS64.TRYWAIT P0, [UR4], R2 ;  /* 0x00000002ff0075a7 */ /* 0x000e640008001104 */
[----:B-1----:R-:W-:Y:S05]  /*3b40*/  @!P0 BRA `(.L_x_70) ;  /* 0x0000007c00f48947 */ /* 0x002fea0003800000 */
.L_x_164:
[----:B------:R-:W-:Y:S01]  /*3b50*/  NOP ;  /* 0x0000000000007918 */ /* 0x000fe20000000000 */
[----:B-1----:R-:W1:Y:S01]  /*3b60*/  LDS R0, [UR7+0x14] ;  /* 0x00001407ff007984 */ /* 0x002e620008000800 */
[----:B------:R-:W-:Y:S01]  /*3b70*/  ULOP3.LUT UR4, UR30, 0xffff, URZ, 0xc0, !UPT ;  /* 0x0000ffff1e047892 */ /* 0x000fe2000f8ec0ff */
[----:B------:R-:W-:Y:S01]  /*3b80*/  UMOV UR5, 0xffff ;  /* 0x0000ffff00057882 */ /* 0x000fe20000000000 */
[----:B------:R-:W-:Y:S02]  /*3b90*/  UMOV UR6, 0x1 ;  /* 0x0000000100067882 */ /* 0x000fe40000000000 */
[----:B------:R-:W-:-:S04]  /*3ba0*/  USHF.R.U32.HI UR4, URZ, 0x5, UR4 ;  /* 0x00000005ff047899 */ /* 0x000fc80008011604 */
[----:B------:R-:W-:Y:S02]  /*3bb0*/  USHF.L.U32 UR5, UR5, UR4, URZ ;  /* 0x0000000405057299 */ /* 0x000fe400080006ff */
[----:B------:R-:W-:-:S04]  /*3bc0*/  USHF.L.U32 UR4, UR6, UR4, URZ ;  /* 0x0000000406047299 */ /* 0x000fc800080006ff */
[----:B-1----:R-:W-:-:S04]  /*3bd0*/  LOP3.LUT R0, R0, UR5, RZ, 0xc0, !PT ;  /* 0x0000000500007c12 */ /* 0x002fc8000f8ec0ff */
[----:B------:R-:W-:-:S13]  /*3be0*/  ISETP.NE.AND P0, PT, R0, UR5, PT ;  /* 0x0000000500007c0c */ /* 0x000fda000bf05270 */
[----:B------:R-:W-:Y:S05]  /*3bf0*/  @P0 BRA `(.L_x_71) ;  /* 0x0000000000580947 */ /* 0x000fea0003800000 */
[----:B------:R-:W1:Y:S02]  /*3c00*/  LDS R0, [UR7+0x18] ;  /* 0x00001807ff007984 */ /* 0x000e640008000800 */
[----:B-1----:R-:W-:-:S04]  /*3c10*/  LOP3.LUT R0, R0, UR4, RZ, 0xc0, !PT ;  /* 0x0000000400007c12 */ /* 0x002fc8000f8ec0ff */
[----:B------:R-:W-:-:S13]  /*3c20*/  ISETP.NE.AND P0, PT, R0, UR4, PT ;  /* 0x0000000400007c0c */ /* 0x000fda000bf05270 */
[----:B------:R-:W-:Y:S05]  /*3c30*/  @P0 BRA `(.L_x_72) ;  /* 0x00000000003c0947 */ /* 0x000fea0003800000 */
[----:B------:R-:W1:Y:S01]  /*3c40*/  S2R R2, SR_LANEID ;  /* 0x0000000000027919 */ /* 0x000e620000000000 */
[----:B------:R-:W-:-:S06]  /*3c50*/  ULOP3.LUT UR5, URZ, UR5, URZ, 0x33, !UPT ;  /* 0x00000005ff057292 */ /* 0x000fcc000f8e33ff */
[----:B------:R-:W-:-:S04]  /*3c60*/  IMAD.U32 R0, RZ, RZ, UR5 ;  /* 0x00000005ff007e24 */ /* 0x000fc8000f8e00ff */
[----:B------:R2:W4:Y:S02]  /*3c70*/  REDUX UR8, R0 ;  /* 0x00000000000873c4 */ /* 0x0005240000000000 */
[----:B------:R1:W-:Y:S01]  /*3c80*/  UTCATOMSWS.AND URZ, UR5 ;  /* 0x0000000500ff79e3 */ /* 0x0003e20008000000 */
[----:B--2---:R-:W-:Y:S01]  /*3c90*/  LOP3.LUT R0, RZ, UR4, RZ, 0x33, !PT ;  /* 0x00000004ff007c12 */ /* 0x004fe2000f8e33ff */
[----:B------:R-:W-:Y:S02]  /*3ca0*/  VOTEU.ANY UR4, UPT, PT ;  /* 0x0000000000047886 */ /* 0x000fe400038e0100 */
[----:B------:R-:W-:Y:S02]  /*3cb0*/  UFLO.U32 UR4, UR4 ;  /* 0x00000004000472bd */ /* 0x000fe400080e0000 */
[----:B------:R-:W2:Y:S04]  /*3cc0*/  REDUX UR6, R0 ;  /* 0x00000000000673c4 */ /* 0x000ea80000000000 */
[----:B-1----:R-:W-:-:S02]  /*3cd0*/  ISETP.EQ.U32.AND P0, PT, R2, UR4, PT ;  /* 0x0000000402007c0c */ /* 0x002fc4000bf02070 */
[----:B----4-:R-:W-:-:S11]  /*3ce0*/  MOV R2, UR8 ;  /* 0x0000000800027c02 */ /* 0x010fd60008000f00 */
[----:B------:R1:W-:Y:S01]  /*3cf0*/  @P0 ATOMS.AND RZ, [UR7+0x14], R2 ;  /* 0x00001402ffff098c */ /* 0x0003e2000a800007 */
[----:B--2---:R-:W-:-:S05]  /*3d00*/  IMAD.U32 R0, RZ, RZ, UR6 ;  /* 0x00000006ff007e24 */ /* 0x004fca000f8e00ff */
[----:B------:R1:W-:Y:S01]  /*3d10*/  @P0 ATOMS.AND RZ, [UR7+0x18], R0 ;  /* 0x00001800ffff098c */ /* 0x0003e2000a800007 */
[----:B------:R-:W-:Y:S05]  /*3d20*/  BRA `(.L_x_73) ;  /* 0x0000000000147947 */ /* 0x000fea0003800000 */
.L_x_72:
[----:B------:R-:W-:Y:S02]  /*3d30*/  MOV R2, 0x3d50 ;  /* 0x00003d5000027802 */ /* 0x000fe40000000f00 */
[----:B---3-5:R-:W-:Y:S05]  /*3d40*/  CALL.REL.NOINC `($__internal_0_$__cuda_sm10x_tcgen05_guardrail_trap_col_being_dealloced_not_returned_by_alloc) ;  /* 0x0000008000dc7944 */ /* 0x028fea0003c00000 */
[----:B------:R-:W-:Y:S05]  /*3d50*/  BRA `(.L_x_73) ;  /* 0x0000000000087947 */ /* 0x000fea0003800000 */
.L_x_71:
[----:B------:R-:W-:Y:S02]  /*3d60*/  MOV R2, 0x3d80 ;  /* 0x00003d8000027802 */ /* 0x000fe40000000f00 */
[----:B---3-5:R-:W-:Y:S05]  /*3d70*/  CALL.REL.NOINC `($__internal_2_$__cuda_sm10x_tcgen05_guardrail_trap_unallocated_columns_being_dealloced) ;  /* 0x0000008000e87944 */ /* 0x028fea0003c00000 */
.L_x_73:
[----:B------:R-:W-:Y:S01]  /*3d80*/  NOP ;  /* 0x0000000000007918 */ /* 0x000fe20000000000 */
[----:B------:R-:W-:Y:S05]  /*3d90*/  EXIT ;  /* 0x000000000000794d */ /* 0x000fea0003800000 */
.L_x_57:
[----:B------:R-:W-:-:S09]  /*3da0*/  UISETP.NE.OR UP0, UPT, UR17, 0x3, !UP3 ;  /* 0x000000031100788c */ /* 0x000fd2000df05670 */
[----:B------:R-:W-:Y:S05]  /*3db0*/  BRA.U UP0, `(.L_x_74) ;  /* 0x00000011005c7547 */ /* 0x000fea000b800000 */
[----:B------:R-:W1:Y:S01]  /*3dc0*/  S2UR UR10, SR_CgaCtaId ;  /* 0x00000000000a79c3 */ /* 0x000e620000008800 */
[----:B------:R-:W2:Y:S01]  /*3dd0*/  LDCU UR31, c[0x0][0x370] ;  /* 0x00006e00ff1f77ac */ /* 0x000ea20008000800 */
[----:B------:R-:W-:Y:S02]  /*3de0*/  HFMA2 R13, -RZ, RZ, 0, 0 ;  /* 0x00000000ff0d7431 */ /* 0x000fe400000001ff */
[----:B------:R-:W-:Y:S01]  /*3df0*/  IMAD.MOV.U32 R15, RZ, RZ, 0x1 ;  /* 0x00000001ff0f7424 */ /* 0x000fe200078e00ff */
[----:B------:R-:W-:Y:S01]  /*3e00*/  MOV R7, 0x4000 ;  /* 0x0000400000077802 */ /* 0x000fe20000000f00 */
[----:B------:R-:W2:Y:S01]  /*3e10*/  LDCU.128 UR44, c[0x0][0xb10] ;  /* 0x00016200ff2c77ac */ /* 0x000ea20008000c00 */
[----:B------:R-:W-:Y:S01]  /*3e20*/  IMAD.MOV.U32 R14, RZ, RZ, RZ ;  /* 0x000000ffff0e7224 */ /* 0x000fe200078e00ff */
[----:B------:R-:W3:Y:S01]  /*3e30*/  LDC.64 R16, c[0x0][0x348] ;  /* 0x0000d200ff107b82 */ /* 0x000ee20000000a00 */
[----:B------:R-:W4:Y:S01]  /*3e40*/  LDCU UR30, c[0x0][0x374] ;  /* 0x00006e80ff1e77ac */ /* 0x000f220008000800 */
[----:B------:R-:W1:Y:S06]  /*3e50*/  LDCU UR15, c[0x0][0xb0c] ;  /* 0x00016180ff0f77ac */ /* 0x000e6c0008000800 */
[----:B------:R-:W3:Y:S01]  /*3e60*/  LDC.64 R2, c[0x0][0x888] ;  /* 0x00022200ff027b82 */ /* 0x000ee20000000a00 */
[----:B------:R-:W3:Y:S01]  /*3e70*/  LDCU UR49, c[0x0][0xb20] ;  /* 0x00016400ff3177ac */ /* 0x000ee20008000800 */
[----:B------:R-:W3:Y:S06]  /*3e80*/  LDCU UR4, c[0x0][0xb30] ;  /* 0x00016600ff0477ac */ /* 0x000eec0008000800 */
[----:B------:R-:W3:Y:S01]  /*3e90*/  LDC.64 R4, c[0x0][0x890] ;  /* 0x00022400ff047b82 */ /* 0x000ee20000000a00 */
[----:B------:R-:W-:Y:S01]  /*3ea0*/  UMOV UR21, 0x400 ;  /* 0x0000040000157882 */ /* 0x000fe20000000000 */
[----:B--2---:R-:W-:-:S02]  /*3eb0*/  UIMAD.WIDE.U32 UR6, UR31, UR44, URZ ;  /* 0x0000002c1f0672a5 */ /* 0x004fc4000f8e00ff */
[----:B----4-:R-:W-:Y:S02]  /*3ec0*/  UIMAD.WIDE.U32 UR8, UR30, UR47, URZ ;  /* 0x0000002f1e0872a5 */ /* 0x010fe4000f8e00ff */
[----:B-1----:R-:W-:Y:S02]  /*3ed0*/  ULEA UR21, UR10, UR21, 0x18 ;  /* 0x000000150a157291 */ /* 0x002fe4000f8ec0ff */
[----:B------:R-:W-:Y:S02]  /*3ee0*/  UPLOP3.LUT UP3, UPT, UPT, UPT, UPT, 0x40, 0x4 ;  /* 0x000000000004789c */ /* 0x000fe40003f6e870 */
[----:B------:R-:W-:Y:S02]  /*3ef0*/  UIADD3 UR37, UPT, UPT, UR21, 0x78, URZ ;  /* 0x0000007815257890 */ /* 0x000fe4000fffe0ff */
[----:B------:R-:W-:Y:S02]  /*3f00*/  UIADD3 UR33, UPT, UPT, UR21, 0x60, URZ ;  /* 0x0000006015217890 */ /* 0x000fe4000fffe0ff */
[----:B------:R-:W-:-:S02]  /*3f10*/  UIADD3 UR25, UPT, UPT, UR21, 0x68, URZ ;  /* 0x0000006815197890 */ /* 0x000fc4000fffe0ff */
[----:B------:R-:W-:Y:S01]  /*3f20*/  UIADD3 UR17, UPT, UPT, UR21, 0x70, URZ ;  /* 0x0000007015117890 */ /* 0x000fe2000fffe0ff */
[----:B------:R-:W-:Y:S01]  /*3f30*/  UMOV UR6, UR7 ;  /* 0x0000000700067c82 */ /* 0x000fe20008000000 */
[----:B------:R-:W-:Y:S01]  /*3f40*/  UMOV UR41, UR9 ;  /* 0x0000000900297c82 */ /* 0x000fe20008000000 */
[----:B------:R-:W-:Y:S02]  /*3f50*/  UISETP.GE.AND UP0, UPT, UR42, 0x1, UPT ;  /* 0x000000012a00788c */ /* 0x000fe4000bf06270 */
[----:B------:R-:W-:Y:S01]  /*3f60*/  UISETP.NE.AND UP4, UPT, UR42, 0x1, UPT ;  /* 0x000000012a00788c */ /* 0x000fe2000bf85270 */
[----:B------:R-:W1:Y:S01]  /*3f70*/  LDCU.64 UR22, c[0x0][0xb28] ;  /* 0x00016500ff1677ac */ /* 0x000e620008000a00 */
[----:B------:R-:W-:Y:S02]  /*3f80*/  UISETP.NE.AND UP6, UPT, UR15, 0x1, UPT ;  /* 0x000000010f00788c */ /* 0x000fe4000bfc5270 */
[----:B------:R-:W-:Y:S02]  /*3f90*/  UISETP.NE.AND UP5, UPT, UR46, 0x1, UPT ;  /* 0x000000012e00788c */ /* 0x000fe4000bfa5270 */
[----:B------:R-:W-:-:S02]  /*3fa0*/  UPRMT UR37, UR10, 0x654, UR37 ;  /* 0x000006540a257896 */ /* 0x000fc40008000025 */
[----:B------:R-:W-:Y:S02]  /*3fb0*/  USHF.R.U32.HI UR43, URZ, UR45, UR6 ;  /* 0x0000002dff2b7299 */ /* 0x000fe40008011606 */
[----:B------:R-:W-:Y:S02]  /*3fc0*/  UPRMT UR40, UR10, 0x654, UR33 ;  /* 0x000006540a287896 */ /* 0x000fe40008000021 */
[----:B------:R-:W-:Y:S02]  /*3fd0*/  UPRMT UR39, UR10, 0x654, UR25 ;  /* 0x000006540a277896 */ /* 0x000fe40008000019 */
[----:B------:R-:W-:Y:S02]  /*3fe0*/  UPRMT UR38, UR10, 0x654, UR17 ;  /* 0x000006540a267896 */ /* 0x000fe40008000011 */
[----:B---3--:R-:W-:Y:S02]  /*3ff0*/  USHF.R.U32.HI UR41, URZ, UR49, UR41 ;  /* 0x00000031ff297299 */ /* 0x008fe40008011629 */
[----:B------:R-:W-:-:S11]  /*4000*/  UISETP.NE.AND UP2, UPT, UR4, 0x1, UPT ;  /* 0x000000010400788c */ /* 0x000fd6000bf45270 */
.L_x_85:
[C---:B------:R-:W-:Y:S02]  /*4010*/  LEA R12, R14.reuse, UR21, 0x3 ;  /* 0x000000150e0c7c11 */ /* 0x040fe4000f8e18ff */
[----:B------:R-:W-:Y:S02]  /*4020*/  SHF.L.U32 R0, R13, 0x1f, RZ ;  /* 0x0000001f0d007819 */ /* 0x000fe400000006ff */
[----:B------:R-:W-:Y:S02]  /*4030*/  LEA R8, R14, UR21, 0x4 ;  /* 0x000000150e087c11 */ /* 0x000fe4000f8e20ff */
[----:B--2---:R-:W2:Y:S02]  /*4040*/  SYNCS.PHASECHK.TRANS64.TRYWAIT P0, [R12+URZ+0xb0], R0 ;  /* 0x0000b0000c0075a7 */ /* 0x004ea400080011ff */
[----:B--2---:R-:W-:Y:S05]  /*4050*/  @!P0 BRA `(.L_x_75) ;  /* 0x0000007800c88947 */ /* 0x004fea0003800000 */
.L_x_165:
[----:B------:R-:W3:Y:S01]  /*4060*/  LDS.128 R8, [R8+0x120] ;  /* 0x0001200008087984 */ /* 0x000ee20000000c00 */
[----:B------:R-:W-:Y:S01]  /*4070*/  UISETP.GE.AND UP0, UPT, UR42, 0x1, UPT ;  /* 0x000000012a00788c */ /* 0x000fe2000bf06270 */
[----:B------:R-:W-:Y:S01]  /*4080*/  @!PT LDS RZ, [RZ] ;  /* 0x00000000fffff984 */ /* 0x000fe20000000800 */
[----:B------:R-:W-:Y:S01]  /*4090*/  @!PT LDS RZ, [RZ] ;  /* 0x00000000fffff984 */ /* 0x000fe20000000800 */
[----:B------:R-:W-:Y:S01]  /*40a0*/  @!PT LDS RZ, [RZ] ;  /* 0x00000000fffff984 */ /* 0x000fe20000000800 */
[----:B------:R-:W-:Y:S01]  /*40b0*/  @!PT LDS RZ, [RZ] ;  /* 0x00000000fffff984 */ /* 0x000fe20000000800 */
[----:B------:R4:W-:Y:S06]  /*40c0*/  MEMBAR.ALL.CTA ;  /* 0x0000000000007992 */ /* 0x0009ec0000008000 */
[----:B----4-:R-:W4:Y:S01]  /*40d0*/  FENCE.VIEW.ASYNC.S ;  /* 0x00000000000073c6 */ /* 0x010f220000000000 */
[----:B---3--:R-:W-:Y:S11]  /*40e0*/  LOP3.LUT P0, RZ, R10, 0x1, RZ, 0xc0, !PT ;  /* 0x000000010aff7812 */ /* 0x008ff6000780c0ff */
[----:B------:R-:W-:Y:S02]  /*40f0*/  @!UPT UIADD3 URZ, UPT, UPT, URZ, URZ, URZ ;  /* 0x000000fffffff290 */ /* 0x000fe4000fffe0ff */
[----:B----4-:R-:W-:Y:S01]  /*4100*/  VOTEU.ANY UP1, P0 ;  /* 0x0000000000ff7886 */ /* 0x010fe20000020100 */
[----:B------:R-:W-:Y:S11]  /*4110*/  PLOP3.LUT P0, PT, PT, PT, UP1, 0x80, 0x8 ;  /* 0x000000000008781c */ /* 0x000ff60003f0f018 */
[----:B------:R-:W-:Y:S02]  /*4120*/  @!UPT UIADD3 URZ, UPT, UPT, URZ, URZ, URZ ;  /* 0x000000fffffff290 */ /* 0x000fe4000fffe0ff */
[----:B--2---:R-:W-:Y:S02]  /*4130*/  @P0 SHF.R.U32.HI R0, RZ, 0x10, R9 ;  /* 0x00000010ff000819 */ /* 0x004fe40000011609 */
[----:B------:R-:W-:Y:S02]  /*4140*/  @P0 MOV R6, R8 ;  /* 0x0000000800060202 */ /* 0x000fe40000000f00 */
[----:B------:R-:W-:Y:S01]  /*4150*/  @P0 R2UR UR4, R0 ;  /* 0x00000000000402ca */ /* 0x000fe200000e0000 */
[----:B------:R-:W-:Y:S01]  /*4160*/  VIADD R0, R12, 0xc0 ;  /* 0x000000c00c007836 */ /* 0x000fe20000000000 */
[----:B------:R-:W-:Y:S02]  /*4170*/  @P0 LOP3.LUT R8, R9, 0xffff, RZ, 0xc0, !PT ;  /* 0x0000ffff09080812 */ /* 0x000fe400078ec0ff */
[----:B------:R-:W-:Y:S02]  /*4180*/  @P0 R2UR UR6, R6 ;  /* 0x00000000060602ca */ /* 0x000fe400000e0000 */
[----:B------:R-:W-:Y:S02]  /*4190*/  PRMT R0, RZ, 0x654, R0 ;  /* 0x00000654ff007816 */ /* 0x000fe40000000000 */
[----:B------:R-:W-:Y:S02]  /*41a0*/  @P0 R2UR UR5, R8 ;  /* 0x00000000080502ca */ /* 0x000fe400000e0000 */
[----:B------:R2:W-:Y:S03]  /*41b0*/  SYNCS.ARRIVE.TRANS64.RED.A1T0 RZ, [R0+URZ], RZ ;  /* 0x000000ff00ff79a7 */ /* 0x0005e600081004ff */
[----:B------:R-:W-:Y:S04]  /*41c0*/  @UP1 UMOV UR29, UR4 ;  /* 0x00000004001d1c82 */ /* 0x000fe80008000000 */
[----:B------:R-:W-:Y:S04]  /*41d0*/  @UP1 UMOV UR14, UR6 ;  /* 0x00000006000e1c82 */ /* 0x000fe80008000000 */
[----:B------:R-:W-:Y:S01]  /*41e0*/  @UP1 UMOV UR13, UR5 ;  /* 0x00000005000d1c82 */ /* 0x000fe20008000000 */
[----:B------:R-:W-:Y:S05]  /*41f0*/  BRA.U !UP0, `(.L_x_76) ;  /* 0x0000000108a47547 */ /* 0x000fea000b800000 */
[----:B------:R-:W-:Y:S02]  /*4200*/  UIMAD.WIDE.U32 UR18, UR13, UR47, URZ ;  /* 0x0000002f0d1272a5 */ /* 0x000fe4000f8e00ff */
[----:B------:R-:W-:Y:S02]  /*4210*/  UIMAD.WIDE.U32 UR26, UR14, UR44, URZ ;  /* 0x0000002c0e1a72a5 */ /* 0x000fe4000f8e00ff */
[----:B------:R-:W-:Y:S02]  /*4220*/  USEL UR4, UR30, UR41, !UP5 ;  /* 0x000000291e047287 */ /* 0x000fe4000e800000 */
[----:B------:R-:W-:Y:S02]  /*4230*/  USEL UR7, UR31, UR43, !UP6 ;  /* 0x0000002b1f077287 */ /* 0x000fe4000f000000 */
[----:B-1----:R-:W-:Y:S02]  /*4240*/  UIMAD.WIDE.U32 UR8, UR4, UR22, URZ ;  /* 0x00000016040872a5 */ /* 0x002fe4000f8e00ff */
[----:B------:R-:W-:Y:S01]  /*4250*/  UIMAD.WIDE.U32 UR10, UR7, UR22, URZ ;  /* 0x00000016070a72a5 */ /* 0x000fe2000f8e00ff */
[----:B------:R-:W-:Y:S02]  /*4260*/  UMOV UR5, UR19 ;  /* 0x0000001300057c82 */ /* 0x000fe40008000000 */
[----:B------:R-:W-:Y:S03]  /*4270*/  USHF.R.U32.HI UR6, URZ, UR49, UR5 ;  /* 0x00000031ff067299 */ /* 0x000fe60008011605 */
[----:B------:R-:W-:Y:S01]  /*4280*/  UMOV UR5, UR27 ;  /* 0x0000001b00057c82 */ /* 0x000fe20008000000 */
[----:B------:R-:W-:Y:S02]  /*4290*/  USEL UR6, UR13, UR6, !UP5 ;  /* 0x000000060d067287 */ /* 0x000fe4000e800000 */
[----:B------:R-:W-:Y:S03]  /*42a0*/  USHF.R.U32.HI UR12, URZ, UR45, UR5 ;  /* 0x0000002dff0c7299 */ /* 0x000fe60008011605 */
[----:B------:R-:W-:Y:S02]  /*42b0*/  UMOV UR5, UR9 ;  /* 0x0000000900057c82 */ /* 0x000fe40008000000 */
[----:B------:R-:W-:Y:S03]  /*42c0*/  @UP4 USHF.R.U32.HI UR4, URZ, UR23, UR5 ;  /* 0x00000017ff044299 */ /* 0x000fe60008011605 */
[----:B------:R-:W-:Y:S01]  /*42d0*/  UMOV UR5, UR11 ;  /* 0x0000000b00057c82 */ /* 0x000fe20008000000 */
[----:B------:R-:W-:Y:S02]  /*42e0*/  UIMAD UR4, UR42, UR4, URZ ;  /* 0x000000042a0472a4 */ /* 0x000fe4000f8e02ff */
[----:B------:R-:W-:Y:S02]  /*42f0*/  @UP4 USHF.R.U32.HI UR7, URZ, UR23, UR5 ;  /* 0x00000017ff074299 */ /* 0x000fe40008011605 */
[----:B------:R-:W-:Y:S02]  /*4300*/  UIMAD.WIDE.U32 UR10, UR6, UR22, URZ ;  /* 0x00000016060a72a5 */ /* 0x000fe4000f8e00ff */
[----:B------:R-:W-:Y:S02]  /*4310*/  USEL UR5, UR14, UR12, !UP6 ;  /* 0x0000000c0e057287 */ /* 0x000fe4000f000000 */
[----:B------:R-:W-:Y:S02]  /*4320*/  UIMAD UR8, UR42, UR7, URZ ;  /* 0x000000072a0872a4 */ /* 0x000fe4000f8e02ff */
[----:B------:R-:W-:Y:S03]  /*4330*/  UISETP.GE.AND UP0, UPT, UR6, UR4, UPT ;  /* 0x000000040600728c */ /* 0x000fe6000bf06270 */
[----:B------:R-:W-:Y:S01]  /*4340*/  UMOV UR4, UR11 ;  /* 0x0000000b00047c82 */ /* 0x000fe20008000000 */
[----:B------:R-:W-:Y:S02]  /*4350*/  UISETP.GE.OR UP0, UPT, UR5, UR8, UP0 ;  /* 0x000000080500728c */ /* 0x000fe40008706670 */
[----:B------:R-:W-:Y:S02]  /*4360*/  USHF.R.U32.HI UR4, URZ, UR23, UR4 ;  /* 0x00000017ff047299 */ /* 0x000fe40008011604 */
[----:B------:R-:W-:Y:S02]  /*4370*/  UIMAD.WIDE.U32 UR8, UR5, UR22, URZ ;  /* 0x00000016050872a5 */ /* 0x000fe4000f8e00ff */
[----:B------:R-:W-:Y:S04]  /*4380*/  USEL UR10, UR6, UR4, !UP4 ;  /* 0x00000004060a7287 */ /* 0x000fe8000e000000 */
[----:B------:R-:W-:Y:S01]  /*4390*/  UIADD3 UR11, UPT, UPT, -UR10, URZ, URZ ;  /* 0x000000ff0a0b7290 */ /* 0x000fe2000fffe1ff */
[----:B------:R-:W-:Y:S02]  /*43a0*/  @!UP0 UMOV UR4, UR9 ;  /* 0x0000000900048c82 */ /* 0x000fe40008000000 */
[----:B------:R-:W-:Y:S02]  /*43b0*/  @!UP0 USHF.R.U32.HI UR4, URZ, UR23, UR4 ;  /* 0x00000017ff048299 */ /* 0x000fe40008011604 */
[----:B------:R-:W-:Y:S02]  /*43c0*/  UIMAD UR8, UR42, UR11, UR6 ;  /* 0x0000000b2a0872a4 */ /* 0x000fe4000f8e0206 */
[----:B------:R-:W-:Y:S04]  /*43d0*/  @!UP0 USEL UR4, UR5, UR4, !UP4 ;  /* 0x0000000405048287 */ /* 0x000fe8000e000000 */
[----:B------:R-:W-:Y:S02]  /*43e0*/  @!UP0 UIMAD UR8, UR7, UR8, UR4 ;  /* 0x00000008070882a4 */ /* 0x000fe4000f8e0204 */
[----:B------:R-:W-:Y:S02]  /*43f0*/  @!UP0 UIADD3 UR9, UPT, UPT, UR10, -UR4, URZ ;  /* 0x800000040a098290 */ /* 0x000fe4000fffe0ff */
[----:B------:R-:W-:Y:S02]  /*4400*/  UIADD3 UR4, UPT, UPT, -UR5, URZ, URZ ;  /* 0x000000ff05047290 */ /* 0x000fe4000fffe1ff */
[----:B------:R-:W-:Y:S02]  /*4410*/  UIADD3 UR7, UPT, UPT, -UR6, URZ, URZ ;  /* 0x000000ff06077290 */ /* 0x000fe4000fffe1ff */
[----:B------:R-:W-:Y:S02]  /*4420*/  @!UP0 UIMAD UR6, UR9, UR42, UR5 ;  /* 0x0000002a090682a4 */ /* 0x000fe4000f8e0205 */
[----:B------:R-:W-:Y:S02]  /*4430*/  UIMAD UR14, UR15, UR4, UR14 ;  /* 0x000000040f0e72a4 */ /* 0x000fe4000f8e020e */
[----:B------:R-:W-:Y:S01]  /*4440*/  UIMAD UR13, UR46, UR7, UR13 ;  /* 0x000000072e0d72a4 */ /* 0x000fe2000f8e020d */
[----:B------:R-:W-:Y:S02]  /*4450*/  @!UP0 UMOV UR5, UR8 ;  /* 0x0000000800058c82 */ /* 0x000fe40008000000 */
[----:B------:R-:W-:Y:S02]  /*4460*/  UIMAD UR14, UR5, UR15, UR14 ;  /* 0x0000000f050e72a4 */ /* 0x000fe4000f8e020e */
[----:B------:R-:W-:Y:S11]  /*4470*/  UIMAD UR13, UR6, UR46, UR13 ;  /* 0x0000002e060d72a4 */ /* 0x000ff6000f8e020d */
[----:B------:R-:W-:Y:S01]  /*4480*/  @!UPT UIADD3 URZ, UPT, UPT, URZ, URZ, URZ ;  /* 0x000000fffffff290 */ /* 0x000fe2000fffe0ff */
.L_x_76:
[----:B------:R-:W3:Y:S01]  /*4490*/  @!UP2 LDCU.128 UR8, c[0x0][0xb10] ;  /* 0x00016200ff08a7ac */ /* 0x000ee20008000c00 */
[C---:B------:R-:W-:Y:S02]  /*44a0*/  ISETP.NE.U32.AND P1, PT, R4.reuse, RZ, PT ;  /* 0x000000ff0400720c */ /* 0x040fe40003f25070 */
[----:B------:R-:W-:Y:S02]  /*44b0*/  ISETP.NE.U32.AND P0, PT, R4, RZ, PT ;  /* 0x000000ff0400720c */ /* 0x000fe40003f05070 */
[C---:B------:R-:W-:Y:S02]  /*44c0*/  ISETP.NE.AND.EX P1, PT, R5.reuse, RZ, PT, P1 ;  /* 0x000000ff0500720c */ /* 0x040fe40003f25310 */
[----:B------:R-:W-:Y:S01]  /*44d0*/  ISETP.NE.AND.EX P0, PT, R5, RZ, PT, P0 ;  /* 0x000000ff0500720c */ /* 0x000fe20003f05300 */
[----:B------:R-:W4:Y:S01]  /*44e0*/  @!UP2 LDCU UR5, c[0x0][0xb0c] ;  /* 0x00016180ff05a7ac */ /* 0x000f220008000800 */
[----:B------:R-:W-:Y:S01]  /*44f0*/  SHF.L.U32 R9, R15, 0x1f, RZ ;  /* 0x0000001f0f097819 */ /* 0x000fe200000006ff */
[----:B------:R-:W-:Y:S02]  /*4500*/  USHF.L.U32 UR35, UR16, 0x7, URZ ;  /* 0x0000000710237899 */ /* 0x000fe400080006ff */
[----:B------:R-:W-:Y:S02]  /*4510*/  USHF.L.U32 UR34, UR20, 0x8, URZ ;  /* 0x0000000814227899 */ /* 0x000fe400080006ff */
[----:B---3--:R-:W-:Y:S07]  /*4520*/  UIMAD.WIDE.U32 UR6, UR14, UR8, URZ ;  /* 0x000000080e0672a5 */ /* 0x008fee000f8e00ff */
[----:B------:R-:W-:Y:S01]  /*4530*/  @!UP2 UMOV UR4, UR7 ;  /* 0x000000070004ac82 */ /* 0x000fe20008000000 */
[----:B----4-:R-:W-:Y:S02]  /*4540*/  @!UP2 UISETP.NE.AND UP0, UPT, UR5, 0x1, UPT ;  /* 0x000000010500a88c */ /* 0x010fe4000bf05270 */
[----:B------:R-:W-:Y:S02]  /*4550*/  @!UP2 USHF.R.U32.HI UR4, URZ, UR9, UR4 ;  /* 0x00000009ff04a299 */ /* 0x000fe40008011604 */
[----:B------:R-:W-:Y:S02]  /*4560*/  UIMAD.WIDE.U32 UR6, UR13, UR11, URZ ;  /* 0x0000000b0d0672a5 */ /* 0x000fe4000f8e00ff */
[----:B------:R-:W-:Y:S02]  /*4570*/  @!UP2 USEL UR8, UR14, UR4, !UP0 ;  /* 0x000000040e08a287 */ /* 0x000fe4000c000000 */
[----:B------:R-:W-:Y:S03]  /*4580*/  @!UP2 UISETP.NE.AND UP0, UPT, UR10, 0x1, UPT ;  /* 0x000000010a00a88c */ /* 0x000fe6000bf05270 */
[----:B------:R-:W-:Y:S02]  /*4590*/  @!UP2 UMOV UR6, UR7 ;  /* 0x000000070006ac82 */ /* 0x000fe40008000000 */
[----:B------:R-:W3:Y:S02]  /*45a0*/  @!UP2 LDCU UR4, c[0x0][0xb20] ;  /* 0x00016400ff04a7ac */ /* 0x000ee40008000800 */
[----:B---3--:R-:W-:Y:S04]  /*45b0*/  @!UP2 USHF.R.U32.HI UR6, URZ, UR4, UR6 ;  /* 0x00000004ff06a299 */ /* 0x008fe80008011606 */
[----:B------:R-:W-:Y:S04]  /*45c0*/  @!UP2 USEL UR6, UR13, UR6, !UP0 ;  /* 0x000000060d06a287 */ /* 0x000fe8000c000000 */
[----:B------:R-:W-:Y:S02]  /*45d0*/  @!UP2 UIADD3 UR4, UPT, UPT, -UR8, UR6, URZ ;  /* 0x000000060804a290 */ /* 0x000fe4000fffe1ff */
[----:B------:R-:W-:Y:S02]  /*45e0*/  @!UP2 UIADD3 UR6, UPT, UPT, UR8, -UR6, URZ ;  /* 0x800000060806a290 */ /* 0x000fe4000fffe0ff */
[----:B------:R-:W-:Y:S02]  /*45f0*/  @!UP2 UIMAD UR14, UR4, UR5, UR14 ;  /* 0x00000005040ea2a4 */ /* 0x000fe4000f8e020e */
[----:B------:R-:W-:Y:S01]  /*4600*/  @!UP2 UIMAD UR13, UR6, UR10, UR13 ;  /* 0x0000000a060da2a4 */ /* 0x000fe2000f8e020d */
[----:B------:R-:W-:Y:S11]  /*4610*/  BRA.U UP3, `(.L_x_77) ;  /* 0x0000000103107547 */ /* 0x000ff6000b800000 */
[----:B------:R-:W-:Y:S04]  /*4620*/  MOV R6, UR48 ;  /* 0x0000003000067c02 */ /* 0x000fe80008000f00 */
[----:B------:R-:W-:Y:S04]  /*4630*/  SHF.L.U32 R6, R6, 0x1f, RZ ;  /* 0x0000001f06067819 */ /* 0x000fe800000006ff */
[----:B------:R-:W3:Y:S02]  /*4640*/  SYNCS.PHASECHK.TRANS64.TRYWAIT P2, [UR21+0xa8], R6 ;  /* 0x0000a806ff0075a7 */ /* 0x000ee40008041115 */
[----:B---3--:R-:W-:Y:S05]  /*4650*/  @!P2 BRA `(.L_x_78) ;  /* 0x00000074005ca947 */ /* 0x008fea0003800000 */
.L_x_77:
[----:B------:R-:W-:Y:S05]  /*4660*/  @!P1 BRA `(.L_x_79) ;  /* 0x0000000000309947 */ /* 0x000fea0003800000 */
[----:B------:R-:W-:Y:S01]  /*4670*/  ISETP.NE.U32.AND P1, PT, R2, RZ, PT ;  /* 0x000000ff0200720c */ /* 0x000fe20003f25070 */
[----:B------:R-:W3:Y:S01]  /*4680*/  LDCU.64 UR4, c[0x0][0x358] ;  /* 0x00006b00ff0477ac */ /* 0x000ee20008000a00 */
[----:B------:R-:W-:Y:S02]  /*4690*/  IMAD.MOV.U32 R142, RZ, RZ, 0x1 ;  /* 0x00000001ff8e7424 */ /* 0x000fe400078e00ff */
[----:B------:R-:W-:Y:S11]  /*46a0*/  ISETP.NE.AND.EX P1, PT, R3, RZ, PT, P1 ;  /* 0x000000ff0300720c */ /* 0x000ff60003f25310 */
[----:B------:R-:W-:Y:S02]  /*46b0*/  @!UPT UIADD3 URZ, UPT, UPT, URZ, URZ, URZ ;  /* 0x000000fffffff290 */ /* 0x000fe4000fffe0ff */
[----:B------:R-:W4:Y:S01]  /*46c0*/  @P1 LDC.64 R10, c[0x0][0x888] ;  /* 0x00022200ff0a1b82 */ /* 0x000f220000000a00 */
[----:B--2---:R-:W-:Y:S04]  /*46d0*/  @P1 IMAD R0, R4, UR36, RZ ;  /* 0x0000002404001c24 */ /* 0x004fe8000f8e02ff */
[----:B----4-:R-:W-:Y:S04]  /*46e0*/  @P1 IMAD.WIDE R10, R0, 0x4, R10 ;  /* 0x00000004000a1825 */ /* 0x010fe800078e020a */
[----:B------:R-:W-:Y:S01]  /*46f0*/  HFMA2 R0, -RZ, RZ, 0, 5.9604644775390625e-08 ;  /* 0x00000001ff007431 */ /* 0x000fe200000001ff */
[----:B---3-5:R3:W5:Y:S04]  /*4700*/  @P1 LDG.E R73, desc[UR4][R10.64] ;  /* 0x000000040a491981 */ /* 0x028768000c1e1900 */
[----:B------:R-:W-:Y:S01]  /*4710*/  @!P1 PRMT R142, R0, 0x7610, R142 ;  /* 0x00007610008e9816 */ /* 0x000fe2000000008e */
[----:B---3--:R-:W4:Y:S06]  /*4720*/  @!P1 LDC R73, c[0x0][0x880] ;  /* 0x00022000ff499b82 */ /* 0x008f2c0000000800 */
.L_x_79:
[----:B----45:R-:W-:Y:S01]  /*4730*/  @!P0 FSETP.EQ.AND P1, PT, R73, RZ, PT ;  /* 0x000000ff4900820b */ /* 0x030fe20003f22000 */
[----:B------:R-:W-:Y:S01]  /*4740*/  @!UPT UIADD3 URZ, UPT, UPT, URZ, URZ, URZ ;  /* 0x000000fffffff290 */ /* 0x000fe2000fffe0ff */
[----:B------:R-:W-:Y:S11]  /*4750*/  @!P0 BRA `(.L_x_80) ;  /* 0x0000000000188947 */ /* 0x000ff60003800000 */
[----:B------:R-:W-:Y:S02]  /*4760*/  LOP3.LUT P0, RZ, R142, 0xff, RZ, 0xc0, !PT ;  /* 0x000000ff8eff7812 */ /* 0x000fe4000780c0ff */
[----:B------:R-:W-:Y:S04]  /*4770*/  ISETP.NE.U32.AND P1, PT, R2, RZ, PT ;  /* 0x000000ff0200720c */ /* 0x000fe80003f25070 */
[----:B------:R-:W-:Y:S04]  /*4780*/  ISETP.NE.AND.EX P1, PT, R3, RZ, PT, P1 ;  /* 0x000000ff0300720c */ /* 0x000fe80003f25310 */
[----:B------:R-:W-:Y:S03]  /*4790*/  PLOP3.LUT P1, PT, P1, PT, PT, 0x8, 0x80 ;  /* 0x000000000080781c */ /* 0x000fe60000f2e170 */
[----:B------:R-:W-:Y:S11]  /*47a0*/  @P0 FSETP.EQ.AND P1, PT, R73, RZ, PT ;  /* 0x000000ff4900020b */ /* 0x000ff60003f22000 */
[----:B------:R-:W-:Y:S02]  /*47b0*/  @!UPT UIADD3 URZ, UPT, UPT, URZ, URZ, URZ ;  /* 0x000000fffffff290 */ /* 0x000fe4000fffe0ff */
.L_x_80:
[----:B------:R-:W3:Y:S01]  /*47c0*/  SYNCS.PHASECHK.TRANS64.TRYWAIT P2, [UR21+0x80], R9 ;  /* 0x00008009ff0075a7 */ /* 0x000ee20008041115 */
[----:B------:R-:W-:Y:S04]  /*47d0*/  ELECT P0, URZ, PT ;  /* 0x0000000000ff782f */ /* 0x000fe80003800000 */
[----:B------:R-:W-:Y:S11]  /*47e0*/  PLOP3.LUT P1, PT, P1, P0, PT, 0xf2, 0x2f ;  /* 0x00000000002f781c */ /* 0x000ff60000f21e72 */
[----:B------:R-:W-:Y:S02]  /*47f0*/  @!UPT UIADD3 URZ, UPT, UPT, URZ, URZ, URZ ;  /* 0x000000fffffff290 */ /* 0x000fe4000fffe0ff */
[----:B------:R-:W-:Y:S05]  /*4800*/  @!P1 IADD3 R8, P0, PT, R16, 0x580, RZ ;  /* 0x0000058010089810 */ /* 0x000fea0007f1e0ff */
[----:B--2---:R-:W-:Y:S01]  /*4810*/  @!P1 IMAD.X R6, RZ, RZ, R17, P0 ;  /* 0x000000ffff069224 */ /* 0x004fe200000e0611 */
[----:B---3--:R-:W-:Y:S07]  /*4820*/  @!P2 BRA `(.L_x_81) ;  /* 0x000000740000a947 */ /* 0x008fee0003800000 */
.L_x_168:
[----:B------:R-:W-:Y:S01]  /*4830*/  @!P1 R2UR UR5, R8 ;  /* 0x00000000080592ca */ /* 0x000fe200000e0000 */
[----:B------:R-:W-:Y:S01]  /*4840*/  VOTEU.ALL UP0, P1 ;  /* 0x0000000000ff7886 */ /* 0x000fe20000800000 */
[----:B------:R-:W-:Y:S01]  /*4850*/  @!P1 R2UR UR4, R6 ;  /* 0x00000000060492ca */ /* 0x000fe200000e0000 */
[----:B--2---:R-:W-:Y:S01]  /*4860*/  @!P1 IMAD.MOV.U32 R0, RZ, RZ, 0x4000 ;  /* 0x00004000ff009424 */ /* 0x004fe200078e00ff */
[----:B------:R-:W-:Y:S01]  /*4870*/  UMOV UR6, 0x0 ;  /* 0x0000000000067882 */ /* 0x000fe20000000000 */
[----:B------:R-:W-:Y:S01]  /*4880*/  UMOV UR7, 0x10000000 ;  /* 0x1000000000077882 */ /* 0x000fe20000000000 */
[----:B------:R-:W-:Y:S01]  /*4890*/  @!UP0 UIADD3 UR32, UPT, UPT, UR21, 0x400, URZ ;  /* 0x0000040015208890 */ /* 0x000fe2000fffe0ff */
[----:B------:R-:W-:Y:S01]  /*48a0*/  @!P1 IADD3 R8, P0, PT, R16, 0x580, RZ ;  /* 0x0000058010089810 */ /* 0x000fe20007f1e0ff */
[----:B------:R-:W-:Y:S04]  /*48b0*/  VOTEU.ALL UP0, P1 ;  /* 0x0000000000ff7886 */ /* 0x000fe80000800000 */
[----:B------:R-:W-:Y:S02]  /*48c0*/  @!P1 IMAD.X R6, RZ, RZ, R17, P0 ;  /* 0x000000ffff069224 */ /* 0x000fe400000e0611 */
[----:B------:R-:W-:Y:S02]  /*48d0*/  IMAD.U32 R10, RZ, RZ, UR5 ;  /* 0x00000005ff0a7e24 */ /* 0x000fe4000f8e00ff */
[----:B------:R-:W-:Y:S03]  /*48e0*/  IMAD.U32 R11, RZ, RZ, UR4 ;  /* 0x00000004ff0b7e24 */ /* 0x000fe6000f8e00ff */
[----:B------:R-:W-:Y:S02]  /*48f0*/  @!P1 R2UR UR4, R10 ;  /* 0x000000000a0492ca */ /* 0x000fe400000e0000 */
[----:B------:R-:W-:Y:S11]  /*4900*/  @!P1 R2UR UR5, R11 ;  /* 0x000000000b0592ca */ /* 0x000ff600000e0000 */
[----:B------:R-:W-:Y:S02]  /*4910*/  @!UPT UIADD3 URZ, UPT, UPT, URZ, URZ, URZ ;  /* 0x000000fffffff290 */ /* 0x000fe4000fffe0ff */
[----:B------:R2:W-:Y:S01]  /*4920*/  @!UP0 UTMALDG.3D [UR32], [UR4], desc[UR6] ;  /* 0x00000620040085b4 */ /* 0x0005e20008011000 */
[----:B------:R2:W-:Y:S01]  /*4930*/  @!P1 SYNCS.ARRIVE.TRANS64.RED.A0TR RZ, [UR21+0x60], R0 ;  /* 0x00006000ffff99a7 */ /* 0x0005e20008300415 */
[----:B------:R-:W-:Y:S01]  /*4940*/  SYNCS.ARRIVE.TRANS64.RED.A1T0 RZ, [UR40], RZ ;  /* 0x000000ffffff79a7 */ /* 0x000fe20008100428 */
[----:B------:R-:W3:Y:S02]  /*4950*/  SYNCS.PHASECHK.TRANS64.TRYWAIT P2, [UR21+0x88], R9 ;  /* 0x00008809ff0075a7 */ /* 0x000ee40008041115 */
[----:B--23--:R-:W-:Y:S05]  /*4960*/  @!P2 BRA `(.L_x_82) ;  /* 0x0000007000c8a947 */ /* 0x00cfea0003800000 */
.L_x_170:
        /* <DEDUP_REMOVED lines=8> */
[----:B------:R-:W-:Y:S01]  /*49f0*/  @!UP0 UIADD3 UR24, UPT, UPT, UR21, 0x4400, URZ ;  /* 0x0000440015188890 */ /* 0x000fe2000fffe0ff */
[----:B------:R-:W-:Y:S01]  /*4a00*/  VOTEU.ALL UP0, P1 ;  /* 0x0000000000ff7886 */ /* 0x000fe20000800000 */
[----:B------:R-:W-:Y:S01]  /*4a10*/  UMOV UR27, UR35 ;  /* 0x00000023001b7c82 */ /* 0x000fe20008000000 */
[----:B------:R-:W-:Y:S02]  /*4a20*/  UMOV UR28, UR36 ;  /* 0x00000024001c7c82 */ /* 0x000fe40008000000 */
[----:B------:R-:W-:Y:S02]  /*4a30*/  IMAD.U32 R10, RZ, RZ, UR5 ;  /* 0x00000005ff0a7e24 */ /* 0x000fe4000f8e00ff */
[----:B------:R-:W-:Y:S02]  /*4a40*/  IMAD.U32 R11, RZ, RZ, UR4 ;  /* 0x00000004ff0b7e24 */ /* 0x000fe4000f8e00ff */
[----:B------:R-:W-:Y:S01]  /*4a50*/  @!P1 IMAD.X R6, RZ, RZ, R17, P0 ;  /* 0x000000ffff069224 */ /* 0x000fe200000e0611 */
        /* <DEDUP_REMOVED lines=8> */
.L_x_172:
[----:B------:R-:W-:Y:S01]  /*4ae0*/  @!P1 R2UR UR5, R8 ;  /* 0x00000000080592ca */ /* 0x000fe200000e0000 */
[----:B------:R-:W-:Y:S01]  /*4af0*/  VOTEU.ALL UP0, P1 ;  /* 0x0000000000ff7886 */ /* 0x000fe20000800000 */
[----:B------:R-:W-:Y:S01]  /*4b00*/  @!P1 R2UR UR4, R6 ;  /* 0x00000000060492ca */ /* 0x000fe200000e0000 */
[----:B--2---:R-:W-:Y:S01]  /*4b10*/  @!P1 IMAD.MOV.U32 R0, RZ, RZ, 0x4000 ;  /* 0x00004000ff009424 */ /* 0x004fe200078e00ff */
[----:B------:R-:W-:Y:S01]  /*4b20*/  UMOV UR6, 0x0 ;  /* 0x0000000000067882 */ /* 0x000fe20000000000 */
[----:B------:R-:W-:Y:S01]  /*4b30*/  UMOV UR7, 0x10000000 ;  /* 0x1000000000077882 */ /* 0x000fe20000000000 */
[----:B------:R-:W-:Y:S01]  /*4b40*/  @!UP0 UIADD3 UR18, UPT, UPT, UR34, 0x80, URZ ;  /* 0x0000008022128890 */ /* 0x000fe2000fffe0ff */
[----:B------:R-:W-:Y:S01]  /*4b50*/  VIADD R14, R14, 0x1 ;  /* 0x000000010e0e7836 */ /* 0x000fe20000000000 */
[----:B------:R-:W-:Y:S01]  /*4b60*/  @!UP0 UIADD3 UR16, UPT, UPT, UR21, 0x8400, URZ ;  /* 0x0000840015108890 */ /* 0x000fe2000fffe0ff */
[----:B------:R-:W-:Y:S01]  /*4b70*/  VOTEU.ALL UP0, P1 ;  /* 0x0000000000ff7886 */ /* 0x000fe20000800000 */
[----:B------:R-:W-:Y:S01]  /*4b80*/  UMOV UR19, UR35 ;  /* 0x0000002300137c82 */ /* 0x000fe20008000000 */
[----:B------:R-:W-:Y:S02]  /*4b90*/  UMOV UR20, UR36 ;  /* 0x0000002400147c82 */ /* 0x000fe40008000000 */
        /* <DEDUP_REMOVED lines=10> */
.L_x_174:
[----:B------:R-:W-:Y:S01]  /*4c40*/  @!P1 IADD3 R6, P0, PT, R16, 0x580, RZ ;  /* 0x0000058010069810 */ /* 0x000fe20007f1e0ff */
[----:B------:R-:W-:Y:S01]  /*4c50*/  VOTEU.ALL UP0, P1 ;  /* 0x0000000000ff7886 */ /* 0x000fe20000800000 */
[----:B------:R-:W-:Y:S01]  /*4c60*/  UMOV UR6, 0x0 ;  /* 0x0000000000067882 */ /* 0x000fe20000000000 */
[----:B------:R-:W-:Y:S01]  /*4c70*/  UMOV UR7, 0x10000000 ;  /* 0x1000000000077882 */ /* 0x000fe20000000000 */
[----:B------:R-:W-:Y:S01]  /*4c80*/  @!P1 R2UR UR5, R6 ;  /* 0x00000000060592ca */ /* 0x000fe200000e0000 */
[----:B--2---:R-:W-:Y:S01]  /*4c90*/  @!P1 IMAD.X R0, RZ, RZ, R17, P0 ;  /* 0x000000ffff009224 */ /* 0x004fe200000e0611 */
[----:B------:R-:W-:Y:S01]  /*4ca0*/  @!UP0 UIADD3 UR10, UPT, UPT, UR34, 0xc0, URZ ;  /* 0x000000c0220a8890 */ /* 0x000fe2000fffe0ff */
[----:B------:R-:W-:Y:S01]  /*4cb0*/  R2UR UR18, R144 ;  /* 0x00000000901272ca */ /* 0x000fe200000e0000 */
[----:B------:R-:W-:Y:S01]  /*4cc0*/  @!UP0 UIADD3 UR8, UPT, UPT, UR21, 0xc400, URZ ;  /* 0x0000c40015088890 */ /* 0x000fe2000fffe0ff */
[----:B------:R-:W-:Y:S01]  /*4cd0*/  R2UR UR16, R145 ;  /* 0x00000000911072ca */ /* 0x000fe200000e0000 */
[----:B------:R-:W-:Y:S01]  /*4ce0*/  @!UP0 UIADD3 UR9, UPT, UPT, UR21, 0x78, URZ ;  /* 0x0000007815098890 */ /* 0x000fe2000fffe0ff */
[----:B------:R-:W-:Y:S01]  /*4cf0*/  @!P1 R2UR UR4, R0 ;  /* 0x00000000000492ca */ /* 0x000fe200000e0000 */
[----:B------:R-:W-:Y:S01]  /*4d00*/  VOTEU.ALL UP0, P1 ;  /* 0x0000000000ff7886 */ /* 0x000fe20000800000 */
[----:B------:R-:W-:Y:S01]  /*4d10*/  UMOV UR11, UR35 ;  /* 0x00000023000b7c82 */ /* 0x000fe20008000000 */
[----:B------:R-:W-:Y:S01]  /*4d20*/  UMOV UR12, UR36 ;  /* 0x00000024000c7c82 */ /* 0x000fe20008000000 */
[C---:B------:R-:W-:Y:S01]  /*4d30*/  ISETP.NE.AND P0, PT, R14.reuse, 0x2, PT ;  /* 0x000000020e00780c */ /* 0x040fe20003f05270 */
[----:B------:R-:W-:Y:S01]  /*4d40*/  UPLOP3.LUT UP3, UPT, UPT, UPT, UPT, 0x80, 0x8 ;  /* 0x000000000008789c */ /* 0x000fe20003f6f070 */
[----:B------:R-:W-:Y:S01]  /*4d50*/  IMAD.U32 R8, RZ, RZ, UR5 ;  /* 0x00000005ff087e24 */ /* 0x000fe2000f8e00ff */
[----:B------:R-:W-:Y:S01]  /*4d60*/  LOP3.LUT R15, R15, 0x1, RZ, 0x3c, !PT ;  /* 0x000000010f0f7812 */ /* 0x000fe200078e3cff */
[----:B------:R-:W-:Y:S01]  /*4d70*/  UMOV UR36, UR29 ;  /* 0x0000001d00247c82 */ /* 0x000fe20008000000 */
[----:B------:R-:W-:Y:S01]  /*4d80*/  SEL R0, RZ, 0x1, P0 ;  /* 0x00000001ff007807 */ /* 0x000fe20000000000 */
[----:B------:R-:W-:Y:S01]  /*4d90*/  UIADD3 UR20, UPT, UPT, UR13, UR18, URZ ;  /* 0x000000120d147290 */ /* 0x000fe2000fffe0ff */
[----:B------:R-:W-:Y:S01]  /*4da0*/  SEL R14, R14, RZ, P0 ;  /* 0x000000ff0e0e7207 */ /* 0x000fe20000000000 */
[----:B------:R-:W-:Y:S01]  /*4db0*/  UIADD3 UR16, UPT, UPT, UR14, UR16, URZ ;  /* 0x000000100e107290 */ /* 0x000fe2000fffe0ff */
[----:B------:R-:W-:Y:S01]  /*4dc0*/  IMAD.U32 R9, RZ, RZ, UR4 ;  /* 0x00000004ff097e24 */ /* 0x000fe2000f8e00ff */
[----:B------:R-:W-:Y:S02]  /*4dd0*/  @!P1 R2UR UR4, R8 ;  /* 0x00000000080492ca */ /* 0x000fe400000e0000 */
[----:B------:R-:W-:Y:S02]  /*4de0*/  LOP3.LUT R13, R13, R0, RZ, 0x3c, !PT ;  /* 0x000000000d0d7212 */ /* 0x000fe400078e3cff */
[----:B------:R-:W-:Y:S11]  /*4df0*/  @!P1 R2UR UR5, R9 ;  /* 0x00000000090592ca */ /* 0x000ff600000e0000 */
[----:B------:R-:W-:Y:S02]  /*4e00*/  @!UPT UIADD3 URZ, UPT, UPT, URZ, URZ, URZ ;  /* 0x000000fffffff290 */ /* 0x000fe4000fffe0ff */
[----:B------:R2:W-:Y:S01]  /*4e10*/  @!UP0 UTMALDG.3D [UR8], [UR4], desc[UR6] ;  /* 0x00000608040085b4 */ /* 0x0005e20008011000 */
[----:B------:R2:W-:Y:S01]  /*4e20*/  @!P1 SYNCS.ARRIVE.TRANS64.RED.A0TR RZ, [UR21+0x78], R7 ;  /* 0x00007807ffff99a7 */ /* 0x0005e20008300415 */
[----:B------:R-:W-:Y:S01]  /*4e30*/  SYNCS.ARRIVE.TRANS64.RED.A1T0 RZ, [UR37], RZ ;  /* 0x000000ffffff79a7 */ /* 0x000fe20008100425 */
[----:B------:R-:W-:Y:S05]  /*4e40*/  BRA.U UP1, `(.L_x_85) ;  /* 0xfffffff101707547 */ /* 0x000fea000b83ffff */
[----:B------:R-:W-:-:S04]  /*4e50*/  SHF.L.U32 R2, R15, 0x1f, RZ ;  /* 0x0000001f0f027819 */ /* 0x000fc800000006ff */
[----:B------:R-:W3:Y:S02]  /*4e60*/  SYNCS.PHASECHK.TRANS64.TRYWAIT P0, [UR21+0x80], R2 ;  /* 0x00008002ff0075a7 */ /* 0x000ee40008001115 */
[----:B---3--:R-:W-:Y:S05]  /*4e70*/  @!P0 BRA `(.L_x_86) ;  /* 0x0000006c00cc8947 */ /* 0x008fea0003800000 */
.L_x_176:
[----:B------:R-:W4:Y:S02]  /*4e80*/  SYNCS.PHASECHK.TRANS64.TRYWAIT P0, [UR21+0x88], R2 ;  /* 0x00008802ff0075a7 */ /* 0x000f240008001115 */
[----:B----4-:R-:W-:Y:S05]  /*4e90*/  @!P0 BRA `(.L_x_87) ;  /* 0x0000006c00dc8947 */ /* 0x010fea0003800000 */
.L_x_178:
[----:B------:R-:W4:Y:S02]  /*4ea0*/  SYNCS.PHASECHK.TRANS64.TRYWAIT P0, [UR21+0x90], R2 ;  /* 0x00009002ff0075a7 */ /* 0x000f240008001115 */
[----:B----4-:R-:W-:Y:S05]  /*4eb0*/  @!P0 BRA `(.L_x_88) ;  /* 0x0000006c00ec8947 */ /* 0x010fea0003800000 */
.L_x_180:
[----:B---3--:R-:W-:-:S07]  /*4ec0*/  MOV R0, UR21 ;  /* 0x0000001500007c02 */ /* 0x008fce0008000f00 */
.L_x_89:
[----:B---3--:R-:W-:-:S04]  /*4ed0*/  SHF.L.U32 R2, R15, 0x1f, RZ ;  /* 0x0000001f0f027819 */ /* 0x008fc800000006ff */
[----:B------:R3:W4:Y:S03]  /*4ee0*/  SYNCS.PHASECHK.TRANS64.TRYWAIT P0, [R0+URZ+0x98], R2 ;  /* 0x00009802000075a7 */ /* 0x00072600080011ff */
[----:B----4-:R-:W-:Y:S05]  /*4ef0*/  @!P0 NANOSLEEP.SYNCS 0x989680 ;  /* 0x009896800000895d */ /* 0x010fea0003900000 */
[----:B------:R-:W4:Y:S02]  /*4f00*/  @!P0 SYNCS.PHASECHK.TRANS64 P0, [R0+URZ+0x98], R2 ;  /* 0x00009802000085a7 */ /* 0x000f2400080010ff */
[----:B-12-4-:R-:W-:Y:S05]  /*4f10*/  @P0 EXIT ;  /* 0x000000000000094d */ /* 0x016fea0003800000 */
[----:B------:R-:W-:Y:S05]  /*4f20*/  BRA `(.L_x_89) ;  /* 0xfffffffc00e87947 */ /* 0x000fea000383ffff */
.L_x_74:
[----:B------:R-:W-:-:S06]  /*4f30*/  UISETP.GE.AND UP0, UPT, UR17, 0x4, UPT ;  /* 0x000000041100788c */ /* 0x000fcc000bf06270 */
[----:B------:R-:W-:-:S13]  /*4f40*/  PLOP3.LUT P0, PT, PT, PT, UP0, 0x80, 0x8 ;  /* 0x000000000008781c */ /* 0x000fda0003f0f008 */
[----:B------:R-:W-:Y:S05]  /*4f50*/  @!P0 EXIT ;  /* 0x000000000000894d */ /* 0x000fea0003800000 */
[----:B------:R-:W1:Y:S08]  /*4f60*/  S2UR UR4, SR_CgaCtaId ;  /* 0x00000000000479c3 */ /* 0x000e700000008800 */
[----:B------:R-:W-:Y:S01]  /*4f70*/  BAR.SYNC.DEFER_BLOCKING 0x6, 0xa0 ;  /* 0x0182800000007b1d */ /* 0x000fe20000010000 */
[C---:B------:R-:W-:Y:S01]  /*4f80*/  IMAD.SHL.U32 R2, R157.reuse, 0x40, RZ ;  /* 0x000000409d027824 */ /* 0x040fe200078e00ff */
[C---:B------:R-:W-:Y:S01]  /*4f90*/  LOP3.LUT R141, R157.reuse, 0x1, RZ, 0xc0, !PT ;  /* 0x000000019d8d7812 */ /* 0x040fe200078ec0ff */
[C---:B------:R-:W-:Y:S01]  /*4fa0*/  IMAD.SHL.U32 R140, R157.reuse, 0x8, RZ ;  /* 0x000000089d8c7824 */ /* 0x040fe200078e00ff */
[----:B------:R-:W-:Y:S01]  /*4fb0*/  CS2R R152, SRZ ;  /* 0x0000000000987805 */ /* 0x000fe2000001ff00 */
[----:B------:R-:W-:Y:S01]  /*4fc0*/  IMAD.U32 R69, R157, 0x10000, RZ ;  /* 0x000100009d457824 */ /* 0x000fe200078e00ff */
[----:B------:R-:W-:-:S02]  /*4fd0*/  UMOV UR44, 0x400 ;  /* 0x00000400002c7882 */ /* 0x000fc40000000000 */
[----:B------:R-:W2:Y:S01]  /*4fe0*/  LDC.64 R138, c[0x0][0x8b0] ;  /* 0x00022c00ff8a7b82 */ /* 0x000ea20000000a00 */
[----:B------:R-:W-:Y:S01]  /*4ff0*/  LOP3.LUT R3, R2, 0x1c0, RZ, 0xc0, !PT ;  /* 0x000001c002037812 */ /* 0x000fe200078ec0ff */
[----:B------:R-:W-:Y:S01]  /*5000*/  IMAD.MOV.U32 R156, RZ, RZ, 0x2 ;  /* 0x00000002ff9c7424 */ /* 0x000fe200078e00ff */
[----:B------:R-:W-:Y:S01]  /*5010*/  ISETP.NE.U32.AND P0, PT, R141, 0x1, PT ;  /* 0x000000018d00780c */ /* 0x000fe20003f05070 */
[----:B------:R-:W-:Y:S01]  /*5020*/  IMAD.MOV.U32 R155, RZ, RZ, 0x4 ;  /* 0x00000004ff9b7424 */ /* 0x000fe200078e00ff */
[----:B------:R-:W-:Y:S01]  /*5030*/  LOP3.LUT R140, R3, 0x38, R140, 0xf8, !PT ;  /* 0x00000038038c7812 */ /* 0x000fe200078ef88c */
[----:B------:R-:W-:Y:S01]  /*5040*/  IMAD.MOV.U32 R154, RZ, RZ, 0x1 ;  /* 0x00000001ff9a7424 */ /* 0x000fe200078e00ff */
[----:B------:R-:W-:Y:S01]  /*5050*/  LOP3.LUT R69, R69, 0x600000, RZ, 0xc0, !PT ;  /* 0x0060000045457812 */ /* 0x000fe200078ec0ff */
[----:B------:R-:W3:Y:S01]  /*5060*/  LDC.64 R136, c[0x0][0x8a8] ;  /* 0x00022a00ff887b82 */ /* 0x000ee20000000a00 */
[C---:B------:R-:W-:Y:S01]  /*5070*/  R2P PR, R157.reuse, 0x6 ;  /* 0x000000069d007804 */ /* 0x040fe20000000000 */
[----:B------:R-:W-:Y:S01]  /*5080*/  IMAD.MOV.U32 R68, RZ, RZ, RZ ;  /* 0x000000ffff447224 */ /* 0x000fe200078e00ff */
[----:B------:R-:W-:Y:S01]  /*5090*/  LOP3.LUT R140, R140, 0x1e00, R2, 0xf8, !PT ;  /* 0x00001e008c8c7812 */ /* 0x000fe200078ef802 */
[----:B------:R-:W-:Y:S01]  /*50a0*/  IMAD.MOV.U32 R149, RZ, RZ, RZ ;  /* 0x000000ffff957224 */ /* 0x000fe200078e00ff */
[----:B------:R-:W-:Y:S01]  /*50b0*/  P2R R2, PR, RZ, 0x1 ;  /* 0x00000001ff027803 */ /* 0x000fe20000000000 */
[----:B------:R-:W4:Y:S01]  /*50c0*/  LDCU UR59, c[0x0][0x370] ;  /* 0x00006e00ff3b77ac */ /* 0x000f220008000800 */
[----:B------:R-:W-:-:S02]  /*50d0*/  LOP3.LUT R157, R157, 0x60, RZ, 0xc0, !PT ;  /* 0x000000609d9d7812 */ /* 0x000fc400078ec0ff */
[----:B------:R-:W-:Y:S01]  /*50e0*/  SEL R156, R156, 0xfffffffe, !P1 ;  /* 0xfffffffe9c9c7807 */ /* 0x000fe20004800000 */
[----:B-1----:R-:W-:Y:S01]  /*50f0*/  ULEA UR44, UR4, UR44, 0x18 ;  /* 0x0000002c042c7291 */ /* 0x002fe2000f8ec0ff */
[----:B------:R-:W-:Y:S01]  /*5100*/  SEL R155, R155, 0xfffffffc, !P2 ;  /* 0xfffffffc9b9b7807 */ /* 0x000fe20005000000 */
[----:B------:R-:W1:Y:S02]  /*5110*/  LDCU UR43, c[0x0][0xb0c] ;  /* 0x00016180ff2b77ac */ /* 0x000e640008000800 */
[----:B------:R-:W-:Y:S01]  /*5120*/  UIADD3 UR4, UPT, UPT, UR44, 0x400, URZ ;  /* 0x000004002c047890 */ /* 0x000fe2000fffe0ff */
[----:B------:R-:W1:Y:S04]  /*5130*/  LDCU UR39, c[0x0][0xb30] ;  /* 0x00016600ff2777ac */ /* 0x000e680008000800 */
[----:B------:R-:W4:Y:S01]  /*5140*/  LDS R0, [UR44+0x140] ;  /* 0x0001402cff007984 */ /* 0x000f220008000800 */
[----:B------:R-:W-:Y:S01]  /*5150*/  IMAD.U32 R147, RZ, RZ, UR4 ;  /* 0x00000004ff937e24 */ /* 0x000fe2000f8e00ff */
[----:B------:R-:W1:Y:S01]  /*5160*/  LDCU.64 UR56, c[0x0][0x888] ;  /* 0x00011100ff3877ac */ /* 0x000e620008000a00 */
[----:B------:R-:W1:Y:S01]  /*5170*/  LDCU.64 UR40, c[0x0][0xb28] ;  /* 0x00016500ff2877ac */ /* 0x000e620008000a00 */
[----:B------:R-:W1:Y:S01]  /*5180*/  LDCU.64 UR62, c[0x0][0x890] ;  /* 0x00011200ff3e77ac */ /* 0x000e620008000a00 */
[----:B------:R-:W1:Y:S01]  /*5190*/  LDCU.128 UR52, c[0x0][0xb10] ;  /* 0x00016200ff3477ac */ /* 0x000e620008000c00 */
[----:B------:R-:W1:Y:S01]  /*51a0*/  LDCU UR58, c[0x0][0x374] ;  /* 0x00006e80ff3a77ac */ /* 0x000e620008000800 */
[----:B------:R-:W-:Y:S01]  /*51b0*/  UMOV UR47, URZ ;  /* 0x000000ff002f7c82 */ /* 0x000fe20008000000 */
[----:B------:R-:W-:Y:S01]  /*51c0*/  UMOV UR46, URZ ;  /* 0x000000ff002e7c82 */ /* 0x000fe20008000000 */
[----:B-1234-:R-:W-:-:S07]  /*51d0*/  IMAD.IADD R69, R0, 0x1, R69 ;  /* 0x0000000100457824 */ /* 0x01efce00078e0245 */
.L_x_133:
[C---:B------:R-:W-:Y:S02]  /*51e0*/  LEA R3, R149.reuse, UR44, 0x3 ;  /* 0x0000002c95037c11 */ /* 0x040fe4000f8e18ff */
[----:B------:R-:W-:Y:S02]  /*51f0*/  SHF.L.U32 R0, R152, 0x1f, RZ ;  /* 0x0000001f98007819 */ /* 0x000fe400000006ff */
[----:B-1----:R-:W-:Y:S02]  /*5200*/  LEA R4, R149, UR44, 0x4 ;  /* 0x0000002c95047c11 */ /* 0x002fe4000f8e20ff */
[----:B------:R-:W1:Y:S02]  /*5210*/  SYNCS.PHASECHK.TRANS64.TRYWAIT P0, [R3+URZ+0xb0], R0 ;  /* 0x0000b000030075a7 */ /* 0x000e6400080011ff */
[----:B-1----:R-:W-:Y:S05]  /*5220*/  @!P0 BRA `(.L_x_90) ;  /* 0x0000006c00288947 */ /* 0x002fea0003800000 */
.L_x_181:
        /* <DEDUP_REMOVED lines=8> */
[----:B--2---:R-:W-:Y:S11]  /*52b0*/  LOP3.LUT P0, RZ, R6, 0x1, RZ, 0xc0, !PT ;  /* 0x0000000106ff7812 */ /* 0x004ff6000780c0ff */
[----:B------:R-:W-:Y:S02]  /*52c0*/  @!UPT UIADD3 URZ, UPT, UPT, URZ, URZ, URZ ;  /* 0x000000fffffff290 */ /* 0x000fe4000fffe0ff */
[----:B---3--:R-:W-:Y:S01]  /*52d0*/  VOTEU.ANY UP1, P0 ;  /* 0x0000000000ff7886 */ /* 0x008fe20000020100 */
[----:B------:R-:W-:Y:S01]  /*52e0*/  PLOP3.LUT P0, PT, PT, PT, UP1, 0x80, 0x8 ;  /* 0x000000000008781c */ /* 0x000fe20003f0f018 */
[----:B------:R-:W-:Y:S11]  /*52f0*/  UP2UR UR61, UPR, URZ, 0x2 ;  /* 0x00000002ff3d7883 */ /* 0x000ff60008000000 */
[----:B------:R-:W-:Y:S01]  /*5300*/  @!UPT UIADD3 URZ, UPT, UPT, URZ, URZ, URZ ;  /* 0x000000fffffff290 */ /* 0x000fe2000fffe0ff */
[----:B-1----:R-:W-:Y:S02]  /*5310*/  @P0 SHF.R.U32.HI R0, RZ, 0x10, R5 ;  /* 0x00000010ff000819 */ /* 0x002fe40000011605 */
        /* <DEDUP_REMOVED lines=12> */
[----:B------:R-:W2:Y:S01]  /*53e0*/  LDCU UR12, c[0x0][0xb20] ;  /* 0x00016400ff0c77ac */ /* 0x000ea20008000800 */
[----:B------:R-:W-:Y:S02]  /*53f0*/  UIMAD.WIDE.U32 UR4, UR58, UR55, URZ ;  /* 0x000000373a0472a5 */ /* 0x000fe4000f8e00ff */
[----:B------:R-:W-:Y:S02]  /*5400*/  UIMAD.WIDE.U32 UR6, UR59, UR52, URZ ;  /* 0x000000343b0672a5 */ /* 0x000fe4000f8e00ff */
[----:B------:R-:W-:Y:S02]  /*5410*/  UISETP.NE.AND UP0, UPT, UR54, 0x1, UPT ;  /* 0x000000013600788c */ /* 0x000fe4000bf05270 */
[----:B------:R-:W-:Y:S02]  /*5420*/  UIMAD.WIDE.U32 UR8, UR37, UR55, URZ ;  /* 0x00000037250872a5 */ /* 0x000fe4000f8e00ff */
[----:B------:R-:W-:Y:S02]  /*5430*/  UIMAD.WIDE.U32 UR10, UR38, UR52, URZ ;  /* 0x00000034260a72a5 */ /* 0x000fe4000f8e00ff */
[----:B------:R-:W-:Y:S02]  /*5440*/  UISETP.NE.AND UP1, UPT, UR43, 0x1, UPT ;  /* 0x000000012b00788c */ /* 0x000fe4000bf25270 */
[----:B------:R-:W-:Y:S01]  /*5450*/  UISETP.NE.AND UP2, UPT, UR42, 0x1, UPT ;  /* 0x000000012a00788c */ /* 0x000fe2000bf45270 */
[----:B------:R-:W-:Y:S02]  /*5460*/  UMOV UR4, UR5 ;  /* 0x0000000500047c82 */ /* 0x000fe40008000000 */
[----:B--2---:R-:W-:Y:S03]  /*5470*/  USHF.R.U32.HI UR5, URZ, UR12, UR4 ;  /* 0x0000000cff057299 */ /* 0x004fe60008011604 */
[----:B------:R-:W-:Y:S02]  /*5480*/  UMOV UR4, UR7 ;  /* 0x0000000700047c82 */ /* 0x000fe40008000000 */
[----:B------:R-:W-:Y:S02]  /*5490*/  USHF.R.U32.HI UR7, URZ, UR53, UR4 ;  /* 0x00000035ff077299 */ /* 0x000fe40008011604 */
[----:B------:R-:W-:Y:S02]  /*54a0*/  USEL UR4, UR58, UR5, !UP0 ;  /* 0x000000053a047287 */ /* 0x000fe4000c000000 */
[----:B------:R-:W-:Y:S01]  /*54b0*/  USEL UR7, UR59, UR7, !UP1 ;  /* 0x000000073b077287 */ /* 0x000fe2000c800000 */
[----:B------:R-:W-:Y:S01]  /*54c0*/  UMOV UR5, UR9 ;  /* 0x0000000900057c82 */ /* 0x000fe20008000000 */
[----:B------:R-:W-:Y:S02]  /*54d0*/  UIMAD.WIDE.U32 UR8, UR4, UR40, URZ ;  /* 0x00000028040872a5 */ /* 0x000fe4000f8e00ff */
[----:B------:R-:W-:Y:S03]  /*54e0*/  USHF.R.U32.HI UR6, URZ, UR12, UR5 ;  /* 0x0000000cff067299 */ /* 0x000fe60008011605 */
[----:B------:R-:W-:Y:S01]  /*54f0*/  UMOV UR5, UR11 ;  /* 0x0000000b00057c82 */ /* 0x000fe20008000000 */
[----:B------:R-:W-:Y:S02]  /*5500*/  UIMAD.WIDE.U32 UR10, UR7, UR40, URZ ;  /* 0x00000028070a72a5 */ /* 0x000fe4000f8e00ff */
[----:B------:R-:W-:Y:S02]  /*5510*/  USHF.R.U32.HI UR12, URZ, UR53, UR5 ;  /* 0x00000035ff0c7299 */ /* 0x000fe40008011605 */
[----:B------:R-:W-:Y:S01]  /*5520*/  USEL UR6, UR37, UR6, !UP0 ;  /* 0x0000000625067287 */ /* 0x000fe2000c000000 */
[----:B------:R-:W-:Y:S02]  /*5530*/  UMOV UR5, UR9 ;  /* 0x0000000900057c82 */ /* 0x000fe40008000000 */
[----:B------:R-:W-:Y:S01]  /*5540*/  UMOV UR10, UR11 ;  /* 0x0000000b000a7c82 */ /* 0x000fe20008000000 */
[----:B------:R-:W-:Y:S02]  /*5550*/  @UP2 USHF.R.U32.HI UR4, URZ, UR41, UR5 ;  /* 0x00000029ff042299 */ /* 0x000fe40008011605 */
[----:B------:R-:W-:Y:S02]  /*5560*/  @UP2 USHF.R.U32.HI UR7, URZ, UR41, UR10 ;  /* 0x00000029ff072299 */ /* 0x000fe4000801160a */
[----:B------:R-:W-:Y:S02]  /*5570*/  UIMAD UR4, UR42, UR4, URZ ;  /* 0x000000042a0472a4 */ /* 0x000fe4000f8e02ff */
        /* <DEDUP_REMOVED lines=8> */
[----:B------:R-:W-:Y:S02]  /*5600*/  USEL UR11, UR6, UR4, !UP2 ;  /* 0x00000004060b7287 */ /* 0x000fe4000d000000 */
[----:B------:R-:W-:Y:S02]  /*5610*/  UIADD3 UR8, UPT, UPT, -UR5, URZ, URZ ;  /* 0x000000ff05087290 */ /* 0x000fe4000fffe1ff */
[----:B------:R-:W-:Y:S01]  /*5620*/  UIADD3 UR10, UPT, UPT, -UR11, URZ, URZ ;  /* 0x000000ff0b0a7290 */ /* 0x000fe2000fffe1ff */
[----:B------:R-:W-:Y:S01]  /*5630*/  @!UP0 UMOV UR4, UR9 ;  /* 0x0000000900048c82 */ /* 0x000fe20008000000 */
[----:B------:R-:W-:Y:S02]  /*5640*/  UIADD3 UR9, UPT, UPT, -UR6, URZ, URZ ;  /* 0x000000ff06097290 */ /* 0x000fe4000fffe1ff */
[----:B------:R-:W-:Y:S02]  /*5650*/  @!UP0 USHF.R.U32.HI UR4, URZ, UR41, UR4 ;  /* 0x00000029ff048299 */ /* 0x000fe40008011604 */
[----:B------:R-:W-:Y:S02]  /*5660*/  UIMAD UR10, UR42, UR10, UR6 ;  /* 0x0000000a2a0a72a4 */ /* 0x000fe4000f8e0206 */
[----:B------:R-:W-:Y:S04]  /*5670*/  @!UP0 USEL UR4, UR5, UR4, !UP2 ;  /* 0x0000000405048287 */ /* 0x000fe8000d000000 */
[----:B------:R-:W-:Y:S02]  /*5680*/  @!UP0 UIMAD UR10, UR7, UR10, UR4 ;  /* 0x0000000a070a82a4 */ /* 0x000fe4000f8e0204 */
[----:B------:R-:W-:Y:S02]  /*5690*/  @!UP0 UIADD3 UR11, UPT, UPT, UR11, -UR4, URZ ;  /* 0x800000040b0b8290 */ /* 0x000fe4000fffe0ff */
[----:B------:R-:W-:Y:S02]  /*56a0*/  UIMAD UR7, UR43, UR8, UR38 ;  /* 0x000000082b0772a4 */ /* 0x000fe4000f8e0226 */
[----:B------:R-:W-:Y:S02]  /*56b0*/  @!UP0 UIMAD UR6, UR11, UR42, UR5 ;  /* 0x0000002a0b0682a4 */ /* 0x000fe4000f8e0205 */
[----:B------:R-:W-:Y:S01]  /*56c0*/  UIMAD UR4, UR54, UR9, UR37 ;  /* 0x00000009360472a4 */ /* 0x000fe2000f8e0225 */
[----:B------:R-:W-:Y:S02]  /*56d0*/  @!UP0 UMOV UR5, UR10 ;  /* 0x0000000a00058c82 */ /* 0x000fe40008000000 */
[----:B------:R-:W-:Y:S02]  /*56e0*/  UIMAD UR38, UR5, UR43, UR7 ;  /* 0x0000002b052672a4 */ /* 0x000fe4000f8e0207 */
[----:B------:R-:W-:Y:S11]  /*56f0*/  UIMAD UR37, UR6, UR54, UR4 ;  /* 0x00000036062572a4 */ /* 0x000ff6000f8e0204 */
[----:B------:R-:W-:Y:S01]  /*5700*/  @!UPT UIADD3 URZ, UPT, UPT, URZ, URZ, URZ ;  /* 0x000000fffffff290 */ /* 0x000fe2000fffe0ff */
.L_x_91:
[----:B------:R-:W-:Y:S01]  /*5710*/  UISETP.NE.AND UP0, UPT, UR39, 0x1, UPT ;  /* 0x000000012700788c */ /* 0x000fe2000bf05270 */
[----:B------:R-:W-:Y:S01]  /*5720*/  LOP3.LUT P0, RZ, R147, 0x3f0, RZ, 0xc0, !PT ;  /* 0x000003f093ff7812 */ /* 0x000fe2000780c0ff */
[----:B------:R-:W-:Y:S01]  /*5730*/  USHF.L.U32 UR50, UR16, 0x7, URZ ;  /* 0x0000000710327899 */ /* 0x000fe200080006ff */
[----:B------:R-:W-:Y:S01]  /*5740*/  BSSY.RECONVERGENT B6, `(.L_x_92) ;  /* 0x0000034000067945 */ /* 0x000fe20003800200 */
[----:B------:R-:W-:Y:S01]  /*5750*/  USHF.L.U32 UR49, UR20, 0x8, URZ ;  /* 0x0000000814317899 */ /* 0x000fe200080006ff */
[----:B------:R-:W-:Y:S06]  /*5760*/  IADD3 R149, PT, PT, R149, 0x1, RZ ;  /* 0x0000000195957810 */ /* 0x000fec0007ffe0ff */
[----:B------:R-:W2:Y:S01]  /*5770*/  @!UP0 LDCU.128 UR12, c[0x0][0xb10] ;  /* 0x00016200ff0c87ac */ /* 0x000ea20008000c00 */
[----:B------:R-:W3:Y:S01]  /*5780*/  @!UP0 LDCU UR5, c[0x0][0xb0c] ;  /* 0x00016180ff0587ac */ /* 0x000ee20008000800 */
[----:B------:R-:W4:Y:S01]  /*5790*/  @!UP0 LDCU UR10, c[0x0][0xb20] ;  /* 0x00016400ff0a87ac */ /* 0x000f220008000800 */
[----:B--2---:R-:W-:Y:S02]  /*57a0*/  UIMAD.WIDE.U32 UR8, UR38, UR12, URZ ;  /* 0x0000000c260872a5 */ /* 0x004fe4000f8e00ff */
[----:B------:R-:W-:Y:S02]  /*57b0*/  UIMAD.WIDE.U32 UR6, UR37, UR15, URZ ;  /* 0x0000000f250672a5 */ /* 0x000fe4000f8e00ff */
[----:B------:R-:W-:Y:S03]  /*57c0*/  @!UP0 UISETP.NE.AND UP1, UPT, UR14, 0x1, UPT ;  /* 0x000000010e00888c */ /* 0x000fe6000bf25270 */
[----:B------:R-:W-:Y:S01]  /*57d0*/  @!UP0 UMOV UR4, UR9 ;  /* 0x0000000900048c82 */ /* 0x000fe20008000000 */
[----:B---3--:R-:W-:Y:S02]  /*57e0*/  @!UP0 UISETP.NE.AND UP2, UPT, UR5, 0x1, UPT ;  /* 0x000000010500888c */ /* 0x008fe4000bf45270 */
[----:B------:R-:W-:Y:S01]  /*57f0*/  @!UP0 USHF.R.U32.HI UR4, URZ, UR13, UR4 ;  /* 0x0000000dff048299 */ /* 0x000fe20008011604 */
[----:B------:R-:W-:Y:S02]  /*5800*/  @!UP0 UMOV UR6, UR7 ;  /* 0x0000000700068c82 */ /* 0x000fe40008000000 */
[----:B----4-:R-:W-:Y:S02]  /*5810*/  @!UP0 USHF.R.U32.HI UR6, URZ, UR10, UR6 ;  /* 0x0000000aff068299 */ /* 0x010fe40008011606 */
[----:B------:R-:W-:Y:S02]  /*5820*/  @!UP0 USEL UR7, UR38, UR4, !UP2 ;  /* 0x0000000426078287 */ /* 0x000fe4000d000000 */
[----:B------:R-:W-:Y:S04]  /*5830*/  @!UP0 USEL UR6, UR37, UR6, !UP1 ;  /* 0x0000000625068287 */ /* 0x000fe8000c800000 */
[----:B------:R-:W-:Y:S02]  /*5840*/  @!UP0 UIADD3 UR4, UPT, UPT, -UR7, UR6, URZ ;  /* 0x0000000607048290 */ /* 0x000fe4000fffe1ff */
[----:B------:R-:W-:Y:S02]  /*5850*/  @!UP0 UIADD3 UR6, UPT, UPT, UR7, -UR6, URZ ;  /* 0x8000000607068290 */ /* 0x000fe4000fffe0ff */
[----:B------:R-:W-:Y:S02]  /*5860*/  @!UP0 UIMAD UR38, UR4, UR5, UR38 ;  /* 0x00000005042682a4 */ /* 0x000fe4000f8e0226 */
[----:B------:R-:W-:Y:S01]  /*5870*/  @!UP0 UIMAD UR37, UR6, UR14, UR37 ;  /* 0x0000000e062582a4 */ /* 0x000fe2000f8e0225 */
[----:B------:R-:W-:Y:S11]  /*5880*/  @!P0 BRA `(.L_x_93) ;  /* 0x00000000007c8947 */ /* 0x000ff60003800000 */
[----:B------:R-:W2:Y:S01]  /*5890*/  LDCU.64 UR8, c[0x4][0x80] ;  /* 0x01001000ff0877ac */ /* 0x000ea20008000a00 */
[----:B------:R-:W-:Y:S01]  /*58a0*/  MOV R2, 0x0 ;  /* 0x0000000000027802 */ /* 0x000fe20000000f00 */
[----:B------:R-:W-:Y:S02]  /*58b0*/  HFMA2 R12, -RZ, RZ, 0, 5.9604644775390625e-08 ;  /* 0x00000001ff0c7431 */ /* 0x000fe400000001ff */
[----:B------:R-:W-:Y:S01]  /*58c0*/  IMAD.MOV.U32 R8, RZ, RZ, 0x70 ;  /* 0x00000070ff087424 */ /* 0x000fe200078e00ff */
[----:B------:R3:W4:Y:S01]  /*58d0*/  LDC.64 R14, c[0x4][R2] ;  /* 0x01000000020e7b82 */ /* 0x0007220000000a00 */
[----:B------:R-:W1:Y:S01]  /*58e0*/  LDCU.64 UR6, c[0x4][0x88] ;  /* 0x01001100ff0677ac */ /* 0x000e620008000a00 */
[----:B------:R-:W-:Y:S01]  /*58f0*/  IMAD.MOV.U32 R13, RZ, RZ, RZ ;  /* 0x000000ffff0d7224 */ /* 0x000fe200078e00ff */
[----:B------:R-:W1:Y:S01]  /*5900*/  LDCU.64 UR4, c[0x4][0x8] ;  /* 0x01000100ff0477ac */ /* 0x000e620008000a00 */
[----:B--2---:R-:W-:Y:S01]  /*5910*/  MOV R5, UR9 ;  /* 0x0000000900057c02 */ /* 0x004fe20008000f00 */
[----:B------:R-:W-:Y:S01]  /*5920*/  IMAD.U32 R4, RZ, RZ, UR8 ;  /* 0x00000008ff047e24 */ /* 0x000fe2000f8e00ff */
[----:B-1----:R-:W-:Y:S01]  /*5930*/  MOV R7, UR7 ;  /* 0x0000000700077c02 */ /* 0x002fe20008000f00 */
[----:B------:R-:W-:Y:S01]  /*5940*/  IMAD.U32 R6, RZ, RZ, UR6 ;  /* 0x00000006ff067e24 */ /* 0x000fe2000f8e00ff */
[----:B------:R-:W-:Y:S01]  /*5950*/  MOV R11, UR5 ;  /* 0x00000005000b7c02 */ /* 0x000fe20008000f00 */
[----:B------:R-:W-:Y:S02]  /*5960*/  IMAD.U32 R10, RZ, RZ, UR4 ;  /* 0x00000004ff0a7e24 */ /* 0x000fe4000f8e00ff */
[----:B------:R-:W-:Y:S07]  /*5970*/  LEPC R20, `(.L_x_94) ;  /* 0x000000001014794e */ /* 0x000fee0000000000 */
[----:B---345:R-:W-:Y:S05]  /*5980*/  CALL.ABS.NOINC R14 ;  /* 0x000000000e007343 */ /* 0x038fea0003c00000 */
.L_x_94:
[----:B------:R-:W1:Y:S01]  /*5990*/  LDCU.64 UR8, c[0x4][0x80] ;  /* 0x01001000ff0877ac */ /* 0x000e620008000a00 */
[----:B------:R-:W2:Y:S01]  /*59a0*/  LDC.64 R2, c[0x4][R2] ;  /* 0x0100000002027b82 */ /* 0x000ea20000000a00 */
[----:B------:R-:W-:Y:S02]  /*59b0*/  HFMA2 R12, -RZ, RZ, 0, 5.9604644775390625e-08 ;  /* 0x00000001ff0c7431 */ /* 0x000fe400000001ff */
[----:B------:R-:W-:Y:S02]  /*59c0*/  IMAD.MOV.U32 R8, RZ, RZ, 0x70 ;  /* 0x00000070ff087424 */ /* 0x000fe400078e00ff */
[----:B------:R-:W-:Y:S01]  /*59d0*/  IMAD.MOV.U32 R13, RZ, RZ, RZ ;  /* 0x000000ffff0d7224 */ /* 0x000fe200078e00ff */
[----:B------:R-:W3:Y:S01]  /*59e0*/  LDCU.64 UR6, c[0x4][0x88] ;  /* 0x01001100ff0677ac */ /* 0x000ee20008000a00 */
[----:B------:R-:W4:Y:S01]  /*59f0*/  LDCU.64 UR4, c[0x4][0x8] ;  /* 0x01000100ff0477ac */ /* 0x000f220008000a00 */
[----:B-1----:R-:W-:Y:S02]  /*5a00*/  MOV R4, UR8 ;  /* 0x0000000800047c02 */ /* 0x002fe40008000f00 */
[----:B------:R-:W-:Y:S02]  /*5a10*/  MOV R5, UR9 ;  /* 0x0000000900057c02 */ /* 0x000fe40008000f00 */
[----:B---3--:R-:W-:Y:S01]  /*5a20*/  MOV R7, UR7 ;  /* 0x0000000700077c02 */ /* 0x008fe20008000f00 */
[----:B------:R-:W-:Y:S01]  /*5a30*/  IMAD.U32 R6, RZ, RZ, UR6 ;  /* 0x00000006ff067e24 */ /* 0x000fe2000f8e00ff */
[----:B----4-:R-:W-:Y:S01]  /*5a40*/  MOV R11, UR5 ;  /* 0x00000005000b7c02 */ /* 0x010fe20008000f00 */
[----:B------:R-:W-:Y:S02]  /*5a50*/  IMAD.U32 R10, RZ, RZ, UR4 ;  /* 0x00000004ff0a7e24 */ /* 0x000fe4000f8e00ff */
[----:B------:R-:W-:Y:S07]  /*5a60*/  LEPC R20, `(.L_x_93) ;  /* 0x000000001014794e */ /* 0x000fee0000000000 */
[----:B--2---:R-:W-:Y:S05]  /*5a70*/  CALL.ABS.NOINC R2 ;  /* 0x0000000002007343 */ /* 0x004fea0003c00000 */
.L_x_93:
[----:B------:R-:W-:Y:S05]  /*5a80*/  BSYNC.RECONVERGENT B6 ;  /* 0x0000000000067941 */ /* 0x000fea0003800200 */
.L_x_92:
[----:B------:R-:W-:Y:S01]  /*5a90*/  R2UR UR4, R146 ;  /* 0x00000000920472ca */ /* 0x000fe200000e0000 */
[----:B------:R-:W-:Y:S01]  /*5aa0*/  UISETP.NE.U32.AND UP0, UPT, UR62, URZ, UPT ;  /* 0x000000ff3e00728c */ /* 0x000fe2000bf05070 */
[----:B------:R-:W-:Y:S02]  /*5ab0*/  ISETP.NE.U32.AND P4, PT, R138, RZ, PT ;  /* 0x000000ff8a00720c */ /* 0x000fe40003f85070 */
[----:B------:R-:W-:Y:S01]  /*5ac0*/  ISETP.NE.U32.AND P2, PT, RZ, UR56, PT ;  /* 0x00000038ff007c0c */ /* 0x000fe2000bf45070 */
[----:B------:R-:W-:Y:S01]  /*5ad0*/  UISETP.NE.AND.EX UP1, UPT, UR63, URZ, UPT, UP0 ;  /* 0x000000ff3f00728c */ /* 0x000fe2000bf25300 */
[----:B------:R-:W-:Y:S01]  /*5ae0*/  ISETP.NE.AND.EX P4, PT, R139, RZ, PT, P4 ;  /* 0x000000ff8b00720c */ /* 0x000fe20003f85340 */
[----:B------:R-:W-:Y:S01]  /*5af0*/  UPLOP3.LUT UP0, UPT, UPT, UPT, UPT, 0x40, 0x4 ;  /* 0x000000000004789c */ /* 0x000fe20003f0e870 */
[----:B------:R-:W-:Y:S05]  /*5b00*/  ISETP.NE.AND.EX P2, PT, RZ, UR57, PT, P2 ;  /* 0x00000039ff007c0c */ /* 0x000fea000bf45320 */
[----:B------:R-:W-:Y:S06]  /*5b10*/  UISETP.NE.AND UP2, UPT, UR4, URZ, UPT ;  /* 0x000000ff0400728c */ /* 0x000fec000bf45270 */
[----:B------:R-:W-:Y:S05]  /*5b20*/  PLOP3.LUT P1, PT, PT, PT, UP2, 0x80, 0x8 ;  /* 0x000000000008781c */ /* 0x000fea0003f2f028 */
[----:B------:R-:W-:Y:S06]  /*5b30*/  @UP2 UPLOP3.LUT UP0, UPT, UPT, UPT, UP1, 0x80, 0x8 ;  /* 0x000000000008289c */ /* 0x000fec0003f0f010 */
[----:B------:R-:W-:Y:S01]  /*5b40*/  PLOP3.LUT P0, PT, PT, PT, UP0, 0x80, 0x8 ;  /* 0x000000000008781c */ /* 0x000fe20003f0f008 */
[----:B------:R-:W-:Y:S01]  /*5b50*/  @!UPT UIADD3 URZ, UPT, UPT, URZ, URZ, URZ ;  /* 0x000000fffffff290 */ /* 0x000fe2000fffe0ff */
[----:B------:R-:W-:Y:S11]  /*5b60*/  BRA.U !UP1, `(.L_x_95) ;  /* 0x00000001093c7547 */ /* 0x000ff6000b800000 */
[----:B------:R-:W-:Y:S01]  /*5b70*/  UISETP.NE.U32.AND UP0, UPT, UR56, URZ, UPT ;  /* 0x000000ff3800728c */ /* 0x000fe2000bf05070 */
[----:B-1----:R-:W-:Y:S01]  /*5b80*/  HFMA2 R0, -RZ, RZ, 0, 5.9604644775390625e-08 ;  /* 0x00000001ff007431 */ /* 0x002fe200000001ff */
[----:B------:R-:W1:Y:S01]  /*5b90*/  LDCU.64 UR8, c[0x0][0x358] ;  /* 0x00006b00ff0877ac */ /* 0x000e620008000a00 */
[----:B------:R-:W-:Y:S01]  /*5ba0*/  IMAD.MOV.U32 R142, RZ, RZ, 0x1 ;  /* 0x00000001ff8e7424 */ /* 0x000fe200078e00ff */
[----:B------:R-:W-:Y:S06]  /*5bb0*/  UISETP.NE.AND.EX UP0, UPT, UR57, URZ, UPT, UP0 ;  /* 0x000000ff3900728c */ /* 0x000fec000bf05300 */
[----:B------:R-:W-:Y:S05]  /*5bc0*/  PLOP3.LUT P3, PT, PT, PT, UP0, 0x80, 0x8 ;  /* 0x000000000008781c */ /* 0x000fea0003f6f008 */
[----:B------:R-:W2:Y:S01]  /*5bd0*/  @UP0 LDCU.64 UR4, c[0x0][0x888] ;  /* 0x00011100ff0407ac */ /* 0x000ea20008000a00 */
[----:B------:R-:W-:Y:S07]  /*5be0*/  @UP0 UIMAD UR6, UR36, UR62, URZ ;  /* 0x0000003e240602a4 */ /* 0x000fee000f8e02ff */
[----:B------:R-:W-:Y:S01]  /*5bf0*/  @!P3 PRMT R142, R0, 0x7610, R142 ;  /* 0x00007610008eb816 */ /* 0x000fe2000000008e */
[----:B--2---:R-:W-:Y:S06]  /*5c00*/  @UP0 UIMAD.WIDE UR4, UR6, 0x4, UR4 ;  /* 0x00000004060408a5 */ /* 0x004fec000f8e0204 */
[----:B------:R-:W-:Y:S01]  /*5c10*/  IMAD.U32 R2, RZ, RZ, UR4 ;  /* 0x00000004ff027e24 */ /* 0x000fe2000f8e00ff */
[----:B------:R-:W-:Y:S04]  /*5c20*/  MOV R3, UR5 ;  /* 0x0000000500037c02 */ /* 0x000fe80008000f00 */
[----:B------:R-:W2:Y:S01]  /*5c30*/  @!UP0 LDCU UR4, c[0x0][0x880] ;  /* 0x00011000ff0487ac */ /* 0x000ea20008000800 */
[----:B-1---5:R3:W5:Y:S02]  /*5c40*/  @P3 LDG.E R73, desc[UR8][R2.64] ;  /* 0x0000000802493981 */ /* 0x022764000c1e1900 */
[----:B--23--:R-:W-:Y:S02]  /*5c50*/  @!P3 IMAD.U32 R73, RZ, RZ, UR4 ;  /* 0x00000004ff49be24 */ /* 0x00cfe4000f8e00ff */
.L_x_95:
[----:B------:R-:W-:Y:S05]  /*5c60*/  @!P4 BRA `(.L_x_96) ;  /* 0x000000000024c947 */ /* 0x000fea0003800000 */
[----:B------:R-:W-:Y:S01]  /*5c70*/  ISETP.NE.U32.AND P3, PT, R136, RZ, PT ;  /* 0x000000ff8800720c */ /* 0x000fe20003f65070 */
[----:B------:R-:W2:Y:S03]  /*5c80*/  LDCU.64 UR4, c[0x0][0x358] ;  /* 0x00006b00ff0477ac */ /* 0x000ea60008000a00 */
[----:B------:R-:W-:Y:S11]  /*5c90*/  ISETP.NE.AND.EX P3, PT, R137, RZ, PT, P3 ;  /* 0x000000ff8900720c */ /* 0x000ff60003f65330 */
[----:B------:R-:W-:Y:S02]  /*5ca0*/  @!UPT UIADD3 URZ, UPT, UPT, URZ, URZ, URZ ;  /* 0x000000fffffff290 */ /* 0x000fe4000fffe0ff */
[----:B------:R-:W3:Y:S01]  /*5cb0*/  @P3 LDC.64 R2, c[0x0][0x8a8] ;  /* 0x00022a00ff023b82 */ /* 0x000ee20000000a00 */
[----:B-1----:R-:W-:Y:S04]  /*5cc0*/  @P3 IMAD R0, R138, UR36, RZ ;  /* 0x000000248a003c24 */ /* 0x002fe8000f8e02ff */
[----:B---3--:R-:W-:Y:S05]  /*5cd0*/  @P3 IMAD.WIDE R2, R0, 0x4, R2 ;  /* 0x0000000400023825 */ /* 0x008fea00078e0202 */
[----:B--2--5:R2:W5:Y:S02]  /*5ce0*/  @P3 LDG.E R70, desc[UR4][R2.64] ;  /* 0x0000000402463981 */ /* 0x024564000c1e1900 */
[----:B--2---:R-:W3:Y:S02]  /*5cf0*/  @!P3 LDC R70, c[0x0][0x8a0] ;  /* 0x00022800ff46bb82 */ /* 0x004ee40000000800 */
.L_x_96:
[----:B-----5:R-:W-:Y:S01]  /*5d00*/  FSETP.NEU.AND P3, PT, R73, RZ, PT ;  /* 0x000000ff4900720b */ /* 0x020fe20003f6d000 */
[----:B------:R-:W-:Y:S01]  /*5d10*/  IMAD.SHL.U32 R160, R140, 0x2, RZ ;  /* 0x000000028ca07824 */ /* 0x000fe200078e00ff */
[----:B------:R-:W-:Y:S01]  /*5d20*/  SEL R3, RZ, 0xffffffff, P2 ;  /* 0xffffffffff037807 */ /* 0x000fe20001000000 */
[----:B------:R-:W-:Y:S01]  /*5d30*/  IMAD.SHL.U32 R80, R155, 0x10, RZ ;  /* 0x000000109b507824 */ /* 0x000fe200078e00ff */
[----:B------:R-:W-:Y:S01]  /*5d40*/  @P1 LOP3.LUT P2, RZ, R142, 0xff, RZ, 0xc0, !PT ;  /* 0x000000ff8eff1812 */ /* 0x000fe2000784c0ff */
[----:B------:R-:W-:Y:S01]  /*5d50*/  VIADD R161, R160, UR44 ;  /* 0x0000002ca0a17c36 */ /* 0x000fe20008000000 */
[----:B-1----:R-:W-:Y:S01]  /*5d60*/  @P1 SEL R0, RZ, 0xffffffff, P3 ;  /* 0xffffffffff001807 */ /* 0x002fe20001800000 */
[----:B------:R-:W-:Y:S01]  /*5d70*/  IMAD.SHL.U32 R81, R156, 0x10, RZ ;  /* 0x000000109c517824 */ /* 0x000fe200078e00ff */
[----:B------:R-:W-:Y:S01]  /*5d80*/  LOP3.LUT R154, R154, 0x1, RZ, 0x3c, !PT ;  /* 0x000000019a9a7812 */ /* 0x000fe200078e3cff */
[----:B------:R-:W-:Y:S01]  /*5d90*/  IMAD.IADD R151, R161, 0x1, R80 ;  /* 0x00000001a1977824 */ /* 0x000fe200078e0250 */
[C---:B------:R-:W-:Y:S01]  /*5da0*/  @P0 SEL R0, R3.reuse, R0, !P2 ;  /* 0x0000000003000207 */ /* 0x040fe20005000000 */
[----:B------:R-:W-:Y:S01]  /*5db0*/  BSSY B1, `(.L_x_97) ;  /* 0x000004f000017945 */ /* 0x000fe20003800000 */
[----:B------:R-:W-:Y:S01]  /*5dc0*/  LEA R74, R68, UR44, 0x3 ;  /* 0x0000002c444a7c11 */ /* 0x000fe2000f8e18ff */
[----:B------:R-:W-:Y:S01]  /*5dd0*/  IMAD.MOV.U32 R82, RZ, RZ, 0x1 ;  /* 0x00000001ff527424 */ /* 0x000fe200078e00ff */
[----:B------:R-:W-:Y:S01]  /*5de0*/  @P1 LOP3.LUT R0, R0, 0x1, RZ, 0xc0, !PT ;  /* 0x0000000100001812 */ /* 0x000fe200078ec0ff */
[----:B------:R-:W-:Y:S01]  /*5df0*/  IMAD R71, R68, 0x100, R69 ;  /* 0x0000010044477824 */ /* 0x000fe200078e0245 */
[----:B------:R-:W-:Y:S01]  /*5e00*/  PLOP3.LUT P2, PT, PT, PT, UP1, 0x80, 0x8 ;  /* 0x000000000008781c */ /* 0x000fe20003f4f018 */
[----:B------:R-:W-:Y:S01]  /*5e10*/  IMAD.MOV.U32 R75, RZ, RZ, RZ ;  /* 0x000000ffff4b7224 */ /* 0x000fe200078e00ff */
[----:B------:R-:W-:Y:S02]  /*5e20*/  ISETP.NE.U32.OR P6, PT, R0, 0x1, !P1 ;  /* 0x000000010000780c */ /* 0x000fe40004fc5470 */
[----:B------:R-:W-:Y:S02]  /*5e30*/  CS2R R134, SRZ ;  /* 0x0000000000867805 */ /* 0x000fe4000001ff00 */
[----:B------:R-:W-:Y:S02]  /*5e40*/  LOP3.LUT P4, R148, R142, 0xff, RZ, 0xc0, !PT ;  /* 0x000000ff8e947812 */ /* 0x000fe4000788c0ff */
[----:B------:R-:W-:Y:S02]  /*5e50*/  CS2R R132, SRZ ;  /* 0x0000000000847805 */ /* 0x000fe4000001ff00 */
[----:B------:R-:W-:Y:S02]  /*5e60*/  SEL R2, RZ, 0xffffffff, P3 ;  /* 0xffffffffff027807 */ /* 0x000fe40001800000 */
[----:B------:R-:W-:Y:S02]  /*5e70*/  CS2R R126, SRZ ;  /* 0x00000000007e7805 */ /* 0x000fe4000001ff00 */
[----:B------:R-:W-:Y:S02]  /*5e80*/  P2R R158, PR, RZ, 0x40 ;  /* 0x00000040ff9e7803 */ /* 0x000fe40000000000 */
[----:B------:R-:W-:Y:S02]  /*5e90*/  CS2R R124, SRZ ;  /* 0x00000000007c7805 */ /* 0x000fe4000001ff00 */
[----:B------:R-:W-:Y:S02]  /*5ea0*/  CS2R R118, SRZ ;  /* 0x0000000000767805 */ /* 0x000fe4000001ff00 */
[----:B------:R-:W-:Y:S02]  /*5eb0*/  CS2R R116, SRZ ;  /* 0x0000000000747805 */ /* 0x000fe4000001ff00 */
[----:B------:R-:W-:Y:S02]  /*5ec0*/  CS2R R110, SRZ ;  /* 0x00000000006e7805 */ /* 0x000fe4000001ff00 */
[----:B------:R-:W-:Y:S02]  /*5ed0*/  @P2 SEL R2, R3, R2, !P4 ;  /* 0x0000000203022207 */ /* 0x000fe40006000000 */
[----:B------:R-:W-:Y:S02]  /*5ee0*/  CS2R R108, SRZ ;  /* 0x00000000006c7805 */ /* 0x000fe4000001ff00 */
[----:B------:R-:W-:Y:S02]  /*5ef0*/  @P6 SHF.L.U32 R0, R154, 0x1f, RZ ;  /* 0x0000001f9a006819 */ /* 0x000fe400000006ff */
[----:B------:R-:W-:Y:S02]  /*5f00*/  CS2R R102, SRZ ;  /* 0x0000000000667805 */ /* 0x000fe4000001ff00 */
[----:B------:R-:W-:Y:S02]  /*5f10*/  LOP3.LUT R2, R2, 0x1, RZ, 0xc0, !PT ;  /* 0x0000000102027812 */ /* 0x000fe400078ec0ff */
[----:B------:R-:W-:Y:S01]  /*5f20*/  CS2R R100, SRZ ;  /* 0x0000000000647805 */ /* 0x000fe2000001ff00 */
[----:B------:R1:W2:Y:S01]  /*5f30*/  @P6 SYNCS.PHASECHK.TRANS64.TRYWAIT P1, [UR44+0x60], R0 ;  /* 0x00006000ff0065a7 */ /* 0x0002a2000802112c */
[----:B------:R-:W-:Y:S02]  /*5f40*/  CS2R R94, SRZ ;  /* 0x00000000005e7805 */ /* 0x000fe4000001ff00 */
[----:B------:R-:W-:Y:S02]  /*5f50*/  ISETP.NE.U32.AND P5, PT, R2, 0x1, PT ;  /* 0x000000010200780c */ /* 0x000fe40003fa5070 */
[----:B------:R-:W-:Y:S02]  /*5f60*/  CS2R R92, SRZ ;  /* 0x00000000005c7805 */ /* 0x000fe4000001ff00 */
[----:B------:R-:W-:Y:S02]  /*5f70*/  CS2R R86, SRZ ;  /* 0x0000000000567805 */ /* 0x000fe4000001ff00 */
[----:B------:R-:W-:Y:S02]  /*5f80*/  CS2R R84, SRZ ;  /* 0x0000000000547805 */ /* 0x000fe4000001ff00 */
[----:B------:R-:W-:Y:S02]  /*5f90*/  P2R R83, PR, RZ, 0x20 ;  /* 0x00000020ff537803 */ /* 0x000fe40000000000 */
[----:B------:R-:W-:Y:S02]  /*5fa0*/  CS2R R78, SRZ ;  /* 0x00000000004e7805 */ /* 0x000fe4000001ff00 */
[----:B------:R-:W-:Y:S01]  /*5fb0*/  CS2R R76, SRZ ;  /* 0x00000000004c7805 */ /* 0x000fe2000001ff00 */
[----:B------:R-:W-:Y:S02]  /*5fc0*/  IMAD.IADD R159, R161, 0x1, R81 ;  /* 0x00000001a19f7824 */ /* 0x000fe400078e0251 */
[----:B------:R-:W-:Y:S01]  /*5fd0*/  IMAD.IADD R150, R81, 0x1, R151 ;  /* 0x0000000151967824 */ /* 0x000fe200078e0297 */
[----:B-1----:R-:W-:Y:S04]  /*5fe0*/  SHF.L.U32 R0, R153, 0x1f, RZ ;  /* 0x0000001f99007819 */ /* 0x002fe800000006ff */
[----:B------:R1:W4:Y:S01]  /*5ff0*/  SYNCS.PHASECHK.TRANS64.TRYWAIT P0, [R74+URZ+0xd0], R0 ;  /* 0x0000d0004a0075a7 */ /* 0x00032200080011ff */
[----:B--2---:R-:W-:Y:S01]  /*6000*/  @P6 SEL R82, RZ, 0x1, !P1 ;  /* 0x00000001ff526807 */ /* 0x004fe20004800000 */
[----:B-1----:R-:W-:Y:S06]  /*6010*/  @!P6 BRA `(.L_x_98) ;  /* 0x0000000000a0e947 */ /* 0x002fec0003800000 */
[----:B------:R-:W-:Y:S01]  /*6020*/  @P5 IMAD.MOV.U32 R2, RZ, RZ, -0x10 ;  /* 0xfffffff0ff025424 */ /* 0x000fe200078e00ff */
[----:B------:R-:W-:Y:S01]  /*6030*/  ISETP.NE.AND P1, PT, R82, RZ, PT ;  /* 0x000000ff5200720c */ /* 0x000fe20003f25270 */
[----:B------:R-:W-:Y:S01]  /*6040*/  BSSY B0, `(.L_x_99) ;  /* 0x0000010000007945 */ /* 0x000fe20003800000 */
[----:B------:R-:W-:Y:S02]  /*6050*/  ISETP.NE.U32.AND P6, PT, R141, 0x1, PT ;  /* 0x000000018d00780c */ /* 0x000fe40003fc5070 */
[----:B------:R-:W-:Y:S02]  /*6060*/  CS2R R86, SRZ ;  /* 0x0000000000567805 */ /* 0x000fe4000001ff00 */
[----:B------:R-:W-:Y:S02]  /*6070*/  CS2R R84, SRZ ;  /* 0x0000000000547805 */ /* 0x000fe4000001ff00 */
[----:B------:R-:W-:Y:S02]  /*6080*/  CS2R R102, SRZ ;  /* 0x0000000000667805 */ /* 0x000fe4000001ff00 */
[----:B------:R-:W-:Y:S02]  /*6090*/  @P5 SEL R2, R2, 0x10, !P6 ;  /* 0x0000001002025807 */ /* 0x000fe40007000000 */
[----:B------:R-:W-:Y:S02]  /*60a0*/  CS2R R100, SRZ ;  /* 0x0000000000647805 */ /* 0x000fe4000001ff00 */
[----:B------:R-:W-:Y:S02]  /*60b0*/  CS2R R118, SRZ ;  /* 0x0000000000767805 */ /* 0x000fe4000001ff00 */
[----:B------:R-:W-:Y:S01]  /*60c0*/  CS2R R116, SRZ ;  /* 0x0000000000747805 */ /* 0x000fe2000001ff00 */
[----:B------:R-:W-:Y:S02]  /*60d0*/  @P5 IMAD.IADD R7, R161, 0x1, R2 ;  /* 0x00000001a1075824 */ /* 0x000fe400078e0202 */
[C---:B------:R-:W-:Y:S02]  /*60e0*/  @P5 IMAD.IADD R6, R2.reuse, 0x1, R159 ;  /* 0x0000000102065824 */ /* 0x040fe400078e029f */
[----:B------:R-:W-:Y:S01]  /*60f0*/  @P5 IMAD.IADD R5, R2, 0x1, R151 ;  /* 0x0000000102055824 */ /* 0x000fe200078e0297 */
[----:B------:R-:W-:Y:S06]  /*6100*/  @P1 BRA `(.L_x_100) ;  /* 0x00000000000c1947 */ /* 0x000fec0003800000 */
[----:B------:R-:W-:Y:S04]  /*6110*/  SHF.L.U32 R4, R154, 0x1f, RZ ;  /* 0x0000001f9a047819 */ /* 0x000fe800000006ff */
[----:B------:R-:W1:Y:S02]  /*6120*/  SYNCS.PHASECHK.TRANS64.TRYWAIT P1, [UR44+0x60], R4 ;  /* 0x00006004ff0075a7 */ /* 0x000e64000802112c */
[----:B-1----:R-:W-:Y:S05]  /*6130*/  @!P1 BRA `(.L_x_101) ;  /* 0x0000005c00789947 */ /* 0x002fea0003800000 */
.L_x_100:
[----:B------:R-:W-:Y:S05]  /*6140*/  BSYNC B0 ;  /* 0x0000000000007941 */ /* 0x000fea0003800000 */
.L_x_99:
[----:B------:R-:W-:Y:S01]  /*6150*/  ISETP.NE.AND P1, PT, R83, RZ, PT ;  /* 0x000000ff5300720c */ /* 0x000fe20003f25270 */
[----:B------:R-:W-:Y:S01]  /*6160*/  IMAD.MOV.U32 R135, RZ, RZ, RZ ;  /* 0x000000ffff877224 */ /* 0x000fe200078e00ff */
[----:B------:R-:W-:Y:S02]  /*6170*/  CS2R R132, SRZ ;  /* 0x0000000000847805 */ /* 0x000fe4000001ff00 */
[----:B------:R-:W-:Y:S02]  /*6180*/  CS2R R78, SRZ ;  /* 0x00000000004e7805 */ /* 0x000fe4000001ff00 */
[----:B------:R-:W-:Y:S02]  /*6190*/  CS2R R76, SRZ ;  /* 0x00000000004c7805 */ /* 0x000fe4000001ff00 */
[----:B------:R-:W-:Y:S02]  /*61a0*/  CS2R R94, SRZ ;  /* 0x00000000005e7805 */ /* 0x000fe4000001ff00 */
[----:B------:R-:W-:Y:S02]  /*61b0*/  CS2R R92, SRZ ;  /* 0x00000000005c7805 */ /* 0x000fe4000001ff00 */
[----:B------:R-:W-:Y:S02]  /*61c0*/  CS2R R110, SRZ ;  /* 0x00000000006e7805 */ /* 0x000fe4000001ff00 */
[----:B------:R-:W-:Y:S02]  /*61d0*/  CS2R R108, SRZ ;  /* 0x00000000006c7805 */ /* 0x000fe4000001ff00 */
[----:B------:R-:W-:Y:S02]  /*61e0*/  CS2R R126, SRZ ;  /* 0x00000000007e7805 */ /* 0x000fe4000001ff00 */
[----:B------:R-:W-:Y:S01]  /*61f0*/  CS2R R124, SRZ ;  /* 0x00000000007c7805 */ /* 0x000fe2000001ff00 */
[----:B------:R-:W-:Y:S01]  /*6200*/  IMAD.MOV.U32 R75, RZ, RZ, 0x1 ;  /* 0x00000001ff4b7424 */ /* 0x000fe200078e00ff */
[----:B------:R2:W1:Y:S01]  /*6210*/  @P1 LDS.128 R84, [R7+0x400] ;  /* 0x0004000007541984 */ /* 0x0004620000000c00 */
[----:B------:R-:W-:Y:S03]  /*6220*/  @P1 IMAD.IADD R2, R2, 0x1, R150 ;  /* 0x0000000102021824 */ /* 0x000fe600078e0296 */
[----:B------:R2:W1:Y:S04]  /*6230*/  @P1 LDS.128 R100, [R6+0x400] ;  /* 0x0004000006641984 */ /* 0x0004680000000c00 */
[----:B------:R2:W1:Y:S04]  /*6240*/  @P1 LDS.128 R116, [R5+0x400] ;  /* 0x0004000005741984 */ /* 0x0004680000000c00 */
[----:B------:R2:W1:Y:S04]  /*6250*/  @P1 LDS.128 R132, [R2+0x400] ;  /* 0x0004000002841984 */ /* 0x0004680000000c00 */
[----:B------:R2:W1:Y:S04]  /*6260*/  @P1 LDS.128 R76, [R160+UR44+0x400] ;  /* 0x0004002ca04c1984 */ /* 0x0004680008000c00 */
[----:B------:R2:W1:Y:S04]  /*6270*/  @P1 LDS.128 R92, [R159+0x400] ;  /* 0x000400009f5c1984 */ /* 0x0004680000000c00 */
[----:B------:R2:W1:Y:S04]  /*6280*/  @P1 LDS.128 R108, [R151+0x400] ;  /* 0x00040000976c1984 */ /* 0x0004680000000c00 */
[----:B------:R2:W1:Y:S02]  /*6290*/  @P1 LDS.128 R124, [R150+0x400] ;  /* 0x00040000967c1984 */ /* 0x0004640000000c00 */
.L_x_98:
[----:B------:R-:W-:Y:S05]  /*62a0*/  BSYNC B1 ;  /* 0x0000000000017941 */ /* 0x000fea0003800000 */
.L_x_97:
[----:B--2---:R-:W-:Y:S04]  /*62b0*/  SHF.R.U32.HI R2, RZ, 0x15, R71 ;  /* 0x00000015ff027819 */ /* 0x004fe80000011647 */
[----:B------:R-:W-:Y:S01]  /*62c0*/  LOP3.LUT P1, RZ, R2, 0x3, R143, 0x48, !PT ;  /* 0x0000000302ff7812 */ /* 0x000fe2000782488f */
[----:B------:R-:W-:Y:S01]  /*62d0*/  @!UPT UIADD3 URZ, UPT, UPT, URZ, URZ, URZ ;  /* 0x000000fffffff290 */ /* 0x000fe2000fffe0ff */
[----:B----4-:R-:W-:Y:S11]  /*62e0*/  @P0 BRA `(.L_x_102) ;  /* 0x0000000000080947 */ /* 0x010ff60003800000 */
[----:B------:R-:W2:Y:S02]  /*62f0*/  SYNCS.PHASECHK.TRANS64.TRYWAIT P0, [R74+URZ+0xd0], R0 ;  /* 0x0000d0004a0075a7 */ /* 0x000ea400080011ff */
[----:B--2---:R-:W-:Y:S05]  /*6300*/  @!P0 BRA `(.L_x_103) ;  /* 0x0000005c001c8947 */ /* 0x004fea0003800000 */
.L_x_102:
[----:B------:R-:W-:Y:S05]  /*6310*/  @!P1 BRA `(.L_x_104) ;  /* 0x0000000000409947 */ /* 0x000fea0003800000 */
[----:B------:R-:W4:Y:S01]  /*6320*/  LDCU.64 UR8, c[0x4][0x70] ;  /* 0x01000e00ff0877ac */ /* 0x000f220008000a00 */
[----:B-1----:R-:W-:Y:S01]  /*6330*/  MOV R3, 0x0 ;  /* 0x0000000000037802 */ /* 0x002fe20000000f00 */
[----:B------:R-:W-:Y:S02]  /*6340*/  HFMA2 R12, -RZ, RZ, 0, 5.9604644775390625e-08 ;  /* 0x00000001ff0c7431 */ /* 0x000fe400000001ff */
[----:B------:R-:W-:Y:S02]  /*6350*/  IMAD.MOV.U32 R8, RZ, RZ, 0x192 ;  /* 0x00000192ff087424 */ /* 0x000fe400078e00ff */
[----:B------:R-:W-:Y:S01]  /*6360*/  IMAD.MOV.U32 R13, RZ, RZ, RZ ;  /* 0x000000ffff0d7224 */ /* 0x000fe200078e00ff */
[----:B------:R-:W1:Y:S01]  /*6370*/  LDCU.64 UR6, c[0x4][0x78] ;  /* 0x01000f00ff0677ac */ /* 0x000e620008000a00 */
[----:B------:R-:W2:Y:S01]  /*6380*/  LDC.64 R2, c[0x4][R3] ;  /* 0x0100000003027b82 */ /* 0x000ea20000000a00 */
[----:B------:R-:W5:Y:S01]  /*6390*/  LDCU.64 UR4, c[0x4][0x10] ;  /* 0x01000200ff0477ac */ /* 0x000f620008000a00 */
[----:B----4-:R-:W-:Y:S01]  /*63a0*/  MOV R5, UR9 ;  /* 0x0000000900057c02 */ /* 0x010fe20008000f00 */
[----:B------:R-:W-:Y:S01]  /*63b0*/  IMAD.U32 R4, RZ, RZ, UR8 ;  /* 0x00000008ff047e24 */ /* 0x000fe2000f8e00ff */
[----:B-1----:R-:W-:Y:S01]  /*63c0*/  MOV R7, UR7 ;  /* 0x0000000700077c02 */ /* 0x002fe20008000f00 */
[----:B------:R-:W-:Y:S01]  /*63d0*/  IMAD.U32 R6, RZ, RZ, UR6 ;  /* 0x00000006ff067e24 */ /* 0x000fe2000f8e00ff */
[----:B-----5:R-:W-:Y:S01]  /*63e0*/  MOV R11, UR5 ;  /* 0x00000005000b7c02 */ /* 0x020fe20008000f00 */
[----:B------:R-:W-:Y:S02]  /*63f0*/  IMAD.U32 R10, RZ, RZ, UR4 ;  /* 0x00000004ff0a7e24 */ /* 0x000fe4000f8e00ff */
[----:B------:R-:W-:Y:S07]  /*6400*/  LEPC R20, `(.L_x_104) ;  /* 0x000000001014794e */ /* 0x000fee0000000000 */
[----:B--23--:R-:W-:Y:S05]  /*6410*/  CALL.ABS.NOINC R2 ;  /* 0x0000000002007343 */ /* 0x00cfea0003c00000 */
.L_x_104:
[----:B------:R-:W-:Y:S05]  /*6420*/  WARPSYNC.ALL ;  /* 0x0000000000007948 */ /* 0x000fea0003800000 */
[----:B------:R-:W-:Y:S01]  /*6430*/  R2UR UR4, R71 ;  /* 0x00000000470472ca */ /* 0x000fe200000e0000 */
[--C-:B-1----:R-:W-:Y:S01]  /*6440*/  HADD2.F32 R3, -RZ, R76.reuse.H0_H0 ;  /* 0x2000004cff037230 */ /* 0x102fe20000004100 */
[----:B------:R-:W-:Y:S01]  /*6450*/  MOV R96, 0xfffffff0 ;  /* 0xfffffff000607802 */ /* 0x000fe20000000f00 */
[----:B------:R-:W-:Y:S01]  /*6460*/  HADD2.F32 R72, -RZ, R93.H0_H0 ;  /* 0x2000005dff487230 */ /* 0x000fe20000004100 */
[----:B------:R-:W-:Y:S01]  /*6470*/  ISETP.NE.U32.AND P6, PT, R141, 0x1, PT ;  /* 0x000000018d00780c */ /* 0x000fe20003fc5070 */
[----:B------:R-:W-:Y:S01]  /*6480*/  BSSY.RECONVERGENT B0, `(.L_x_105) ;  /* 0x0000100000007945 */ /* 0x000fe20003800200 */
[----:B------:R-:W-:Y:S02]  /*6490*/  ISETP.NE.AND P0, PT, R157, RZ, PT ;  /* 0x000000ff9d00720c */ /* 0x000fe40003f05270 */
[----:B------:R-:W-:Y:S04]  /*64a0*/  SEL R96, R96, 0x10, !P6 ;  /* 0x0000001060607807 */ /* 0x000fe80007000000 */
[----:B------:R-:W-:Y:S01]  /*64b0*/  IADD3 R161, PT, PT, R161, R96, RZ ;  /* 0x00000060a1a17210 */ /* 0x000fe20007ffe0ff */
[----:B------:R-:W2:Y:S01]  /*64c0*/  LDTM.x64 R4, tmem[UR4] ;  /* 0x00000004000479ee */ /* 0x000ea20008340000 */
[C---:B------:R-:W-:Y:S02]  /*64d0*/  IADD3 R162, PT, PT, R96.reuse, R159, RZ ;  /* 0x0000009f60a27210 */ /* 0x040fe40007ffe0ff */
[C---:B------:R-:W-:Y:S02]  /*64e0*/  IADD3 R164, PT, PT, R96.reuse, R151, RZ ;  /* 0x0000009760a47210 */ /* 0x040fe40007ffe0ff */
[----:B------:R-:W-:Y:S01]  /*64f0*/  IADD3 R163, PT, PT, R96, R150, RZ ;  /* 0x0000009660a37210 */ /* 0x000fe20007ffe0ff */
[C---:B--23--:R-:W-:Y:S01]  /*6500*/  FMUL R0, R70.reuse, R4 ;  /* 0x0000000446007220 */ /* 0x04cfe20000400000 */
[----:B------:R-:W-:Y:S02]  /*6510*/  HADD2.F32 R4, -RZ, R76.H1_H1 ;  /* 0x3000004cff047230 */ /* 0x000fe40000004100 */
[C---:B------:R-:W-:Y:S01]  /*6520*/  FMUL R2, R70.reuse, R5 ;  /* 0x0000000546027220 */ /* 0x040fe20000400000 */
[--C-:B------:R-:W-:Y:S02]  /*6530*/  HADD2.F32 R5, -RZ, R77.reuse.H0_H0 ;  /* 0x2000004dff057230 */ /* 0x100fe40000004100 */
[C---:B------:R-:W-:Y:S01]  /*6540*/  FFMA R0, R73.reuse, R3, R0 ;  /* 0x0000000349007223 */ /* 0x040fe20000000000 */
[C---:B------:R-:W-:Y:S01]  /*6550*/  FMUL R3, R70.reuse, R6 ;  /* 0x0000000646037220 */ /* 0x040fe20000400000 */
[C---:B------:R-:W-:Y:S01]  /*6560*/  FFMA R2, R73.reuse, R4, R2 ;  /* 0x0000000449027223 */ /* 0x040fe20000000002 */
[----:B------:R-:W-:Y:S02]  /*6570*/  HADD2.F32 R6, -RZ, R77.H1_H1 ;  /* 0x3000004dff067230 */ /* 0x000fe40000004100 */
[----:B------:R-:W-:Y:S01]  /*6580*/  FMUL R4, R70, R9 ;  /* 0x0000000946047220 */ /* 0x000fe20000400000 */
[C---:B------:R-:W-:Y:S01]  /*6590*/  FFMA R3, R73.reuse, R5, R3 ;  /* 0x0000000549037223 */ /* 0x040fe20000000003 */
[--C-:B------:R-:W-:Y:S01]  /*65a0*/  HADD2.F32 R5, -RZ, R78.reuse.H0_H0 ;  /* 0x2000004eff057230 */ /* 0x100fe20000004100 */
[----:B------:R-:W-:Y:S01]  /*65b0*/  F2FP.F16.F32.PACK_AB R88, R2, R0 ;  /* 0x000000000258723e */ /* 0x000fe200000000ff */
[C---:B------:R-:W-:Y:S01]  /*65c0*/  FMUL R0, R70.reuse, R7 ;  /* 0x0000000746007220 */ /* 0x040fe20000400000 */
[C---:B------:R-:W-:Y:S01]  /*65d0*/  FMUL R2, R70.reuse, R8 ;  /* 0x0000000846027220 */ /* 0x040fe20000400000 */
[----:B------:R-:W-:Y:S02]  /*65e0*/  HADD2.F32 R7, -RZ, R78.H1_H1 ;  /* 0x3000004eff077230 */ /* 0x000fe40000004100 */
[C---:B------:R-:W-:Y:S01]  /*65f0*/  FFMA R0, R73.reuse, R6, R0 ;  /* 0x0000000649007223 */ /* 0x040fe20000000000 */
[C---:B------:R-:W-:Y:S01]  /*6600*/  FFMA R2, R73.reuse, R5, R2 ;  /* 0x0000000549027223 */ /* 0x040fe20000000002 */
[--C-:B------:R-:W-:Y:S02]  /*6610*/  HADD2.F32 R8, -RZ, R79.reuse.H0_H0 ;  /* 0x2000004fff087230 */ /* 0x100fe40000004100 */
[C---:B------:R-:W-:Y:S01]  /*6620*/  FFMA R4, R73.reuse, R7, R4 ;  /* 0x0000000749047223 */ /* 0x040fe20000000004 */
[----:B------:R-:W-:Y:S01]  /*6630*/  FMUL R5, R70, R10 ;  /* 0x0000000a46057220 */ /* 0x000fe20000400000 */
[----:B------:R-:W-:Y:S01]  /*6640*/  HADD2.F32 R7, -RZ, R79.H1_H1 ;  /* 0x3000004fff077230 */ /* 0x000fe20000004100 */
[----:B------:R-:W-:Y:S01]  /*6650*/  F2FP.F16.F32.PACK_AB R89, R0, R3 ;  /* 0x000000030059723e */ /* 0x000fe200000000ff */
[----:B------:R-:W-:Y:S01]  /*6660*/  FMUL R6, R70, R11 ;  /* 0x0000000b46067220 */ /* 0x000fe20000400000 */
[----:B------:R-:W-:Y:S01]  /*6670*/  F2FP.F16.F32.PACK_AB R90, R4, R2 ;  /* 0x00000002045a723e */ /* 0x000fe200000000ff */
[C---:B------:R-:W-:Y:S01]  /*6680*/  FFMA R5, R73.reuse, R8, R5 ;  /* 0x0000000849057223 */ /* 0x040fe20000000005 */
[--C-:B------:R-:W-:Y:S02]  /*6690*/  HADD2.F32 R4, -RZ, R84.reuse.H0_H0 ;  /* 0x20000054ff047230 */ /* 0x100fe40000004100 */
[C---:B------:R-:W-:Y:S01]  /*66a0*/  FFMA R6, R73.reuse, R7, R6 ;  /* 0x0000000749067223 */ /* 0x040fe20000000006 */
[----:B------:R-:W-:Y:S02]  /*66b0*/  HADD2.F32 R7, -RZ, R84.H1_H1 ;  /* 0x30000054ff077230 */ /* 0x000fe40000004100 */
[C---:B------:R-:W-:Y:S01]  /*66c0*/  FMUL R0, R70.reuse, R12 ;  /* 0x0000000c46007220 */ /* 0x040fe20000400000 */
[--C-:B------:R-:W-:Y:S02]  /*66d0*/  HADD2.F32 R8, -RZ, R85.reuse.H0_H0 ;  /* 0x20000055ff087230 */ /* 0x100fe40000004100 */
[----:B------:R-:W-:Y:S01]  /*66e0*/  FMUL R2, R70, R13 ;  /* 0x0000000d46027220 */ /* 0x000fe20000400000 */
[----:B------:R-:W-:Y:S01]  /*66f0*/  F2FP.F16.F32.PACK_AB R91, R6, R5 ;  /* 0x00000005065b723e */ /* 0x000fe200000000ff */
[C---:B------:R-:W-:Y:S01]  /*6700*/  FFMA R0, R73.reuse, R4, R0 ;  /* 0x0000000449007223 */ /* 0x040fe20000000000 */
[----:B------:R-:W-:Y:S01]  /*6710*/  FMUL R3, R70, R14 ;  /* 0x0000000e46037220 */ /* 0x000fe20000400000 */
[C---:B------:R-:W-:Y:S01]  /*6720*/  FFMA R2, R73.reuse, R7, R2 ;  /* 0x0000000749027223 */ /* 0x040fe20000000002 */
[----:B------:R-:W-:Y:S01]  /*6730*/  HADD2.F32 R7, -RZ, R85.H1_H1 ;  /* 0x30000055ff077230 */ /* 0x000fe20000004100 */
[----:B------:R1:W-:Y:S01]  /*6740*/  STS.128 [R160+UR44+0x400], R88 ;  /* 0x00040058a0007988 */ /* 0x0003e20008000c2c */
[C---:B------:R-:W-:Y:S01]  /*6750*/  FFMA R3, R73.reuse, R8, R3 ;  /* 0x0000000849037223 */ /* 0x040fe20000000003 */
[--C-:B------:R-:W-:Y:S01]  /*6760*/  HADD2.F32 R8, -RZ, R86.reuse.H0_H0 ;  /* 0x20000056ff087230 */ /* 0x100fe20000004100 */
[----:B------:R-:W-:Y:S01]  /*6770*/  F2FP.F16.F32.PACK_AB R104, R2, R0 ;  /* 0x000000000268723e */ /* 0x000fe200000000ff */
[C---:B------:R-:W-:Y:S01]  /*6780*/  FMUL R4, R70.reuse, R15 ;  /* 0x0000000f46047220 */ /* 0x040fe20000400000 */
[----:B------:R-:W-:Y:S02]  /*6790*/  HADD2.F32 R9, -RZ, R86.H1_H1 ;  /* 0x30000056ff097230 */ /* 0x000fe40000004100 */
[C---:B------:R-:W-:Y:S01]  /*67a0*/  FMUL R5, R70.reuse, R16 ;  /* 0x0000001046057220 */ /* 0x040fe20000400000 */
[C---:B------:R-:W-:Y:S01]  /*67b0*/  FMUL R6, R70.reuse, R17 ;  /* 0x0000001146067220 */ /* 0x040fe20000400000 */
[C---:B------:R-:W-:Y:S01]  /*67c0*/  FFMA R4, R73.reuse, R7, R4 ;  /* 0x0000000749047223 */ /* 0x040fe20000000004 */
[--C-:B------:R-:W-:Y:S02]  /*67d0*/  HADD2.F32 R7, -RZ, R87.reuse.H0_H0 ;  /* 0x20000057ff077230 */ /* 0x100fe40000004100 */
[C---:B------:R-:W-:Y:S01]  /*67e0*/  FFMA R5, R73.reuse, R8, R5 ;  /* 0x0000000849057223 */ /* 0x040fe20000000005 */
[C---:B------:R-:W-:Y:S01]  /*67f0*/  FFMA R6, R73.reuse, R9, R6 ;  /* 0x0000000949067223 */ /* 0x040fe20000000006 */
[----:B------:R-:W-:Y:S01]  /*6800*/  FMUL R0, R70, R18 ;  /* 0x0000001246007220 */ /* 0x000fe20000400000 */
[----:B------:R-:W-:Y:S01]  /*6810*/  HADD2.F32 R8, -RZ, R87.H1_H1 ;  /* 0x30000057ff087230 */ /* 0x000fe20000004100 */
[----:B------:R-:W-:Y:S01]  /*6820*/  F2FP.F16.F32.PACK_AB R105, R4, R3 ;  /* 0x000000030469723e */ /* 0x000fe200000000ff */
[----:B------:R-:W-:Y:S01]  /*6830*/  FMUL R2, R70, R19 ;  /* 0x0000001346027220 */ /* 0x000fe20000400000 */
[----:B------:R-:W-:Y:S01]  /*6840*/  F2FP.F16.F32.PACK_AB R106, R6, R5 ;  /* 0x00000005066a723e */ /* 0x000fe200000000ff */
[--C-:B------:R-:W-:Y:S02]  /*6850*/  HADD2.F32 R5, -RZ, R92.reuse.H0_H0 ;  /* 0x2000005cff057230 */ /* 0x100fe40000004100 */
[C---:B------:R-:W-:Y:S01]  /*6860*/  FFMA R0, R73.reuse, R7, R0 ;  /* 0x0000000749007223 */ /* 0x040fe20000000000 */
[C---:B------:R-:W-:Y:S01]  /*6870*/  FFMA R2, R73.reuse, R8, R2 ;  /* 0x0000000849027223 */ /* 0x040fe20000000002 */
[----:B------:R-:W-:Y:S02]  /*6880*/  HADD2.F32 R6, -RZ, R92.H1_H1 ;  /* 0x3000005cff067230 */ /* 0x000fe40000004100 */
[C---:B------:R-:W-:Y:S01]  /*6890*/  FMUL R3, R70.reuse, R20 ;  /* 0x0000001446037220 */ /* 0x040fe20000400000 */
[C---:B------:R-:W-:Y:S01]  /*68a0*/  FMUL R4, R70.reuse, R21 ;  /* 0x0000001546047220 */ /* 0x040fe20000400000 */
[----:B------:R-:W-:Y:S01]  /*68b0*/  FMUL R14, R70, R33 ;  /* 0x00000021460e7220 */ /* 0x000fe20000400000 */
[----:B------:R-:W-:Y:S01]  /*68c0*/  F2FP.F16.F32.PACK_AB R107, R2, R0 ;  /* 0x00000000026b723e */ /* 0x000fe200000000ff */
[C---:B------:R-:W-:Y:S01]  /*68d0*/  FFMA R3, R73.reuse, R5, R3 ;  /* 0x0000000549037223 */ /* 0x040fe20000000003 */
[C---:B------:R-:W-:Y:S01]  /*68e0*/  FFMA R4, R73.reuse, R6, R4 ;  /* 0x0000000649047223 */ /* 0x040fe20000000004 */
[C---:B------:R-:W-:Y:S01]  /*68f0*/  FMUL R33, R70.reuse, R52 ;  /* 0x0000003446217220 */ /* 0x040fe20000400000 */
[C---:B------:R-:W-:Y:S01]  /*6900*/  FMUL R0, R70.reuse, R22 ;  /* 0x0000001646007220 */ /* 0x040fe20000400000 */
[C---:B------:R-:W-:Y:S01]  /*6910*/  FMUL R2, R70.reuse, R23 ;  /* 0x0000001746027220 */ /* 0x040fe20000400000 */
[----:B------:R-:W-:Y:S01]  /*6920*/  FMUL R11, R70, R30 ;  /* 0x0000001e460b7220 */ /* 0x000fe20000400000 */
[----:B------:R-:W-:Y:S01]  /*6930*/  F2FP.F16.F32.PACK_AB R52, R4, R3 ;  /* 0x000000030434723e */ /* 0x000fe200000000ff */
[----:B------:R-:W-:Y:S02]  /*6940*/  HADD2.F32 R3, -RZ, R93.H1_H1 ;  /* 0x3000005dff037230 */ /* 0x000fe40000004100 */
[C---:B------:R-:W-:Y:S01]  /*6950*/  FFMA R0, R73.reuse, R72, R0 ;  /* 0x0000004849007223 */ /* 0x040fe20000000000 */
[--C-:B------:R-:W-:Y:S01]  /*6960*/  HADD2.F32 R4, -RZ, R94.reuse.H0_H0 ;  /* 0x2000005eff047230 */ /* 0x100fe20000004100 */
[----:B------:R1:W-:Y:S01]  /*6970*/  STS.128 [R161+0x400], R104 ;  /* 0x00040068a1007388 */ /* 0x0003e20000000c00 */
[C---:B------:R-:W-:Y:S01]  /*6980*/  FMUL R12, R70.reuse, R31 ;  /* 0x0000001f460c7220 */ /* 0x040fe20000400000 */
[C---:B------:R-:W-:Y:S01]  /*6990*/  FFMA R2, R73.reuse, R3, R2 ;  /* 0x0000000349027223 */ /* 0x040fe20000000002 */
[----:B------:R-:W-:Y:S02]  /*69a0*/  HADD2.F32 R3, -RZ, R101.H0_H0 ;  /* 0x20000065ff037230 */ /* 0x000fe40000004100 */
[C---:B------:R-:W-:Y:S01]  /*69b0*/  FMUL R30, R70.reuse, R49 ;  /* 0x00000031461e7220 */ /* 0x040fe20000400000 */
[----:B------:R-:W-:Y:S02]  /*69c0*/  HADD2.F32 R49, -RZ, R94.H1_H1 ;  /* 0x3000005eff317230 */ /* 0x000fe40000004100 */
[C---:B------:R-:W-:Y:S01]  /*69d0*/  FMUL R5, R70.reuse, R24 ;  /* 0x0000001846057220 */ /* 0x040fe20000400000 */
[C---:B------:R-:W-:Y:S01]  /*69e0*/  FMUL R13, R70.reuse, R32 ;  /* 0x00000020460d7220 */ /* 0x040fe20000400000 */
[C---:B------:R-:W-:Y:S01]  /*69f0*/  FMUL R15, R70.reuse, R34 ;  /* 0x00000022460f7220 */ /* 0x040fe20000400000 */
[C---:B------:R-:W-:Y:S01]  /*6a00*/  FMUL R31, R70.reuse, R50 ;  /* 0x00000032461f7220 */ /* 0x040fe20000400000 */
[--C-:B------:R-:W-:Y:S02]  /*6a10*/  HADD2.F32 R50, -RZ, R95.reuse.H0_H0 ;  /* 0x2000005fff327230 */ /* 0x100fe40000004100 */
[C---:B------:R-:W-:Y:S01]  /*6a20*/  FMUL R34, R70.reuse, R53 ;  /* 0x0000003546227220 */ /* 0x040fe20000400000 */
[C---:B------:R-:W-:Y:S01]  /*6a30*/  FMUL R6, R70.reuse, R25 ;  /* 0x0000001946067220 */ /* 0x040fe20000400000 */
[----:B------:R-:W-:Y:S01]  /*6a40*/  FMUL R32, R70, R51 ;  /* 0x0000003346207220 */ /* 0x000fe20000400000 */
[----:B------:R-:W-:Y:S01]  /*6a50*/  HADD2.F32 R51, -RZ, R95.H1_H1 ;  /* 0x3000005fff337230 */ /* 0x000fe20000004100 */
[----:B------:R-:W-:Y:S01]  /*6a60*/  F2FP.F16.F32.PACK_AB R53, R2, R0 ;  /* 0x000000000235723e */ /* 0x000fe200000000ff */
[--C-:B------:R-:W-:Y:S02]  /*6a70*/  HADD2.F32 R0, -RZ, R100.reuse.H0_H0 ;  /* 0x20000064ff007230 */ /* 0x100fe40000004100 */
[C---:B------:R-:W-:Y:S01]  /*6a80*/  FFMA R5, R73.reuse, R4, R5 ;  /* 0x0000000449057223 */ /* 0x040fe20000000005 */
[----:B------:R-:W-:Y:S02]  /*6a90*/  HADD2.F32 R2, -RZ, R100.H1_H1 ;  /* 0x30000064ff027230 */ /* 0x000fe40000004100 */
[C---:B------:R-:W-:Y:S01]  /*6aa0*/  FFMA R6, R73.reuse, R49, R6 ;  /* 0x0000003149067223 */ /* 0x040fe20000000006 */
[----:B------:R-:W-:Y:S02]  /*6ab0*/  HADD2.F32 R4, -RZ, R135.H0_H0 ;  /* 0x20000087ff047230 */ /* 0x000fe40000004100 */
[C---:B------:R-:W-:Y:S01]  /*6ac0*/  FMUL R7, R70.reuse, R26 ;  /* 0x0000001a46077220 */ /* 0x040fe20000400000 */
[C---:B------:R-:W-:Y:S01]  /*6ad0*/  FMUL R8, R70.reuse, R27 ;  /* 0x0000001b46087220 */ /* 0x040fe20000400000 */
[C---:B------:R-:W-:Y:S01]  /*6ae0*/  FMUL R9, R70.reuse, R28 ;  /* 0x0000001c46097220 */ /* 0x040fe20000400000 */
[C---:B------:R-:W-:Y:S01]  /*6af0*/  FMUL R10, R70.reuse, R29 ;  /* 0x0000001d460a7220 */ /* 0x040fe20000400000 */
[C---:B------:R-:W-:Y:S01]  /*6b00*/  FFMA R7, R73.reuse, R50, R7 ;  /* 0x0000003249077223 */ /* 0x040fe20000000007 */
[C---:B------:R-:W-:Y:S01]  /*6b10*/  FFMA R8, R73.reuse, R51, R8 ;  /* 0x0000003349087223 */ /* 0x040fe20000000008 */
[C---:B------:R-:W-:Y:S01]  /*6b20*/  FFMA R9, R73.reuse, R0, R9 ;  /* 0x0000000049097223 */ /* 0x040fe20000000009 */
[----:B------:R-:W-:Y:S02]  /*6b30*/  HADD2.F32 R0, -RZ, R101.H1_H1 ;  /* 0x30000065ff007230 */ /* 0x000fe40000004100 */
[C---:B------:R-:W-:Y:S01]  /*6b40*/  FFMA R10, R73.reuse, R2, R10 ;  /* 0x00000002490a7223 */ /* 0x040fe2000000000a */
[--C-:B------:R-:W-:Y:S02]  /*6b50*/  HADD2.F32 R2, -RZ, R102.reuse.H0_H0 ;  /* 0x20000066ff027230 */ /* 0x100fe40000004100 */
[C---:B------:R-:W-:Y:S01]  /*6b60*/  FFMA R11, R73.reuse, R3, R11 ;  /* 0x00000003490b7223 */ /* 0x040fe2000000000b */
[--C-:B------:R-:W-:Y:S02]  /*6b70*/  HADD2.F32 R3, -RZ, R103.reuse.H0_H0 ;  /* 0x20000067ff037230 */ /* 0x100fe40000004100 */
[C---:B------:R-:W-:Y:S01]  /*6b80*/  FFMA R12, R73.reuse, R0, R12 ;  /* 0x00000000490c7223 */ /* 0x040fe2000000000c */
[----:B------:R-:W-:Y:S02]  /*6b90*/  HADD2.F32 R0, -RZ, R102.H1_H1 ;  /* 0x30000066ff007230 */ /* 0x000fe40000004100 */
[C---:B------:R-:W-:Y:S01]  /*6ba0*/  FFMA R13, R73.reuse, R2, R13 ;  /* 0x00000002490d7223 */ /* 0x040fe2000000000d */
[----:B------:R-:W-:Y:S02]  /*6bb0*/  HADD2.F32 R2, -RZ, R103.H1_H1 ;  /* 0x30000067ff027230 */ /* 0x000fe40000004100 */
[C---:B------:R-:W-:Y:S01]  /*6bc0*/  FMUL R16, R70.reuse, R35 ;  /* 0x0000002346107220 */ /* 0x040fe20000400000 */
[----:B------:R-:W-:Y:S01]  /*6bd0*/  FMUL R35, R70, R54 ;  /* 0x0000003646237220 */ /* 0x000fe20000400000 */
[C---:B------:R-:W-:Y:S01]  /*6be0*/  FFMA R14, R73.reuse, R0, R14 ;  /* 0x00000000490e7223 */ /* 0x040fe2000000000e */
[--C-:B------:R-:W-:Y:S01]  /*6bf0*/  HADD2.F32 R0, -RZ, R108.reuse.H0_H0 ;  /* 0x2000006cff007230 */ /* 0x100fe20000004100 */
[----:B------:R-:W-:Y:S01]  /*6c00*/  F2FP.F16.F32.PACK_AB R54, R6, R5 ;  /* 0x000000050636723e */ /* 0x000fe200000000ff */
[C---:B------:R-:W-:Y:S01]  /*6c10*/  FFMA R15, R73.reuse, R3, R15 ;  /* 0x00000003490f7223 */ /* 0x040fe2000000000f */
[C---:B------:R-:W-:Y:S01]  /*6c20*/  FMUL R17, R70.reuse, R36 ;  /* 0x0000002446117220 */ /* 0x040fe20000400000 */
[C---:B------:R-:W-:Y:S01]  /*6c30*/  FFMA R16, R73.reuse, R2, R16 ;  /* 0x0000000249107223 */ /* 0x040fe20000000010 */
[----:B------:R-:W-:Y:S02]  /*6c40*/  HADD2.F32 R2, -RZ, R108.H1_H1 ;  /* 0x3000006cff027230 */ /* 0x000fe40000004100 */
[C---:B------:R-:W-:Y:S01]  /*6c50*/  FMUL R18, R70.reuse, R37 ;  /* 0x0000002546127220 */ /* 0x040fe20000400000 */
[C---:B------:R-:W-:Y:S01]  /*6c60*/  FFMA R17, R73.reuse, R0, R17 ;  /* 0x0000000049117223 */ /* 0x040fe20000000011 */
[--C-:B------:R-:W-:Y:S02]  /*6c70*/  HADD2.F32 R3, -RZ, R109.reuse.H0_H0 ;  /* 0x2000006dff037230 */ /* 0x100fe40000004100 */
[C---:B------:R-:W-:Y:S01]  /*6c80*/  FMUL R19, R70.reuse, R38 ;  /* 0x0000002646137220 */ /* 0x040fe20000400000 */
[----:B------:R-:W-:Y:S02]  /*6c90*/  HADD2.F32 R0, -RZ, R109.H1_H1 ;  /* 0x3000006dff007230 */ /* 0x000fe40000004100 */
[C---:B------:R-:W-:Y:S01]  /*6ca0*/  FMUL R20, R70.reuse, R39 ;  /* 0x0000002746147220 */ /* 0x040fe20000400000 */
[C---:B------:R-:W-:Y:S01]  /*6cb0*/  FFMA R18, R73.reuse, R2, R18 ;  /* 0x0000000249127223 */ /* 0x040fe20000000012 */
[C---:B------:R-:W-:Y:S01]  /*6cc0*/  FFMA R19, R73.reuse, R3, R19 ;  /* 0x0000000349137223 */ /* 0x040fe20000000013 */
[--C-:B------:R-:W-:Y:S02]  /*6cd0*/  HADD2.F32 R2, -RZ, R110.reuse.H0_H0 ;  /* 0x2000006eff027230 */ /* 0x100fe40000004100 */
[C---:B------:R-:W-:Y:S01]  /*6ce0*/  FFMA R20, R73.reuse, R0, R20 ;  /* 0x0000000049147223 */ /* 0x040fe20000000014 */
[C---:B------:R-:W-:Y:S01]  /*6cf0*/  FMUL R21, R70.reuse, R40 ;  /* 0x0000002846157220 */ /* 0x040fe20000400000 */
[----:B------:R-:W-:Y:S02]  /*6d00*/  HADD2.F32 R3, -RZ, R110.H1_H1 ;  /* 0x3000006eff037230 */ /* 0x000fe40000004100 */
[C---:B------:R-:W-:Y:S01]  /*6d10*/  FMUL R22, R70.reuse, R41 ;  /* 0x0000002946167220 */ /* 0x040fe20000400000 */
[--C-:B------:R-:W-:Y:S02]  /*6d20*/  HADD2.F32 R0, -RZ, R111.reuse.H0_H0 ;  /* 0x2000006fff007230 */ /* 0x100fe40000004100 */
[C---:B------:R-:W-:Y:S01]  /*6d30*/  FMUL R23, R70.reuse, R42 ;  /* 0x0000002a46177220 */ /* 0x040fe20000400000 */
[C---:B------:R-:W-:Y:S01]  /*6d40*/  FFMA R21, R73.reuse, R2, R21 ;  /* 0x0000000249157223 */ /* 0x040fe20000000015 */
[C---:B------:R-:W-:Y:S01]  /*6d50*/  FFMA R22, R73.reuse, R3, R22 ;  /* 0x0000000349167223 */ /* 0x040fe20000000016 */
[----:B------:R-:W-:Y:S02]  /*6d60*/  HADD2.F32 R2, -RZ, R111.H1_H1 ;  /* 0x3000006fff027230 */ /* 0x000fe40000004100 */
[C---:B------:R-:W-:Y:S01]  /*6d70*/  FFMA R23, R73.reuse, R0, R23 ;  /* 0x0000000049177223 */ /* 0x040fe20000000017 */
[C---:B------:R-:W-:Y:S01]  /*6d80*/  FMUL R24, R70.reuse, R43 ;  /* 0x0000002b46187220 */ /* 0x040fe20000400000 */
[--C-:B------:R-:W-:Y:S02]  /*6d90*/  HADD2.F32 R0, -RZ, R116.reuse.H0_H0 ;  /* 0x20000074ff007230 */ /* 0x100fe40000004100 */
[C---:B------:R-:W-:Y:S01]  /*6da0*/  FMUL R25, R70.reuse, R44 ;  /* 0x0000002c46197220 */ /* 0x040fe20000400000 */
[C---:B------:R-:W-:Y:S01]  /*6db0*/  FMUL R26, R70.reuse, R45 ;  /* 0x0000002d461a7220 */ /* 0x040fe20000400000 */
[C---:B------:R-:W-:Y:S01]  /*6dc0*/  FFMA R24, R73.reuse, R2, R24 ;  /* 0x0000000249187223 */ /* 0x040fe20000000018 */
[----:B------:R-:W-:Y:S02]  /*6dd0*/  HADD2.F32 R2, -RZ, R116.H1_H1 ;  /* 0x30000074ff027230 */ /* 0x000fe40000004100 */
        /* <DEDUP_REMOVED lines=11> */
[----:B------:R-:W-:Y:S01]  /*6e90*/  FMUL R36, R70, R55 ;  /* 0x0000003746247220 */ /* 0x000fe20000400000 */
[--C-:B------:R-:W-:Y:S02]  /*6ea0*/  HADD2.F32 R3, -RZ, R119.reuse.H0_H0 ;  /* 0x20000077ff037230 */ /* 0x100fe40000004100 */
[C---:B------:R-:W-:Y:S01]  /*6eb0*/  FFMA R29, R73.reuse, R2, R29 ;  /* 0x00000002491d7223 */ /* 0x040fe2000000001d */
[----:B------:R-:W-:Y:S01]  /*6ec0*/  F2FP.F16.F32.PACK_AB R55, R8, R7 ;  /* 0x000000070837723e */ /* 0x000fe200000000ff */
[C---:B------:R-:W-:Y:S01]  /*6ed0*/  FFMA R30, R73.reuse, R0, R30 ;  /* 0x00000000491e7223 */ /* 0x040fe2000000001e */
[----:B------:R-:W-:Y:S02]  /*6ee0*/  HADD2.F32 R0, -RZ, R119.H1_H1 ;  /* 0x30000077ff007230 */ /* 0x000fe40000004100 */
[C---:B------:R-:W-:Y:S01]  /*6ef0*/  FFMA R31, R73.reuse, R3, R31 ;  /* 0x00000003491f7223 */ /* 0x040fe2000000001f */
[--C-:B------:R-:W-:Y:S01]  /*6f00*/  HADD2.F32 R2, -RZ, R124.reuse.H0_H0 ;  /* 0x2000007cff027230 */ /* 0x100fe20000004100 */
[----:B------:R1:W-:Y:S01]  /*6f10*/  STS.128 [R159+0x400], R52 ;  /* 0x000400349f007388 */ /* 0x0003e20000000c00 */
[----:B------:R-:W-:Y:S02]  /*6f20*/  HADD2.F32 R3, -RZ, R124.H1_H1 ;  /* 0x3000007cff037230 */ /* 0x000fe40000004100 */
[C---:B------:R-:W-:Y:S01]  /*6f30*/  FFMA R32, R73.reuse, R0, R32 ;  /* 0x0000000049207223 */ /* 0x040fe20000000020 */
[--C-:B------:R-:W-:Y:S02]  /*6f40*/  HADD2.F32 R0, -RZ, R125.reuse.H0_H0 ;  /* 0x2000007dff007230 */ /* 0x100fe40000004100 */
[C---:B------:R-:W-:Y:S01]  /*6f50*/  FFMA R33, R73.reuse, R2, R33 ;  /* 0x0000000249217223 */ /* 0x040fe20000000021 */
[----:B------:R-:W-:Y:S01]  /*6f60*/  F2FP.F16.F32.PACK_AB R8, R10, R9 ;  /* 0x000000090a08723e */ /* 0x000fe200000000ff */
[C---:B------:R-:W-:Y:S01]  /*6f70*/  FFMA R34, R73.reuse, R3, R34 ;  /* 0x0000000349227223 */ /* 0x040fe20000000022 */
[----:B------:R-:W-:Y:S01]  /*6f80*/  HADD2.F32 R2, -RZ, R125.H1_H1 ;  /* 0x3000007dff027230 */ /* 0x000fe20000004100 */
[----:B------:R-:W-:Y:S01]  /*6f90*/  F2FP.F16.F32.PACK_AB R9, R12, R11 ;  /* 0x0000000b0c09723e */ /* 0x000fe200000000ff */
[C---:B------:R-:W-:Y:S01]  /*6fa0*/  FFMA R35, R73.reuse, R0, R35 ;  /* 0x0000000049237223 */ /* 0x040fe20000000023 */
[----:B------:R-:W-:Y:S01]  /*6fb0*/  F2FP.F16.F32.PACK_AB R10, R14, R13 ;  /* 0x0000000d0e0a723e */ /* 0x000fe200000000ff */
[--C-:B------:R-:W-:Y:S01]  /*6fc0*/  HADD2.F32 R0, -RZ, R126.reuse.H0_H0 ;  /* 0x2000007eff007230 */ /* 0x100fe20000004100 */
[----:B------:R-:W-:Y:S01]  /*6fd0*/  F2FP.F16.F32.PACK_AB R11, R16, R15 ;  /* 0x0000000f100b723e */ /* 0x000fe200000000ff */
[----:B------:R-:W-:Y:S01]  /*6fe0*/  FMUL R37, R70, R56 ;  /* 0x0000003846257220 */ /* 0x000fe20000400000 */
[C---:B------:R-:W-:Y:S01]  /*6ff0*/  FFMA R36, R73.reuse, R2, R36 ;  /* 0x0000000249247223 */ /* 0x040fe20000000024 */
[----:B------:R-:W-:Y:S01]  /*7000*/  HADD2.F32 R2, -RZ, R126.H1_H1 ;  /* 0x3000007eff027230 */ /* 0x000fe20000004100 */
[----:B------:R-:W-:Y:S01]  /*7010*/  F2FP.F16.F32.PACK_AB R12, R18, R17 ;  /* 0x00000011120c723e */ /* 0x000fe200000000ff */
[----:B------:R1:W-:Y:S01]  /*7020*/  STS.128 [R162+0x400], R8 ;  /* 0x00040008a2007388 */ /* 0x0003e20000000c00 */
[C---:B------:R-:W-:Y:S01]  /*7030*/  FFMA R37, R73.reuse, R0, R37 ;  /* 0x0000000049257223 */ /* 0x040fe20000000025 */
[C---:B------:R-:W-:Y:S01]  /*7040*/  FMUL R38, R70.reuse, R57 ;  /* 0x0000003946267220 */ /* 0x040fe20000400000 */
[--C-:B------:R-:W-:Y:S02]  /*7050*/  HADD2.F32 R3, -RZ, R127.reuse.H0_H0 ;  /* 0x2000007fff037230 */ /* 0x100fe40000004100 */
[C---:B------:R-:W-:Y:S01]  /*7060*/  FMUL R39, R70.reuse, R58 ;  /* 0x0000003a46277220 */ /* 0x040fe20000400000 */
[----:B------:R-:W-:Y:S02]  /*7070*/  HADD2.F32 R0, -RZ, R127.H1_H1 ;  /* 0x3000007fff007230 */ /* 0x000fe40000004100 */
[----:B------:R-:W-:Y:S01]  /*7080*/  FMUL R40, R70, R59 ;  /* 0x0000003b46287220 */ /* 0x000fe20000400000 */
[----:B------:R-:W-:Y:S01]  /*7090*/  F2FP.F16.F32.PACK_AB R13, R20, R19 ;  /* 0x00000013140d723e */ /* 0x000fe200000000ff */
[C---:B------:R-:W-:Y:S01]  /*70a0*/  FFMA R38, R73.reuse, R2, R38 ;  /* 0x0000000249267223 */ /* 0x040fe20000000026 */
[----:B------:R-:W-:Y:S01]  /*70b0*/  F2FP.F16.F32.PACK_AB R14, R22, R21 ;  /* 0x00000015160e723e */ /* 0x000fe200000000ff */
[C---:B------:R-:W-:Y:S01]  /*70c0*/  FFMA R39, R73.reuse, R3, R39 ;  /* 0x0000000349277223 */ /* 0x040fe20000000027 */
[----:B------:R-:W-:Y:S01]  /*70d0*/  F2FP.F16.F32.PACK_AB R15, R24, R23 ;  /* 0x00000017180f723e */ /* 0x000fe200000000ff */
[C---:B------:R-:W-:Y:S01]  /*70e0*/  FFMA R40, R73.reuse, R0, R40 ;  /* 0x0000000049287223 */ /* 0x040fe20000000028 */
[--C-:B------:R-:W-:Y:S02]  /*70f0*/  HADD2.F32 R2, -RZ, R132.reuse.H0_H0 ;  /* 0x20000084ff027230 */ /* 0x100fe40000004100 */
[C---:B------:R-:W-:Y:S01]  /*7100*/  FMUL R41, R70.reuse, R60 ;  /* 0x0000003c46297220 */ /* 0x040fe20000400000 */
[----:B------:R-:W-:Y:S01]  /*7110*/  HADD2.F32 R0, -RZ, R132.H1_H1 ;  /* 0x30000084ff007230 */ /* 0x000fe20000004100 */
[----:B------:R1:W-:Y:S01]  /*7120*/  STS.128 [R151+0x400], R12 ;  /* 0x0004000c97007388 */ /* 0x0003e20000000c00 */
[C---:B------:R-:W-:Y:S01]  /*7130*/  FMUL R42, R70.reuse, R61 ;  /* 0x0000003d462a7220 */ /* 0x040fe20000400000 */
[--C-:B------:R-:W-:Y:S02]  /*7140*/  HADD2.F32 R3, -RZ, R133.reuse.H0_H0 ;  /* 0x20000085ff037230 */ /* 0x100fe40000004100 */
[----:B------:R-:W-:Y:S01]  /*7150*/  FMUL R43, R70, R62 ;  /* 0x0000003e462b7220 */ /* 0x000fe20000400000 */
[----:B------:R-:W-:Y:S01]  /*7160*/  F2FP.F16.F32.PACK_AB R16, R26, R25 ;  /* 0x000000191a10723e */ /* 0x000fe200000000ff */
[C---:B------:R-:W-:Y:S01]  /*7170*/  FFMA R41, R73.reuse, R2, R41 ;  /* 0x0000000249297223 */ /* 0x040fe20000000029 */
[----:B------:R-:W-:Y:S01]  /*7180*/  F2FP.F16.F32.PACK_AB R17, R28, R27 ;  /* 0x0000001b1c11723e */ /* 0x000fe200000000ff */
[C---:B------:R-:W-:Y:S01]  /*7190*/  FFMA R42, R73.reuse, R0, R42 ;  /* 0x00000000492a7223 */ /* 0x040fe2000000002a */
[----:B------:R-:W-:Y:S01]  /*71a0*/  F2FP.F16.F32.PACK_AB R18, R30, R29 ;  /* 0x0000001d1e12723e */ /* 0x000fe200000000ff */
[----:B------:R-:W-:Y:S01]  /*71b0*/  HADD2.F32 R0, -RZ, R133.H1_H1 ;  /* 0x30000085ff007230 */ /* 0x000fe20000004100 */
[----:B------:R-:W-:Y:S01]  /*71c0*/  F2FP.F16.F32.PACK_AB R19, R32, R31 ;  /* 0x0000001f2013723e */ /* 0x000fe200000000ff */
[C---:B------:R-:W-:Y:S01]  /*71d0*/  FFMA R43, R73.reuse, R3, R43 ;  /* 0x00000003492b7223 */ /* 0x040fe2000000002b */
[C---:B------:R-:W-:Y:S01]  /*71e0*/  FMUL R44, R70.reuse, R63 ;  /* 0x0000003f462c7220 */ /* 0x040fe20000400000 */
[--C-:B------:R-:W-:Y:S02]  /*71f0*/  HADD2.F32 R2, -RZ, R134.reuse.H0_H0 ;  /* 0x20000086ff027230 */ /* 0x100fe40000004100 */
[C---:B------:R-:W-:Y:S01]  /*7200*/  FMUL R45, R70.reuse, R64 ;  /* 0x00000040462d7220 */ /* 0x040fe20000400000 */
[----:B------:R1:W-:Y:S01]  /*7210*/  STS.128 [R164+0x400], R16 ;  /* 0x00040010a4007388 */ /* 0x0003e20000000c00 */
[----:B------:R-:W-:Y:S02]  /*7220*/  HADD2.F32 R3, -RZ, R134.H1_H1 ;  /* 0x30000086ff037230 */ /* 0x000fe40000004100 */
[C---:B------:R-:W-:Y:S01]  /*7230*/  FMUL R46, R70.reuse, R65 ;  /* 0x00000041462e7220 */ /* 0x040fe20000400000 */
[----:B------:R-:W-:Y:S02]  /*7240*/  HADD2.F32 R5, -RZ, R135.H1_H1 ;  /* 0x30000087ff057230 */ /* 0x000fe40000004100 */
[C---:B------:R-:W-:Y:S01]  /*7250*/  FMUL R47, R70.reuse, R66 ;  /* 0x00000042462f7220 */ /* 0x040fe20000400000 */
[C---:B------:R-:W-:Y:S01]  /*7260*/  FFMA R44, R73.reuse, R0, R44 ;  /* 0x00000000492c7223 */ /* 0x040fe2000000002c */
[----:B------:R-:W-:Y:S01]  /*7270*/  FMUL R48, R70, R67 ;  /* 0x0000004346307220 */ /* 0x000fe20000400000 */
[----:B------:R-:W-:Y:S01]  /*7280*/  F2FP.F16.F32.PACK_AB R20, R34, R33 ;  /* 0x000000212214723e */ /* 0x000fe200000000ff */
[C---:B------:R-:W-:Y:S01]  /*7290*/  FFMA R45, R73.reuse, R2, R45 ;  /* 0x00000002492d7223 */ /* 0x040fe2000000002d */
[----:B------:R-:W-:Y:S01]  /*72a0*/  F2FP.F16.F32.PACK_AB R21, R36, R35 ;  /* 0x000000232415723e */ /* 0x000fe200000000ff */
[C---:B------:R-:W-:Y:S01]  /*72b0*/  FFMA R46, R73.reuse, R3, R46 ;  /* 0x00000003492e7223 */ /* 0x040fe2000000002e */
[----:B------:R-:W-:Y:S01]  /*72c0*/  F2FP.F16.F32.PACK_AB R22, R38, R37 ;  /* 0x000000252616723e */ /* 0x000fe200000000ff */
[C---:B------:R-:W-:Y:S01]  /*72d0*/  FFMA R47, R73.reuse, R4, R47 ;  /* 0x00000004492f7223 */ /* 0x040fe2000000002f */
[----:B------:R-:W-:Y:S01]  /*72e0*/  F2FP.F16.F32.PACK_AB R23, R40, R39 ;  /* 0x000000272817723e */ /* 0x000fe200000000ff */
[----:B------:R-:W-:Y:S01]  /*72f0*/  FFMA R48, R73, R5, R48 ;  /* 0x0000000549307223 */ /* 0x000fe20000000030 */
[----:B------:R-:W-:Y:S02]  /*7300*/  F2FP.F16.F32.PACK_AB R4, R42, R41 ;  /* 0x000000292a04723e */ /* 0x000fe400000000ff */
[----:B------:R-:W-:Y:S01]  /*7310*/  F2FP.F16.F32.PACK_AB R5, R44, R43 ;  /* 0x0000002b2c05723e */ /* 0x000fe200000000ff */
[----:B------:R1:W-:Y:S01]  /*7320*/  STS.128 [R150+0x400], R20 ;  /* 0x0004001496007388 */ /* 0x0003e20000000c00 */
[----:B------:R-:W-:Y:S02]  /*7330*/  F2FP.F16.F32.PACK_AB R6, R46, R45 ;  /* 0x0000002d2e06723e */ /* 0x000fe400000000ff */
[----:B------:R-:W-:Y:S05]  /*7340*/  F2FP.F16.F32.PACK_AB R7, R48, R47 ;  /* 0x0000002f3007723e */ /* 0x000fea00000000ff */
[----:B------:R1:W-:Y:S01]  /*7350*/  STS.128 [R163+0x400], R4 ;  /* 0x00040004a3007388 */ /* 0x0003e20000000c00 */
[----:B------:R-:W-:Y:S01]  /*7360*/  @!PT LDS RZ, [RZ] ;  /* 0x00000000fffff984 */ /* 0x000fe20000000800 */
[----:B------:R-:W-:Y:S01]  /*7370*/  @!PT LDS RZ, [RZ] ;  /* 0x00000000fffff984 */ /* 0x000fe20000000800 */
[----:B------:R-:W-:Y:S01]  /*7380*/  @!PT LDS RZ, [RZ] ;  /* 0x00000000fffff984 */ /* 0x000fe20000000800 */
[----:B------:R-:W-:Y:S01]  /*7390*/  @!PT LDS RZ, [RZ] ;  /* 0x00000000fffff984 */ /* 0x000fe20000000800 */
[----:B------:R2:W-:Y:S07]  /*73a0*/  MEMBAR.ALL.CTA ;  /* 0x0000000000007992 */ /* 0x0005ee0000008000 */
[----:B--2---:R-:W2:Y:S02]  /*73b0*/  FENCE.VIEW.ASYNC.S ;  /* 0x00000000000073c6 */ /* 0x004ea40000000000 */
[----:B--2---:R-:W-:Y:S06]  /*73c0*/  BAR.SYNC.DEFER_BLOCKING 0x1, 0x80 ;  /* 0x0042000000007b1d */ /* 0x004fec0000010000 */
[----:B------:R-:W-:Y:S05]  /*73d0*/  @P0 BRA `(.L_x_106) ;  /* 0x0000000000280947 */ /* 0x000fea0003800000 */
[----:B------:R-:W2:Y:S01]  /*73e0*/  LDCU.64 UR6, c[0x0][0x348] ;  /* 0x00006900ff0677ac */ /* 0x000ea20008000a00 */
[----:B------:R-:W-:Y:S01]  /*73f0*/  UIADD3 UR4, UPT, UPT, UR44, 0x400, URZ ;  /* 0x000004002c047890 */ /* 0x000fe2000fffe0ff */
[----:B------:R-:W-:Y:S05]  /*7400*/  UMOV UR51, UR36 ;  /* 0x0000002400337c82 */ /* 0x000fea0008000000 */
[----:B------:R-:W-:Y:S04]  /*7410*/  MOV R147, UR4 ;  /* 0x0000000400937c02 */ /* 0x000fe80008000f00 */
[----:B------:R-:W-:Y:S01]  /*7420*/  R2UR UR48, R147 ;  /* 0x00000000933072ca */ /* 0x000fe200000e0000 */
[----:B--2---:R-:W-:Y:S04]  /*7430*/  UIADD3 UR4, UP0, UPT, UR6, 0x680, URZ ;  /* 0x0000068006047890 */ /* 0x004fe8000ff1e0ff */
[----:B------:R-:W-:Y:S09]  /*7440*/  UIADD3.X UR5, UPT, UPT, URZ, UR7, URZ, UP0, !UPT ;  /* 0x00000007ff057290 */ /* 0x000ff200087fe4ff */
[----:B------:R2:W-:Y:S01]  /*7450*/  UTMASTG.3D [UR48], [UR4] ;  /* 0x00000030040073b5 */ /* 0x0005e20008010000 */
[----:B------:R0:W-:Y:S01]  /*7460*/  UTMACMDFLUSH ;  /* 0x00000000000079b7 */ /* 0x0001e20000000000 */
[----:B--2---:R-:W-:Y:S04]  /*7470*/  DEPBAR.LE SB0, 0x1 ;  /* 0x000080400000791a */ /* 0x004fe80000000000 */
.L_x_106:
[----:B------:R-:W-:Y:S05]  /*7480*/  BSYNC.RECONVERGENT B0 ;  /* 0x0000000000007941 */ /* 0x000fea0003800200 */
.L_x_105:
[----:B------:R-:W-:Y:S01]  /*7490*/  BAR.SYNC.DEFER_BLOCKING 0x1, 0x80 ;  /* 0x0042000000007b1d */ /* 0x000fe20000010000 */
[----:B------:R-:W-:Y:S01]  /*74a0*/  ISETP.NE.AND P1, PT, R158, RZ, PT ;  /* 0x000000ff9e00720c */ /* 0x000fe20003f25270 */
[----:B------:R-:W-:Y:S01]  /*74b0*/  UISETP.NE.AND UP0, UPT, UR47, URZ, UPT ;  /* 0x000000ff2f00728c */ /* 0x000fe2000bf05270 */
[----:B------:R-:W-:Y:S11]  /*74c0*/  LEA R2, R75, UR44, 0x3 ;  /* 0x0000002c4b027c11 */ /* 0x000ff6000f8e18ff */
[----:B-1----:R-:W-:Y:S01]  /*74d0*/  @P1 SHF.L.U32 R4, R154, 0x1f, RZ ;  /* 0x0000001f9a041819 */ /* 0x002fe200000006ff */
[----:B------:R-:W-:Y:S06]  /*74e0*/  BRA.U !UP0, `(.L_x_107) ;  /* 0x0000000108247547 */ /* 0x000fec000b800000 */
[----:B------:R-:W1:Y:S01]  /*74f0*/  S2R R0, SR_CgaCtaId ;  /* 0x0000000000007919 */ /* 0x000e620000008800 */
[----:B------:R-:W-:Y:S01]  /*7500*/  IMAD.U32 R3, RZ, RZ, UR46 ;  /* 0x0000002eff037e24 */ /* 0x000fe2000f8e00ff */
[----:B------:R-:W-:Y:S04]  /*7510*/  UIADD3 UR4, UPT, UPT, UR46, 0x1, URZ ;  /* 0x000000012e047890 */ /* 0x000fe8000fffe0ff */
[----:B------:R-:W-:Y:S01]  /*7520*/  @P1 LEA R3, R3, UR44, 0x3 ;  /* 0x0000002c03031c11 */ /* 0x000fe2000f8e18ff */
[----:B------:R-:W-:Y:S04]  /*7530*/  UISETP.NE.AND UP0, UPT, UR4, 0x4, UPT ;  /* 0x000000040400788c */ /* 0x000fe8000bf05270 */
[----:B------:R-:W-:Y:S01]  /*7540*/  @P1 VIADD R3, R3, 0x80 ;  /* 0x0000008003031836 */ /* 0x000fe20000000000 */
[----:B------:R-:W-:Y:S04]  /*7550*/  USEL UR46, UR4, URZ, UP0 ;  /* 0x000000ff042e7287 */ /* 0x000fe80008000000 */
[----:B-1----:R-:W-:Y:S04]  /*7560*/  @P1 PRMT R0, R0, 0x654, R3 ;  /* 0x0000065400001816 */ /* 0x002fe80000000003 */
[----:B------:R1:W-:Y:S04]  /*7570*/  @P1 SYNCS.ARRIVE.TRANS64.RED.A1T0 RZ, [R0+URZ], RZ ;  /* 0x000000ff00ff19a7 */ /* 0x0003e800081004ff */
.L_x_107:
[----:B------:R-:W2:Y:S01]  /*7580*/  @P1 SYNCS.PHASECHK.TRANS64.TRYWAIT P0, [R2+URZ+0x60], R4 ;  /* 0x00006004020015a7 */ /* 0x000ea200080011ff */
[----:B------:R-:W-:Y:S01]  /*7590*/  BSSY B1, `(.L_x_108) ;  /* 0x000001f000017945 */ /* 0x000fe20003800000 */
[----:B--2---:R-:W-:Y:S03]  /*75a0*/  @P1 SEL R82, RZ, 0x1, !P0 ;  /* 0x00000001ff521807 */ /* 0x004fe60004000000 */
[----:B------:R-:W-:Y:S05]  /*75b0*/  @!P1 BRA `(.L_x_109) ;  /* 0x0000000000709947 */ /* 0x000fea0003800000 */
[----:B------:R-:W-:Y:S01]  /*75c0*/  ISETP.NE.AND P1, PT, R83, RZ, PT ;  /* 0x000000ff5300720c */ /* 0x000fe20003f25270 */
[----:B------:R-:W-:Y:S01]  /*75d0*/  BSSY B0, `(.L_x_110) ;  /* 0x000000b000007945 */ /* 0x000fe20003800000 */
[----:B------:R-:W-:Y:S11]  /*75e0*/  ISETP.NE.AND P0, PT, R82, RZ, PT ;  /* 0x000000ff5200720c */ /* 0x000ff60003f05270 */
[----:B------:R-:W-:Y:S05]  /*75f0*/  @P1 IMAD R6, R75, 0x4000, R160 ;  /* 0x000040004b061824 */ /* 0x000fea00078e02a0 */
[----:B------:R-:W-:Y:S04]  /*7600*/  @P1 IADD3 R5, PT, PT, R6, UR44, RZ ;  /* 0x0000002c06051c10 */ /* 0x000fe8000fffe0ff */
[----:B------:R-:W-:Y:S01]  /*7610*/  @P1 IADD3 R4, PT, PT, R81, R5, RZ ;  /* 0x0000000551041210 */ /* 0x000fe20007ffe0ff */
[--C-:B------:R-:W-:Y:S02]  /*7620*/  @P1 IMAD.IADD R3, R80, 0x1, R5.reuse ;  /* 0x0000000150031824 */ /* 0x100fe400078e0205 */
[----:B------:R-:W-:Y:S01]  /*7630*/  @P1 IMAD.IADD R5, R96, 0x1, R5 ;  /* 0x0000000160051824 */ /* 0x000fe200078e0205 */
[----:B------:R-:W-:Y:S06]  /*7640*/  @P0 BRA `(.L_x_111) ;  /* 0x00000000000c0947 */ /* 0x000fec0003800000 */
[----:B-1----:R-:W-:Y:S04]  /*7650*/  SHF.L.U32 R0, R154, 0x1f, RZ ;  /* 0x0000001f9a007819 */ /* 0x002fe800000006ff */
[----:B------:R-:W1:Y:S02]  /*7660*/  SYNCS.PHASECHK.TRANS64.TRYWAIT P0, [R2+URZ+0x60], R0 ;  /* 0x00006000020075a7 */ /* 0x000e6400080011ff */
[----:B-1----:R-:W-:Y:S05]  /*7670*/  @!P0 BRA `(.L_x_112) ;  /* 0x0000004800548947 */ /* 0x002fea0003800000 */
.L_x_111:
[----:B------:R-:W-:Y:S05]  /*7680*/  BSYNC B0 ;  /* 0x0000000000007941 */ /* 0x000fea0003800000 */
.L_x_110:
[----:B------:R-:W-:Y:S01]  /*7690*/  ISETP.NE.AND P0, PT, R83, RZ, PT ;  /* 0x000000ff5300720c */ /* 0x000fe20003f05270 */
[----:B------:R-:W-:Y:S11]  /*76a0*/  VIADD R75, R75, 0x1 ;  /* 0x000000014b4b7836 */ /* 0x000ff60000000000 */
[----:B------:R-:W-:Y:S01]  /*76b0*/  @!UPT UIADD3 URZ, UPT, UPT, URZ, URZ, URZ ;  /* 0x000000fffffff290 */ /* 0x000fe2000fffe0ff */
[----:B------:R2:W3:Y:S01]  /*76c0*/  @P0 LDS.128 R84, [R5+0x400] ;  /* 0x0004000005540984 */ /* 0x0004e20000000c00 */
[--C-:B-1----:R-:W-:Y:S01]  /*76d0*/  @P0 IMAD.IADD R0, R81, 0x1, R3.reuse ;  /* 0x0000000151000824 */ /* 0x102fe200078e0203 */
[C---:B------:R-:W-:Y:S02]  /*76e0*/  @P0 IADD3 R2, PT, PT, R96.reuse, R4, RZ ;  /* 0x0000000460020210 */ /* 0x040fe40007ffe0ff */
[----:B------:R1:W4:Y:S04]  /*76f0*/  @P0 LDS.128 R92, [R4+0x400] ;  /* 0x00040000045c0984 */ /* 0x0003280000000c00 */
[----:B------:R3:W3:Y:S04]  /*7700*/  @P0 LDS.128 R76, [R6+UR44+0x400] ;  /* 0x0004002c064c0984 */ /* 0x0006e80008000c00 */
[----:B------:R3:W3:Y:S04]  /*7710*/  @P0 LDS.128 R100, [R2+0x400] ;  /* 0x0004000002640984 */ /* 0x0006e80000000c00 */
[----:B------:R3:W3:Y:S04]  /*7720*/  @P0 LDS.128 R108, [R3+0x400] ;  /* 0x00040000036c0984 */ /* 0x0006e80000000c00 */
[----:B------:R3:W3:Y:S01]  /*7730*/  @P0 LDS.128 R124, [R0+0x400] ;  /* 0x00040000007c0984 */ /* 0x0006e20000000c00 */
[C---:B--2---:R-:W-:Y:S01]  /*7740*/  @P0 IMAD.IADD R5, R96.reuse, 0x1, R3 ;  /* 0x0000000160050824 */ /* 0x044fe200078e0203 */
[----:B-1----:R-:W-:Y:S04]  /*7750*/  @P0 IADD3 R4, PT, PT, R96, R0, RZ ;  /* 0x0000000060040210 */ /* 0x002fe80007ffe0ff */
[----:B------:R2:W1:Y:S04]  /*7760*/  @P0 LDS.128 R116, [R5+0x400] ;  /* 0x0004000005740984 */ /* 0x0004680000000c00 */
[----:B------:R2:W1:Y:S02]  /*7770*/  @P0 LDS.128 R132, [R4+0x400] ;  /* 0x0004000004840984 */ /* 0x0004640000000c00 */
.L_x_109:
[----:B------:R-:W-:Y:S05]  /*7780*/  BSYNC B1 ;  /* 0x0000000000017941 */ /* 0x000fea0003800000 */
.L_x_108:
[----:B-1-3--:R-:W-:Y:S05]  /*7790*/  VIADD R0, R71, 0x40 ;  /* 0x0000004047007836 */ /* 0x00afea0000000000 */
[----:B------:R-:W-:Y:S04]  /*77a0*/  SHF.R.U32.HI R0, RZ, 0x15, R0 ;  /* 0x00000015ff007819 */ /* 0x000fe80000011600 */
[----:B------:R-:W-:Y:S11]  /*77b0*/  LOP3.LUT P0, RZ, R0, 0x3, R143, 0x48, !PT ;  /* 0x0000000300ff7812 */ /* 0x000ff6000780488f */
[----:B------:R-:W-:Y:S02]  /*77c0*/  @!UPT UIADD3 URZ, UPT, UPT, URZ, URZ, URZ ;  /* 0x000000fffffff290 */ /* 0x000fe4000fffe0ff */
[----:B------:R-:W-:Y:S05]  /*77d0*/  @!P0 BRA `(.L_x_113) ;  /* 0x0000000000408947 */ /* 0x000fea0003800000 */
[----:B------:R-:W2:Y:S01]  /*77e0*/  LDCU.64 UR8, c[0x4][0x70] ;  /* 0x01000e00ff0877ac */ /* 0x000ea20008000a00 */
[----:B------:R-:W-:Y:S01]  /*77f0*/  MOV R3, 0x0 ;  /* 0x0000000000037802 */ /* 0x000fe20000000f00 */
[----:B------:R-:W-:Y:S02]  /*7800*/  HFMA2 R12, -RZ, RZ, 0, 5.9604644775390625e-08 ;  /* 0x00000001ff0c7431 */ /* 0x000fe400000001ff */
[----:B------:R-:W-:Y:S02]  /*7810*/  IMAD.MOV.U32 R8, RZ, RZ, 0x192 ;  /* 0x00000192ff087424 */ /* 0x000fe400078e00ff */
[----:B------:R-:W-:Y:S01]  /*7820*/  IMAD.MOV.U32 R13, RZ, RZ, RZ ;  /* 0x000000ffff0d7224 */ /* 0x000fe200078e00ff */
[----:B------:R-:W1:Y:S01]  /*7830*/  LDCU.64 UR6, c[0x4][0x78] ;  /* 0x01000f00ff0677ac */ /* 0x000e620008000a00 */
[----:B------:R-:W3:Y:S01]  /*7840*/  LDC.64 R2, c[0x4][R3] ;  /* 0x0100000003027b82 */ /* 0x000ee20000000a00 */
[----:B------:R-:W5:Y:S01]  /*7850*/  LDCU.64 UR4, c[0x4][0x10] ;  /* 0x01000200ff0477ac */ /* 0x000f620008000a00 */
[----:B--2---:R-:W-:Y:S01]  /*7860*/  MOV R5, UR9 ;  /* 0x0000000900057c02 */ /* 0x004fe20008000f00 */
[----:B------:R-:W-:Y:S01]  /*7870*/  IMAD.U32 R4, RZ, RZ, UR8 ;  /* 0x00000008ff047e24 */ /* 0x000fe2000f8e00ff */
[----:B-1----:R-:W-:Y:S01]  /*7880*/  MOV R7, UR7 ;  /* 0x0000000700077c02 */ /* 0x002fe20008000f00 */
[----:B------:R-:W-:Y:S01]  /*7890*/  IMAD.U32 R6, RZ, RZ, UR6 ;  /* 0x00000006ff067e24 */ /* 0x000fe2000f8e00ff */
[----:B-----5:R-:W-:Y:S01]  /*78a0*/  MOV R11, UR5 ;  /* 0x00000005000b7c02 */ /* 0x020fe20008000f00 */
[----:B------:R-:W-:Y:S02]  /*78b0*/  IMAD.U32 R10, RZ, RZ, UR4 ;  /* 0x00000004ff0a7e24 */ /* 0x000fe4000f8e00ff */
[----:B------:R-:W-:Y:S07]  /*78c0*/  LEPC R20, `(.L_x_113) ;  /* 0x000000001014794e */ /* 0x000fee0000000000 */
[----:B---34-:R-:W-:Y:S05]  /*78d0*/  CALL.ABS.NOINC R2 ;  /* 0x0000000002007343 */ /* 0x018fea0003c00000 */
.L_x_113:
[----:B------:R-:W-:Y:S05]  /*78e0*/  WARPSYNC.ALL ;  /* 0x0000000000007948 */ /* 0x000fea0003800000 */
[----:B------:R-:W-:Y:S01]  /*78f0*/  R2UR UR4, R71 ;  /* 0x00000000470472ca */ /* 0x000fe200000e0000 */
[--C-:B------:R-:W-:Y:S01]  /*7900*/  HADD2.F32 R3, -RZ, R76.reuse.H0_H0 ;  /* 0x2000004cff037230 */ /* 0x100fe20000004100 */
[----:B------:R-:W1:Y:S01]  /*7910*/  S2R R165, SR_CgaCtaId ;  /* 0x0000000000a57919 */ /* 0x000e620000008800 */
[----:B------:R-:W-:Y:S01]  /*7920*/  HADD2.F32 R72, -RZ, R79.H1_H1 ;  /* 0x3000004fff487230 */ /* 0x000fe20000004100 */
[----:B------:R-:W-:Y:S01]  /*7930*/  ISETP.NE.AND P6, PT, R158, RZ, PT ;  /* 0x000000ff9e00720c */ /* 0x000fe20003fc5270 */
[----:B------:R-:W-:Y:S01]  /*7940*/  BSSY.RECONVERGENT B0, `(.L_x_114) ;  /* 0x0000101000007945 */ /* 0x000fe20003800200 */
[----:B------:R-:W-:Y:S07]  /*7950*/  ISETP.NE.AND P0, PT, R157, RZ, PT ;  /* 0x000000ff9d00720c */ /* 0x000fee0003f05270 */
[----:B--2---:R-:W2:Y:S02]  /*7960*/  LDTM.x64 R4, tmem[UR4+0x40] ;  /* 0x00004004000479ee */ /* 0x004ea40008340000 */
[C---:B--2---:R-:W-:Y:S01]  /*7970*/  FMUL R0, R70.reuse, R4 ;  /* 0x0000000446007220 */ /* 0x044fe20000400000 */
[----:B------:R-:W-:Y:S02]  /*7980*/  HADD2.F32 R4, -RZ, R76.H1_H1 ;  /* 0x3000004cff047230 */ /* 0x000fe40000004100 */
[C---:B------:R-:W-:Y:S01]  /*7990*/  FMUL R2, R70.reuse, R5 ;  /* 0x0000000546027220 */ /* 0x040fe20000400000 */
[--C-:B------:R-:W-:Y:S02]  /*79a0*/  HADD2.F32 R5, -RZ, R77.reuse.H0_H0 ;  /* 0x2000004dff057230 */ /* 0x100fe40000004100 */
[C---:B------:R-:W-:Y:S01]  /*79b0*/  FFMA R0, R73.reuse, R3, R0 ;  /* 0x0000000349007223 */ /* 0x040fe20000000000 */
[C---:B------:R-:W-:Y:S01]  /*79c0*/  FMUL R3, R70.reuse, R6 ;  /* 0x0000000646037220 */ /* 0x040fe20000400000 */
[----:B------:R-:W-:Y:S02]  /*79d0*/  HADD2.F32 R6, -RZ, R77.H1_H1 ;  /* 0x3000004dff067230 */ /* 0x000fe40000004100 */
[C---:B------:R-:W-:Y:S01]  /*79e0*/  FFMA R2, R73.reuse, R4, R2 ;  /* 0x0000000449027223 */ /* 0x040fe20000000002 */
[C---:B------:R-:W-:Y:S01]  /*79f0*/  FMUL R7, R70.reuse, R7 ;  /* 0x0000000746077220 */ /* 0x040fe20000400000 */
[C---:B------:R-:W-:Y:S01]  /*7a00*/  FFMA R3, R73.reuse, R5, R3 ;  /* 0x0000000549037223 */ /* 0x040fe20000000003 */
[--C-:B------:R-:W-:Y:S02]  /*7a10*/  HADD2.F32 R5, -RZ, R78.reuse.H0_H0 ;  /* 0x2000004eff057230 */ /* 0x100fe40000004100 */
[----:B------:R-:W-:Y:S01]  /*7a20*/  FMUL R4, R70, R8 ;  /* 0x0000000846047220 */ /* 0x000fe20000400000 */
[----:B------:R-:W-:Y:S01]  /*7a30*/  F2FP.F16.F32.PACK_AB R88, R2, R0 ;  /* 0x000000000258723e */ /* 0x000fe200000000ff */
[C---:B------:R-:W-:Y:S01]  /*7a40*/  FFMA R7, R73.reuse, R6, R7 ;  /* 0x0000000649077223 */ /* 0x040fe20000000007 */
[----:B------:R-:W-:Y:S02]  /*7a50*/  HADD2.F32 R6, -RZ, R78.H1_H1 ;  /* 0x3000004eff067230 */ /* 0x000fe40000004100 */
[----:B------:R-:W-:Y:S01]  /*7a60*/  FFMA R4, R73, R5, R4 ;  /* 0x0000000549047223 */ /* 0x000fe20000000004 */
[----:B------:R-:W-:Y:S02]  /*7a70*/  HADD2.F32 R8, -RZ, R79.H0_H0 ;  /* 0x2000004fff087230 */ /* 0x000fe40000004100 */
[C---:B------:R-:W-:Y:S01]  /*7a80*/  FMUL R0, R70.reuse, R9 ;  /* 0x0000000946007220 */ /* 0x040fe20000400000 */
[----:B------:R-:W-:Y:S01]  /*7a90*/  F2FP.F16.F32.PACK_AB R89, R7, R3 ;  /* 0x000000030759723e */ /* 0x000fe200000000ff */
[C---:B------:R-:W-:Y:S01]  /*7aa0*/  FMUL R2, R70.reuse, R10 ;  /* 0x0000000a46027220 */ /* 0x040fe20000400000 */
[C---:B------:R-:W-:Y:S01]  /*7ab0*/  FMUL R5, R70.reuse, R11 ;  /* 0x0000000b46057220 */ /* 0x040fe20000400000 */
[C---:B------:R-:W-:Y:S01]  /*7ac0*/  FFMA R0, R73.reuse, R6, R0 ;  /* 0x0000000649007223 */ /* 0x040fe20000000000 */
[--C-:B------:R-:W-:Y:S02]  /*7ad0*/  HADD2.F32 R7, -RZ, R84.reuse.H0_H0 ;  /* 0x20000054ff077230 */ /* 0x100fe40000004100 */
[C---:B------:R-:W-:Y:S01]  /*7ae0*/  FFMA R2, R73.reuse, R8, R2 ;  /* 0x0000000849027223 */ /* 0x040fe20000000002 */
[----:B------:R-:W-:Y:S01]  /*7af0*/  FFMA R5, R73, R72, R5 ;  /* 0x0000004849057223 */ /* 0x000fe20000000005 */
[----:B------:R-:W-:Y:S01]  /*7b00*/  FMUL R3, R70, R12 ;  /* 0x0000000c46037220 */ /* 0x000fe20000400000 */
[----:B------:R-:W-:Y:S01]  /*7b10*/  HADD2.F32 R8, -RZ, R84.H1_H1 ;  /* 0x30000054ff087230 */ /* 0x000fe20000004100 */
[----:B------:R-:W-:Y:S01]  /*7b20*/  F2FP.F16.F32.PACK_AB R90, R0, R4 ;  /* 0x00000004005a723e */ /* 0x000fe200000000ff */
[C---:B------:R-:W-:Y:S01]  /*7b30*/  FMUL R6, R70.reuse, R13 ;  /* 0x0000000d46067220 */ /* 0x040fe20000400000 */
[----:B------:R-:W-:Y:S01]  /*7b40*/  F2FP.F16.F32.PACK_AB R91, R5, R2 ;  /* 0x00000002055b723e */ /* 0x000fe200000000ff */
[C---:B------:R-:W-:Y:S01]  /*7b50*/  FFMA R3, R73.reuse, R7, R3 ;  /* 0x0000000749037223 */ /* 0x040fe20000000003 */
[--C-:B------:R-:W-:Y:S02]  /*7b60*/  HADD2.F32 R5, -RZ, R85.reuse.H0_H0 ;  /* 0x20000055ff057230 */ /* 0x100fe40000004100 */
[C---:B------:R-:W-:Y:S01]  /*7b70*/  FFMA R6, R73.reuse, R8, R6 ;  /* 0x0000000849067223 */ /* 0x040fe20000000006 */
[----:B------:R-:W-:Y:S01]  /*7b80*/  HADD2.F32 R7, -RZ, R85.H1_H1 ;  /* 0x30000055ff077230 */ /* 0x000fe20000004100 */
[----:B------:R-:W-:Y:S01]  /*7b90*/  STS.128 [R160+UR44+0x4400], R88 ;  /* 0x00440058a0007988 */ /* 0x000fe20008000c2c */
[----:B------:R-:W-:Y:S01]  /*7ba0*/  FMUL R0, R70, R14 ;  /* 0x0000000e46007220 */ /* 0x000fe20000400000 */
[--C-:B------:R-:W-:Y:S01]  /*7bb0*/  HADD2.F32 R8, -RZ, R86.reuse.H0_H0 ;  /* 0x20000056ff087230 */ /* 0x100fe20000004100 */
[----:B------:R-:W-:Y:S01]  /*7bc0*/  F2FP.F16.F32.PACK_AB R104, R6, R3 ;  /* 0x000000030668723e */ /* 0x000fe200000000ff */
[C---:B------:R-:W-:Y:S01]  /*7bd0*/  FMUL R2, R70.reuse, R15 ;  /* 0x0000000f46027220 */ /* 0x040fe20000400000 */
[C---:B------:R-:W-:Y:S01]  /*7be0*/  FFMA R0, R73.reuse, R5, R0 ;  /* 0x0000000549007223 */ /* 0x040fe20000000000 */
[C---:B------:R-:W-:Y:S01]  /*7bf0*/  FMUL R4, R70.reuse, R16 ;  /* 0x0000001046047220 */ /* 0x040fe20000400000 */
[C---:B------:R-:W-:Y:S01]  /*7c00*/  FMUL R3, R70.reuse, R17 ;  /* 0x0000001146037220 */ /* 0x040fe20000400000 */
[C---:B------:R-:W-:Y:S01]  /*7c10*/  FFMA R2, R73.reuse, R7, R2 ;  /* 0x0000000749027223 */ /* 0x040fe20000000002 */
[----:B------:R-:W-:Y:S02]  /*7c20*/  HADD2.F32 R7, -RZ, R86.H1_H1 ;  /* 0x30000056ff077230 */ /* 0x000fe40000004100 */
[C---:B------:R-:W-:Y:S01]  /*7c30*/  FFMA R4, R73.reuse, R8, R4 ;  /* 0x0000000849047223 */ /* 0x040fe20000000004 */
[--C-:B------:R-:W-:Y:S02]  /*7c40*/  HADD2.F32 R8, -RZ, R87.reuse.H0_H0 ;  /* 0x20000057ff087230 */ /* 0x100fe40000004100 */
[----:B------:R-:W-:Y:S01]  /*7c50*/  FMUL R5, R70, R18 ;  /* 0x0000001246057220 */ /* 0x000fe20000400000 */
[----:B------:R-:W-:Y:S01]  /*7c60*/  F2FP.F16.F32.PACK_AB R105, R2, R0 ;  /* 0x000000000269723e */ /* 0x000fe200000000ff */
[C---:B------:R-:W-:Y:S01]  /*7c70*/  FFMA R3, R73.reuse, R7, R3 ;  /* 0x0000000749037223 */ /* 0x040fe20000000003 */
[----:B------:R-:W-:Y:S02]  /*7c80*/  HADD2.F32 R9, -RZ, R87.H1_H1 ;  /* 0x30000057ff097230 */ /* 0x000fe40000004100 */
[----:B------:R-:W-:Y:S01]  /*7c90*/  FFMA R5, R73, R8, R5 ;  /* 0x0000000849057223 */ /* 0x000fe20000000005 */
[C---:B------:R-:W-:Y:S01]  /*7ca0*/  FMUL R6, R70.reuse, R19 ;  /* 0x0000001346067220 */ /* 0x040fe20000400000 */
[--C-:B----4-:R-:W-:Y:S01]  /*7cb0*/  HADD2.F32 R7, -RZ, R92.reuse.H0_H0 ;  /* 0x2000005cff077230 */ /* 0x110fe20000004100 */
[----:B------:R-:W-:Y:S01]  /*7cc0*/  F2FP.F16.F32.PACK_AB R106, R3, R4 ;  /* 0x00000004036a723e */ /* 0x000fe200000000ff */
[----:B------:R-:W-:Y:S02]  /*7cd0*/  HADD2.F32 R8, -RZ, R92.H1_H1 ;  /* 0x3000005cff087230 */ /* 0x000fe40000004100 */
[C---:B------:R-:W-:Y:S01]  /*7ce0*/  FFMA R6, R73.reuse, R9, R6 ;  /* 0x0000000949067223 */ /* 0x040fe20000000006 */
[C---:B------:R-:W-:Y:S01]  /*7cf0*/  FMUL R0, R70.reuse, R20 ;  /* 0x0000001446007220 */ /* 0x040fe20000400000 */
[C---:B------:R-:W-:Y:S01]  /*7d00*/  FMUL R2, R70.reuse, R21 ;  /* 0x0000001546027220 */ /* 0x040fe20000400000 */
[C---:B------:R-:W-:Y:S01]  /*7d10*/  FMUL R14, R70.reuse, R33 ;  /* 0x00000021460e7220 */ /* 0x040fe20000400000 */
[----:B------:R-:W-:Y:S01]  /*7d20*/  FMUL R33, R70, R52 ;  /* 0x0000003446217220 */ /* 0x000fe20000400000 */
[----:B------:R-:W-:Y:S01]  /*7d30*/  F2FP.F16.F32.PACK_AB R107, R6, R5 ;  /* 0x00000005066b723e */ /* 0x000fe200000000ff */
[C---:B------:R-:W-:Y:S01]  /*7d40*/  FFMA R0, R73.reuse, R7, R0 ;  /* 0x0000000749007223 */ /* 0x040fe20000000000 */
[--C-:B------:R-:W-:Y:S02]  /*7d50*/  HADD2.F32 R72, -RZ, R93.reuse.H0_H0 ;  /* 0x2000005dff487230 */ /* 0x100fe40000004100 */
[C---:B------:R-:W-:Y:S01]  /*7d60*/  FFMA R2, R73.reuse, R8, R2 ;  /* 0x0000000849027223 */ /* 0x040fe20000000002 */
[C---:B------:R-:W-:Y:S01]  /*7d70*/  FMUL R3, R70.reuse, R22 ;  /* 0x0000001646037220 */ /* 0x040fe20000400000 */
[C---:B------:R-:W-:Y:S01]  /*7d80*/  FMUL R4, R70.reuse, R23 ;  /* 0x0000001746047220 */ /* 0x040fe20000400000 */
[C---:B------:R-:W-:Y:S01]  /*7d90*/  FMUL R11, R70.reuse, R30 ;  /* 0x0000001e460b7220 */ /* 0x040fe20000400000 */
[----:B------:R-:W-:Y:S01]  /*7da0*/  FMUL R12, R70, R31 ;  /* 0x0000001f460c7220 */ /* 0x000fe20000400000 */
[----:B------:R-:W-:Y:S01]  /*7db0*/  F2FP.F16.F32.PACK_AB R52, R2, R0 ;  /* 0x000000000234723e */ /* 0x000fe200000000ff */
[----:B------:R-:W-:Y:S01]  /*7dc0*/  HADD2.F32 R0, -RZ, R93.H1_H1 ;  /* 0x3000005dff007230 */ /* 0x000fe20000004100 */
[----:B------:R-:W-:Y:S01]  /*7dd0*/  STS.128 [R161+0x4400], R104 ;  /* 0x00440068a1007388 */ /* 0x000fe20000000c00 */
[--C-:B------:R-:W-:Y:S02]  /*7de0*/  HADD2.F32 R2, -RZ, R94.reuse.H0_H0 ;  /* 0x2000005eff027230 */ /* 0x100fe40000004100 */
[C---:B------:R-:W-:Y:S01]  /*7df0*/  FFMA R3, R73.reuse, R72, R3 ;  /* 0x0000004849037223 */ /* 0x040fe20000000003 */
[C---:B------:R-:W-:Y:S01]  /*7e00*/  FMUL R30, R70.reuse, R49 ;  /* 0x00000031461e7220 */ /* 0x040fe20000400000 */
[----:B------:R-:W-:Y:S02]  /*7e10*/  HADD2.F32 R49, -RZ, R94.H1_H1 ;  /* 0x3000005eff317230 */ /* 0x000fe40000004100 */
[C---:B------:R-:W-:Y:S01]  /*7e20*/  FFMA R4, R73.reuse, R0, R4 ;  /* 0x0000000049047223 */ /* 0x040fe20000000004 */
[--C-:B------:R-:W-:Y:S02]  /*7e30*/  HADD2.F32 R0, -RZ, R100.reuse.H0_H0 ;  /* 0x20000064ff007230 */ /* 0x100fe40000004100 */
[C---:B------:R-:W-:Y:S01]  /*7e40*/  FMUL R5, R70.reuse, R24 ;  /* 0x0000001846057220 */ /* 0x040fe20000400000 */
[C---:B------:R-:W-:Y:S01]  /*7e50*/  FMUL R13, R70.reuse, R32 ;  /* 0x00000020460d7220 */ /* 0x040fe20000400000 */
[C---:B------:R-:W-:Y:S01]  /*7e60*/  FMUL R31, R70.reuse, R50 ;  /* 0x00000032461f7220 */ /* 0x040fe20000400000 */
[--C-:B------:R-:W-:Y:S02]  /*7e70*/  HADD2.F32 R50, -RZ, R95.reuse.H0_H0 ;  /* 0x2000005fff327230 */ /* 0x100fe40000004100 */
[C---:B------:R-:W-:Y:S01]  /*7e80*/  FFMA R5, R73.reuse, R2, R5 ;  /* 0x0000000249057223 */ /* 0x040fe20000000005 */
[----:B------:R-:W-:Y:S02]  /*7e90*/  HADD2.F32 R2, -RZ, R100.H1_H1 ;  /* 0x30000064ff027230 */ /* 0x000fe40000004100 */
[C---:B------:R-:W-:Y:S01]  /*7ea0*/  FMUL R6, R70.reuse, R25 ;  /* 0x0000001946067220 */ /* 0x040fe20000400000 */
[C---:B------:R-:W-:Y:S01]  /*7eb0*/  FMUL R32, R70.reuse, R51 ;  /* 0x0000003346207220 */ /* 0x040fe20000400000 */
[----:B------:R-:W-:Y:S02]  /*7ec0*/  HADD2.F32 R51, -RZ, R95.H1_H1 ;  /* 0x3000005fff337230 */ /* 0x000fe40000004100 */
[C---:B------:R-:W-:Y:S01]  /*7ed0*/  FMUL R7, R70.reuse, R26 ;  /* 0x0000001a46077220 */ /* 0x040fe20000400000 */
[C---:B------:R-:W-:Y:S01]  /*7ee0*/  FFMA R6, R73.reuse, R49, R6 ;  /* 0x0000003149067223 */ /* 0x040fe20000000006 */
[C---:B------:R-:W-:Y:S01]  /*7ef0*/  FMUL R8, R70.reuse, R27 ;  /* 0x0000001b46087220 */ /* 0x040fe20000400000 */
[C---:B------:R-:W-:Y:S01]  /*7f00*/  FMUL R9, R70.reuse, R28 ;  /* 0x0000001c46097220 */ /* 0x040fe20000400000 */
[C---:B------:R-:W-:Y:S01]  /*7f10*/  FMUL R15, R70.reuse, R34 ;  /* 0x00000022460f7220 */ /* 0x040fe20000400000 */
[C---:B------:R-:W-:Y:S01]  /*7f20*/  FMUL R34, R70.reuse, R53 ;  /* 0x0000003546227220 */ /* 0x040fe20000400000 */
[C---:B------:R-:W-:Y:S01]  /*7f30*/  FFMA R7, R73.reuse, R50, R7 ;  /* 0x0000003249077223 */ /* 0x040fe20000000007 */
[----:B------:R-:W-:Y:S01]  /*7f40*/  FMUL R10, R70, R29 ;  /* 0x0000001d460a7220 */ /* 0x000fe20000400000 */
[----:B------:R-:W-:Y:S01]  /*7f50*/  F2FP.F16.F32.PACK_AB R53, R4, R3 ;  /* 0x000000030435723e */ /* 0x000fe200000000ff */
[----:B------:R-:W-:Y:S02]  /*7f60*/  HADD2.F32 R3, -RZ, R101.H0_H0 ;  /* 0x20000065ff037230 */ /* 0x000fe40000004100 */
[C---:B------:R-:W-:Y:S01]  /*7f70*/  FFMA R8, R73.reuse, R51, R8 ;  /* 0x0000003349087223 */ /* 0x040fe20000000008 */
[----:B------:R-:W-:Y:S02]  /*7f80*/  HADD2.F32 R4, -RZ, R111.H0_H0 ;  /* 0x2000006fff047230 */ /* 0x000fe40000004100 */
        /* <DEDUP_REMOVED lines=16> */
[C---:B------:R-:W-:Y:S01]  /*8090*/  FFMA R16, R73.reuse, R2, R16 ;  /* 0x0000000249107223 */ /* 0x040fe20000000010 */
[C---:B------:R-:W-:Y:S01]  /*80a0*/  FMUL R17, R70.reuse, R36 ;  /* 0x0000002446117220 */ /* 0x040fe20000400000 */
[----:B------:R-:W-:Y:S02]  /*80b0*/  HADD2.F32 R2, -RZ, R108.H1_H1 ;  /* 0x3000006cff027230 */ /* 0x000fe40000004100 */
[C---:B------:R-:W-:Y:S01]  /*80c0*/  FMUL R18, R70.reuse, R37 ;  /* 0x0000002546127220 */ /* 0x040fe20000400000 */
[--C-:B------:R-:W-:Y:S02]  /*80d0*/  HADD2.F32 R3, -RZ, R109.reuse.H0_H0 ;  /* 0x2000006dff037230 */ /* 0x100fe40000004100 */
[C---:B------:R-:W-:Y:S01]  /*80e0*/  FMUL R19, R70.reuse, R38 ;  /* 0x0000002646137220 */ /* 0x040fe20000400000 */
[----:B------:R-:W-:Y:S01]  /*80f0*/  FMUL R36, R70, R55 ;  /* 0x0000003746247220 */ /* 0x000fe20000400000 */
[C---:B------:R-:W-:Y:S01]  /*8100*/  FFMA R17, R73.reuse, R0, R17 ;  /* 0x0000000049117223 */ /* 0x040fe20000000011 */
[----:B------:R-:W-:Y:S01]  /*8110*/  F2FP.F16.F32.PACK_AB R55, R8, R7 ;  /* 0x000000070837723e */ /* 0x000fe200000000ff */
[----:B------:R-:W-:Y:S02]  /*8120*/  HADD2.F32 R0, -RZ, R109.H1_H1 ;  /* 0x3000006dff007230 */ /* 0x000fe40000004100 */
[C---:B------:R-:W-:Y:S01]  /*8130*/  FFMA R18, R73.reuse, R2, R18 ;  /* 0x0000000249127223 */ /* 0x040fe20000000012 */
[C---:B------:R-:W-:Y:S01]  /*8140*/  FMUL R20, R70.reuse, R39 ;  /* 0x0000002746147220 */ /* 0x040fe20000400000 */
[C---:B------:R-:W-:Y:S01]  /*8150*/  FFMA R19, R73.reuse, R3, R19 ;  /* 0x0000000349137223 */ /* 0x040fe20000000013 */
[----:B------:R-:W-:Y:S01]  /*8160*/  STS.128 [R159+0x4400], R52 ;  /* 0x004400349f007388 */ /* 0x000fe20000000c00 */
[--C-:B------:R-:W-:Y:S02]  /*8170*/  HADD2.F32 R2, -RZ, R110.reuse.H0_H0 ;  /* 0x2000006eff027230 */ /* 0x100fe40000004100 */
[C---:B------:R-:W-:Y:S01]  /*8180*/  FMUL R21, R70.reuse, R40 ;  /* 0x0000002846157220 */ /* 0x040fe20000400000 */
[----:B------:R-:W-:Y:S02]  /*8190*/  HADD2.F32 R3, -RZ, R110.H1_H1 ;  /* 0x3000006eff037230 */ /* 0x000fe40000004100 */
[C---:B------:R-:W-:Y:S01]  /*81a0*/  FMUL R22, R70.reuse, R41 ;  /* 0x0000002946167220 */ /* 0x040fe20000400000 */
[----:B------:R-:W-:Y:S02]  /*81b0*/  HADD2.F32 R5, -RZ, R111.H1_H1 ;  /* 0x3000006fff057230 */ /* 0x000fe40000004100 */
[C---:B------:R-:W-:Y:S01]  /*81c0*/  FFMA R20, R73.reuse, R0, R20 ;  /* 0x0000000049147223 */ /* 0x040fe20000000014 */
[----:B------:R-:W-:Y:S01]  /*81d0*/  FMUL R23, R70, R42 ;  /* 0x0000002a46177220 */ /* 0x000fe20000400000 */
[----:B------:R-:W-:Y:S01]  /*81e0*/  F2FP.F16.F32.PACK_AB R8, R10, R9 ;  /* 0x000000090a08723e */ /* 0x000fe200000000ff */
[----:B------:R-:W-:Y:S01]  /*81f0*/  FMUL R24, R70, R43 ;  /* 0x0000002b46187220 */ /* 0x000fe20000400000 */
[--C-:B------:R-:W-:Y:S01]  /*8200*/  HADD2.F32 R0, -RZ, R116.reuse.H0_H0 ;  /* 0x20000074ff007230 */ /* 0x100fe20000004100 */
[----:B------:R-:W-:Y:S01]  /*8210*/  F2FP.F16.F32.PACK_AB R9, R12, R11 ;  /* 0x0000000b0c09723e */ /* 0x000fe200000000ff */
[C---:B------:R-:W-:Y:S01]  /*8220*/  FFMA R21, R73.reuse, R2, R21 ;  /* 0x0000000249157223 */ /* 0x040fe20000000015 */
[----:B------:R-:W-:Y:S01]  /*8230*/  FMUL R25, R70, R44 ;  /* 0x0000002c46197220 */ /* 0x000fe20000400000 */
[----:B------:R-:W-:Y:S01]  /*8240*/  F2FP.F16.F32.PACK_AB R10, R14, R13 ;  /* 0x0000000d0e0a723e */ /* 0x000fe200000000ff */
[C---:B------:R-:W-:Y:S01]  /*8250*/  FFMA R22, R73.reuse, R3, R22 ;  /* 0x0000000349167223 */ /* 0x040fe20000000016 */
[----:B------:R-:W-:Y:S01]  /*8260*/  F2FP.F16.F32.PACK_AB R11, R16, R15 ;  /* 0x0000000f100b723e */ /* 0x000fe200000000ff */
[----:B------:R-:W-:Y:S02]  /*8270*/  HADD2.F32 R2, -RZ, R116.H1_H1 ;  /* 0x30000074ff027230 */ /* 0x000fe40000004100 */
[C---:B------:R-:W-:Y:S01]  /*8280*/  FFMA R23, R73.reuse, R4, R23 ;  /* 0x0000000449177223 */ /* 0x040fe20000000017 */
[C---:B------:R-:W-:Y:S01]  /*8290*/  FMUL R26, R70.reuse, R45 ;  /* 0x0000002d461a7220 */ /* 0x040fe20000400000 */
[C---:B------:R-:W-:Y:S01]  /*82a0*/  FFMA R24, R73.reuse, R5, R24 ;  /* 0x0000000549187223 */ /* 0x040fe20000000018 */
[----:B------:R2:W-:Y:S01]  /*82b0*/  STS.128 [R162+0x4400], R8 ;  /* 0x00440008a2007388 */ /* 0x0005e20000000c00 */
[C---:B------:R-:W-:Y:S01]  /*82c0*/  FFMA R25, R73.reuse, R0, R25 ;  /* 0x0000000049197223 */ /* 0x040fe20000000019 */
[--C-:B------:R-:W-:Y:S02]  /*82d0*/  HADD2.F32 R3, -RZ, R117.reuse.H0_H0 ;  /* 0x20000075ff037230 */ /* 0x100fe40000004100 */
[C---:B------:R-:W-:Y:S01]  /*82e0*/  FMUL R27, R70.reuse, R46 ;  /* 0x0000002e461b7220 */ /* 0x040fe20000400000 */
[----:B------:R-:W-:Y:S02]  /*82f0*/  HADD2.F32 R0, -RZ, R117.H1_H1 ;  /* 0x30000075ff007230 */ /* 0x000fe40000004100 */
[C---:B------:R-:W-:Y:S01]  /*8300*/  FFMA R26, R73.reuse, R2, R26 ;  /* 0x00000002491a7223 */ /* 0x040fe2000000001a */
        /* <DEDUP_REMOVED lines=10> */
[--C-:B------:R-:W-:Y:S02]  /*83b0*/  HADD2.F32 R0, -RZ, R119.reuse.H0_H0 ;  /* 0x20000077ff007230 */ /* 0x100fe40000004100 */
[C---:B------:R-:W-:Y:S01]  /*83c0*/  FFMA R29, R73.reuse, R2, R29 ;  /* 0x00000002491d7223 */ /* 0x040fe2000000001d */
[----:B------:R-:W-:Y:S02]  /*83d0*/  HADD2.F32 R2, -RZ, R119.H1_H1 ;  /* 0x30000077ff027230 */ /* 0x000fe40000004100 */
[C---:B------:R-:W-:Y:S01]  /*83e0*/  FFMA R30, R73.reuse, R3, R30 ;  /* 0x00000003491e7223 */ /* 0x040fe2000000001e */
[----:B------:R3:W-:Y:S01]  /*83f0*/  STS.128 [R151+0x4400], R4 ;  /* 0x0044000497007388 */ /* 0x0007e20000000c00 */
[C---:B------:R-:W-:Y:S01]  /*8400*/  FFMA R31, R73.reuse, R0, R31 ;  /* 0x00000000491f7223 */ /* 0x040fe2000000001f */
[--C-:B------:R-:W-:Y:S02]  /*8410*/  HADD2.F32 R0, -RZ, R124.reuse.H0_H0 ;  /* 0x2000007cff007230 */ /* 0x100fe40000004100 */
[C---:B------:R-:W-:Y:S01]  /*8420*/  FFMA R32, R73.reuse, R2, R32 ;  /* 0x0000000249207223 */ /* 0x040fe20000000020 */
[----:B------:R-:W-:Y:S02]  /*8430*/  HADD2.F32 R3, -RZ, R124.H1_H1 ;  /* 0x3000007cff037230 */ /* 0x000fe40000004100 */
[C---:B------:R-:W-:Y:S01]  /*8440*/  FMUL R37, R70.reuse, R56 ;  /* 0x0000003846257220 */ /* 0x040fe20000400000 */
[--C-:B------:R-:W-:Y:S02]  /*8450*/  HADD2.F32 R2, -RZ, R125.reuse.H0_H0 ;  /* 0x2000007dff027230 */ /* 0x100fe40000004100 */
[C---:B------:R-:W-:Y:S01]  /*8460*/  FFMA R33, R73.reuse, R0, R33 ;  /* 0x0000000049217223 */ /* 0x040fe20000000021 */
[----:B------:R-:W-:Y:S02]  /*8470*/  HADD2.F32 R0, -RZ, R125.H1_H1 ;  /* 0x3000007dff007230 */ /* 0x000fe40000004100 */
[C---:B------:R-:W-:Y:S01]  /*8480*/  FFMA R34, R73.reuse, R3, R34 ;  /* 0x0000000349227223 */ /* 0x040fe20000000022 */
[C---:B------:R-:W-:Y:S01]  /*8490*/  FMUL R38, R70.reuse, R57 ;  /* 0x0000003946267220 */ /* 0x040fe20000400000 */
        /* <DEDUP_REMOVED lines=17> */
[----:B------:R-:W-:Y:S01]  /*85b0*/  FMUL R43, R70, R62 ;  /* 0x0000003e462b7220 */ /* 0x000fe20000400000 */
[----:B--2---:R-:W-:Y:S01]  /*85c0*/  F2FP.F16.F32.PACK_AB R8, R26, R25 ;  /* 0x000000191a08723e */ /* 0x004fe200000000ff */
        /* <DEDUP_REMOVED lines=10> */
[----:B------:R-:W-:Y:S01]  /*8670*/  STS.128 [R164+0x4400], R8 ;  /* 0x00440008a4007388 */ /* 0x000fe20000000c00 */
[----:B------:R-:W-:Y:S02]  /*8680*/  HADD2.F32 R3, -RZ, R134.H1_H1 ;  /* 0x30000086ff037230 */ /* 0x000fe40000004100 */
[C---:B------:R-:W-:Y:S01]  /*8690*/  FMUL R46, R70.reuse, R65 ;  /* 0x00000041462e7220 */ /* 0x040fe20000400000 */
[--C-:B---3--:R-:W-:Y:S02]  /*86a0*/  HADD2.F32 R4, -RZ, R135.reuse.H0_H0 ;  /* 0x20000087ff047230 */ /* 0x108fe40000004100 */
[C---:B------:R-:W-:Y:S01]  /*86b0*/  FMUL R47, R70.reuse, R66 ;  /* 0x00000042462f7220 */ /* 0x040fe20000400000 */
[----:B------:R-:W-:Y:S02]  /*86c0*/  HADD2.F32 R5, -RZ, R135.H1_H1 ;  /* 0x30000087ff057230 */ /* 0x000fe40000004100 */
        /* <DEDUP_REMOVED lines=12> */
[----:B------:R-:W-:Y:S01]  /*8790*/  STS.128 [R150+0x4400], R12 ;  /* 0x0044000c96007388 */ /* 0x000fe20000000c00 */
[----:B------:R-:W-:Y:S02]  /*87a0*/  F2FP.F16.F32.PACK_AB R6, R46, R45 ;  /* 0x0000002d2e06723e */ /* 0x000fe400000000ff */
[----:B------:R-:W-:Y:S02]  /*87b0*/  F2FP.F16.F32.PACK_AB R7, R48, R47 ;  /* 0x0000002f3007723e */ /* 0x000fe400000000ff */
[----:B------:R-:W-:Y:S02]  /*87c0*/  MOV R0, UR46 ;  /* 0x0000002e00007c02 */ /* 0x000fe40008000f00 */
[----:B------:R-:W-:Y:S01]  /*87d0*/  @P6 SHF.L.U32 R2, R154, 0x1f, RZ ;  /* 0x0000001f9a026819 */ /* 0x000fe200000006ff */
[----:B------:R2:W-:Y:S01]  /*87e0*/  STS.128 [R163+0x4400], R4 ;  /* 0x00440004a3007388 */ /* 0x0005e20000000c00 */
[----:B------:R-:W-:Y:S04]  /*87f0*/  @P6 LEA R0, R0, UR44, 0x3 ;  /* 0x0000002c00006c11 */ /* 0x000fe8000f8e18ff */
[----:B------:R-:W-:Y:S01]  /*8800*/  @P6 IADD3 R0, PT, PT, R0, 0x80, RZ ;  /* 0x0000008000006810 */ /* 0x000fe20007ffe0ff */
[----:B------:R-:W-:Y:S01]  /*8810*/  @!PT LDS RZ, [RZ] ;  /* 0x00000000fffff984 */ /* 0x000fe20000000800 */
[----:B------:R-:W-:Y:S01]  /*8820*/  @!PT LDS RZ, [RZ] ;  /* 0x00000000fffff984 */ /* 0x000fe20000000800 */
[----:B------:R-:W-:Y:S01]  /*8830*/  @!PT LDS RZ, [RZ] ;  /* 0x00000000fffff984 */ /* 0x000fe20000000800 */
[----:B------:R-:W-:Y:S01]  /*8840*/  @!PT LDS RZ, [RZ] ;  /* 0x00000000fffff984 */ /* 0x000fe20000000800 */
[----:B------:R3:W-:Y:S06]  /*8850*/  MEMBAR.ALL.CTA ;  /* 0x0000000000007992 */ /* 0x0007ec0000008000 */
[----:B---3--:R-:W3:Y:S01]  /*8860*/  FENCE.VIEW.ASYNC.S ;  /* 0x00000000000073c6 */ /* 0x008ee20000000000 */
[----:B-1----:R-:W-:Y:S02]  /*8870*/  @P6 PRMT R0, R165, 0x654, R0 ;  /* 0x00000654a5006816 */ /* 0x002fe40000000000 */
[----:B--2---:R-:W-:Y:S01]  /*8880*/  LEA R6, R75, UR44, 0x3 ;  /* 0x0000002c4b067c11 */ /* 0x004fe2000f8e18ff */
[----:B---3--:R-:W-:Y:S06]  /*8890*/  BAR.SYNC.DEFER_BLOCKING 0x1, 0x80 ;  /* 0x0042000000007b1d */ /* 0x008fec0000010000 */
[----:B------:R-:W-:Y:S05]  /*88a0*/  @P0 BRA `(.L_x_115) ;  /* 0x0000000000280947 */ /* 0x000fea0003800000 */
[----:B------:R-:W1:Y:S01]  /*88b0*/  LDCU.64 UR6, c[0x0][0x348] ;  /* 0x00006900ff0677ac */ /* 0x000e620008000a00 */
[----:B------:R-:W-:Y:S02]  /*88c0*/  UIADD3 UR9, UPT, UPT, UR49, 0x40, URZ ;  /* 0x0000004031097890 */ /* 0x000fe4000fffe0ff */
[----:B------:R-:W-:Y:S01]  /*88d0*/  UIADD3 UR8, UPT, UPT, UR44, 0x4400, URZ ;  /* 0x000044002c087890 */ /* 0x000fe2000fffe0ff */
[----:B------:R-:W-:Y:S01]  /*88e0*/  UMOV UR10, UR50 ;  /* 0x00000032000a7c82 */ /* 0x000fe20008000000 */
[----:B------:R-:W-:Y:S01]  /*88f0*/  UMOV UR11, UR36 ;  /* 0x00000024000b7c82 */ /* 0x000fe20008000000 */
[----:B-1----:R-:W-:Y:S04]  /*8900*/  UIADD3 UR4, UP0, UPT, UR6, 0x680, URZ ;  /* 0x0000068006047890 */ /* 0x002fe8000ff1e0ff */
[----:B------:R-:W-:Y:S09]  /*8910*/  UIADD3.X UR5, UPT, UPT, URZ, UR7, URZ, UP0, !UPT ;  /* 0x00000007ff057290 */ /* 0x000ff200087fe4ff */
[----:B------:R1:W-:Y:S01]  /*8920*/  UTMASTG.3D [UR8], [UR4] ;  /* 0x00000008040073b5 */ /* 0x0003e20008010000 */
[----:B------:R0:W-:Y:S01]  /*8930*/  UTMACMDFLUSH ;  /* 0x00000000000079b7 */ /* 0x0001e20000000000 */
[----:B-1----:R-:W-:Y:S04]  /*8940*/  DEPBAR.LE SB0, 0x1 ;  /* 0x000080400000791a */ /* 0x002fe80000000000 */
.L_x_115:
[----:B------:R-:W-:Y:S05]  /*8950*/  BSYNC.RECONVERGENT B0 ;  /* 0x0000000000007941 */ /* 0x000fea0003800200 */
.L_x_114:
[----:B------:R-:W-:Y:S01]  /*8960*/  BAR.SYNC.DEFER_BLOCKING 0x1, 0x80 ;  /* 0x0042000000007b1d */ /* 0x000fe20000010000 */
[----:B------:R-:W-:Y:S04]  /*8970*/  UIADD3 UR4, UPT, UPT, UR46, 0x1, URZ ;  /* 0x000000012e047890 */ /* 0x000fe8000fffe0ff */
[----:B------:R-:W-:Y:S04]  /*8980*/  UISETP.NE.AND UP0, UPT, UR4, 0x4, UPT ;  /* 0x000000040400788c */ /* 0x000fe8000bf05270 */
[----:B------:R-:W-:Y:S01]  /*8990*/  USEL UR45, UR4, URZ, UP0 ;  /* 0x000000ff042d7287 */ /* 0x000fe20008000000 */
[----:B------:R1:W-:Y:S01]  /*89a0*/  @P6 SYNCS.ARRIVE.TRANS64.RED.A1T0 RZ, [R0+URZ], RZ ;  /* 0x000000ff00ff69a7 */ /* 0x0003e200081004ff */
[----:B------:R-:W-:Y:S01]  /*89b0*/  BSSY B1, `(.L_x_116) ;  /* 0x0000020000017945 */ /* 0x000fe20003800000 */
[----:B------:R-:W2:Y:S02]  /*89c0*/  @P6 SYNCS.PHASECHK.TRANS64.TRYWAIT P0, [R6+URZ+0x60], R2 ;  /* 0x00006002060065a7 */ /* 0x000ea400080011ff */
[----:B--2---:R-:W-:Y:S01]  /*89d0*/  @P6 SEL R82, RZ, 0x1, !P0 ;  /* 0x00000001ff526807 */ /* 0x004fe20004000000 */
[----:B-1----:R-:W-:Y:S06]  /*89e0*/  @!P6 BRA `(.L_x_117) ;  /* 0x000000000070e947 */ /* 0x002fec0003800000 */
        /* <DEDUP_REMOVED lines=9> */
[----:B------:R-:W-:Y:S04]  /*8a80*/  SHF.L.U32 R5, R154, 0x1f, RZ ;  /* 0x0000001f9a057819 */ /* 0x000fe800000006ff */
[----:B------:R-:W1:Y:S02]  /*8a90*/  SYNCS.PHASECHK.TRANS64.TRYWAIT P0, [R6+URZ+0x60], R5 ;  /* 0x00006005060075a7 */ /* 0x000e6400080011ff */
[----:B-1----:R-:W-:Y:S05]  /*8aa0*/  @!P0 BRA `(.L_x_120) ;  /* 0x00000034005c8947 */ /* 0x002fea0003800000 */
.L_x_119:
[----:B------:R-:W-:Y:S05]  /*8ab0*/  BSYNC B0 ;  /* 0x0000000000007941 */ /* 0x000fea0003800000 */
.L_x_118:
[----:B------:R-:W-:Y:S01]  /*8ac0*/  ISETP.NE.AND P0, PT, R83, RZ, PT ;  /* 0x000000ff5300720c */ /* 0x000fe20003f05270 */
[----:B------:R-:W-:Y:S11]  /*8ad0*/  VIADD R75, R75, 0x1 ;  /* 0x000000014b4b7836 */ /* 0x000ff60000000000 */
[----:B------:R-:W-:Y:S01]  /*8ae0*/  @!UPT UIADD3 URZ, UPT, UPT, URZ, URZ, URZ ;  /* 0x000000fffffff290 */ /* 0x000fe2000fffe0ff */
[----:B------:R2:W3:Y:S01]  /*8af0*/  @P0 LDS.128 R76, [R4+UR44+0x400] ;  /* 0x0004002c044c0984 */ /* 0x0004e20008000c00 */
[C---:B-1----:R-:W-:Y:S03]  /*8b00*/  @P0 IADD3 R5, PT, PT, R96.reuse, R2, RZ ;  /* 0x0000000260050210 */ /* 0x042fe60007ffe0ff */
[----:B------:R1:W4:Y:S04]  /*8b10*/  @P0 LDS.128 R84, [R3+0x400] ;  /* 0x0004000003540984 */ /* 0x0003280000000c00 */
[----:B------:R5:W3:Y:S04]  /*8b20*/  @P0 LDS.128 R92, [R2+0x400] ;  /* 0x00040000025c0984 */ /* 0x000ae80000000c00 */
[----:B------:R3:W3:Y:S04]  /*8b30*/  @P0 LDS.128 R100, [R5+0x400] ;  /* 0x0004000005640984 */ /* 0x0006e80000000c00 */
[----:B------:R3:W3:Y:S01]  /*8b40*/  @P0 LDS.128 R108, [R0+0x400] ;  /* 0x00040000006c0984 */ /* 0x0006e20000000c00 */
[--C-:B--2---:R-:W-:Y:S02]  /*8b50*/  @P0 IMAD.IADD R4, R81, 0x1, R0.reuse ;  /* 0x0000000151040824 */ /* 0x104fe400078e0200 */
[C---:B-1----:R-:W-:Y:S03]  /*8b60*/  @P0 IMAD.IADD R3, R96.reuse, 0x1, R0 ;  /* 0x0000000160030824 */ /* 0x042fe600078e0200 */
[----:B------:R1:W2:Y:S01]  /*8b70*/  @P0 LDS.128 R124, [R4+0x400] ;  /* 0x00040000047c0984 */ /* 0x0002a20000000c00 */
[----:B-----5:R-:W-:Y:S03]  /*8b80*/  @P0 IADD3 R2, PT, PT, R96, R4, RZ ;  /* 0x0000000460020210 */ /* 0x020fe60007ffe0ff */
[----:B------:R1:W1:Y:S04]  /*8b90*/  @P0 LDS.128 R116, [R3+0x400] ;  /* 0x0004000003740984 */ /* 0x0002680000000c00 */
[----:B------:R1:W1:Y:S02]  /*8ba0*/  @P0 LDS.128 R132, [R2+0x400] ;  /* 0x0004000002840984 */ /* 0x0002640000000c00 */
.L_x_117:
[----:B------:R-:W-:Y:S05]  /*8bb0*/  BSYNC B1 ;  /* 0x0000000000017941 */ /* 0x000fea0003800000 */
.L_x_116:
[----:B---3--:R-:W-:Y:S05]  /*8bc0*/  VIADD R0, R71, 0x80 ;  /* 0x0000008047007836 */ /* 0x008fea0000000000 */
[----:B------:R-:W-:Y:S04]  /*8bd0*/  SHF.R.U32.HI R0, RZ, 0x15, R0 ;  /* 0x00000015ff007819 */ /* 0x000fe80000011600 */
[----:B------:R-:W-:Y:S11]  /*8be0*/  LOP3.LUT P0, RZ, R0, 0x3, R143, 0x48, !PT ;  /* 0x0000000300ff7812 */ /* 0x000ff6000780488f */
[----:B------:R-:W-:Y:S02]  /*8bf0*/  @!UPT UIADD3 URZ, UPT, UPT, URZ, URZ, URZ ;  /* 0x000000fffffff290 */ /* 0x000fe4000fffe0ff */
[----:B------:R-:W-:Y:S05]  /*8c00*/  @!P0 BRA `(.L_x_121) ;  /* 0x0000000000408947 */ /* 0x000fea0003800000 */
[----:B------:R-:W3:Y:S01]  /*8c10*/  LDCU.64 UR8, c[0x4][0x70] ;  /* 0x01000e00ff0877ac */ /* 0x000ee20008000a00 */
[----:B-1----:R-:W-:Y:S01]  /*8c20*/  MOV R3, 0x0 ;  /* 0x0000000000037802 */ /* 0x002fe20000000f00 */
[----:B------:R-:W-:Y:S02]  /*8c30*/  HFMA2 R12, -RZ, RZ, 0, 5.9604644775390625e-08 ;  /* 0x00000001ff0c7431 */ /* 0x000fe400000001ff */
[----:B------:R-:W-:Y:S02]  /*8c40*/  IMAD.MOV.U32 R8, RZ, RZ, 0x192 ;  /* 0x00000192ff087424 */ /* 0x000fe400078e00ff */
[----:B------:R-:W-:Y:S01]  /*8c50*/  IMAD.MOV.U32 R13, RZ, RZ, RZ ;  /* 0x000000ffff0d7224 */ /* 0x000fe200078e00ff */
[----:B------:R-:W1:Y:S01]  /*8c60*/  LDCU.64 UR6, c[0x4][0x78] ;  /* 0x01000f00ff0677ac */ /* 0x000e620008000a00 */
[----:B------:R-:W2:Y:S01]  /*8c70*/  LDC.64 R2, c[0x4][R3] ;  /* 0x0100000003027b82 */ /* 0x000ea20000000a00 */
[----:B------:R-:W5:Y:S01]  /*8c80*/  LDCU.64 UR4, c[0x4][0x10] ;  /* 0x01000200ff0477ac */ /* 0x000f620008000a00 */
[----:B---3--:R-:W-:Y:S01]  /*8c90*/  MOV R5, UR9 ;  /* 0x0000000900057c02 */ /* 0x008fe20008000f00 */
[----:B------:R-:W-:Y:S01]  /*8ca0*/  IMAD.U32 R4, RZ, RZ, UR8 ;  /* 0x00000008ff047e24 */ /* 0x000fe2000f8e00ff */
[----:B-1----:R-:W-:Y:S01]  /*8cb0*/  MOV R7, UR7 ;  /* 0x0000000700077c02 */ /* 0x002fe20008000f00 */
[----:B------:R-:W-:Y:S01]  /*8cc0*/  IMAD.U32 R6, RZ, RZ, UR6 ;  /* 0x00000006ff067e24 */ /* 0x000fe2000f8e00ff */
[----:B-----5:R-:W-:Y:S01]  /*8cd0*/  MOV R11, UR5 ;  /* 0x00000005000b7c02 */ /* 0x020fe20008000f00 */
[----:B------:R-:W-:Y:S02]  /*8ce0*/  IMAD.U32 R10, RZ, RZ, UR4 ;  /* 0x00000004ff0a7e24 */ /* 0x000fe4000f8e00ff */
[----:B------:R-:W-:Y:S07]  /*8cf0*/  LEPC R20, `(.L_x_121) ;  /* 0x000000001014794e */ /* 0x000fee0000000000 */
[----:B--2-4-:R-:W-:Y:S05]  /*8d00*/  CALL.ABS.NOINC R2 ;  /* 0x0000000002007343 */ /* 0x014fea0003c00000 */
.L_x_121:
[----:B------:R-:W-:Y:S05]  /*8d10*/  WARPSYNC.ALL ;  /* 0x0000000000007948 */ /* 0x000fea0003800000 */
[----:B------:R-:W-:Y:S01]  /*8d20*/  R2UR UR4, R71 ;  /* 0x00000000470472ca */ /* 0x000fe200000e0000 */
[--C-:B-1----:R-:W-:Y:S01]  /*8d30*/  HADD2.F32 R3, -RZ, R76.reuse.H0_H0 ;  /* 0x2000004cff037230 */ /* 0x102fe20000004100 */
[----:B------:R-:W-:Y:S01]  /*8d40*/  ISETP.NE.AND P6, PT, R158, RZ, PT ;  /* 0x000000ff9e00720c */ /* 0x000fe20003fc5270 */
[----:B------:R-:W-:Y:S01]  /*8d50*/  HADD2.F32 R72, -RZ, R79.H1_H1 ;  /* 0x3000004fff487230 */ /* 0x000fe20000004100 */
[----:B------:R-:W-:Y:S01]  /*8d60*/  ISETP.NE.AND P0, PT, R157, RZ, PT ;  /* 0x000000ff9d00720c */ /* 0x000fe20003f05270 */
[----:B------:R-:W-:Y:S08]  /*8d70*/  BSSY.RECONVERGENT B0, `(.L_x_122) ;  /* 0x0000100000007945 */ /* 0x000ff00003800200 */
[----:B------:R-:W1:Y:S02]  /*8d80*/  LDTM.x64 R4, tmem[UR4+0x80] ;  /* 0x00008004000479ee */ /* 0x000e640008340000 */
[C---:B-1----:R-:W-:Y:S01]  /*8d90*/  FMUL R0, R70.reuse, R4 ;  /* 0x0000000446007220 */ /* 0x042fe20000400000 */
        /* <DEDUP_REMOVED lines=19> */
[----:B------:R-:W-:Y:S01]  /*8ed0*/  FMUL R5, R70, R11 ;  /* 0x0000000b46057220 */ /* 0x000fe20000400000 */
[C---:B------:R-:W-:Y:S01]  /*8ee0*/  FFMA R0, R73.reuse, R6, R0 ;  /* 0x0000000649007223 */ /* 0x040fe20000000000 */
[--C-:B----4-:R-:W-:Y:S02]  /*8ef0*/  HADD2.F32 R7, -RZ, R84.reuse.H0_H0 ;  /* 0x20000054ff077230 */ /* 0x110fe40000004100 */
[C---:B------:R-:W-:Y:S01]  /*8f00*/  FFMA R2, R73.reuse, R8, R2 ;  /* 0x0000000849027223 */ /* 0x040fe20000000002 */
[----:B------:R-:W-:Y:S01]  /*8f10*/  FFMA R5, R73, R72, R5 ;  /* 0x0000004849057223 */ /* 0x000fe20000000005 */
[----:B------:R-:W-:Y:S01]  /*8f20*/  HADD2.F32 R8, -RZ, R84.H1_H1 ;  /* 0x30000054ff087230 */ /* 0x000fe20000004100 */
[----:B------:R-:W-:Y:S01]  /*8f30*/  F2FP.F16.F32.PACK_AB R90, R0, R4 ;  /* 0x00000004005a723e */ /* 0x000fe200000000ff */
[C---:B------:R-:W-:Y:S01]  /*8f40*/  FMUL R3, R70.reuse, R12 ;  /* 0x0000000c46037220 */ /* 0x040fe20000400000 */
[C---:B------:R-:W-:Y:S01]  /*8f50*/  FMUL R6, R70.reuse, R13 ;  /* 0x0000000d46067220 */ /* 0x040fe20000400000 */
[----:B------:R-:W-:Y:S01]  /*8f60*/  F2FP.F16.F32.PACK_AB R91, R5, R2 ;  /* 0x00000002055b723e */ /* 0x000fe200000000ff */
[C---:B------:R-:W-:Y:S01]  /*8f70*/  FMUL R4, R70.reuse, R16 ;  /* 0x0000001046047220 */ /* 0x040fe20000400000 */
[C---:B------:R-:W-:Y:S01]  /*8f80*/  FFMA R3, R73.reuse, R7, R3 ;  /* 0x0000000749037223 */ /* 0x040fe20000000003 */
[C---:B------:R-:W-:Y:S01]  /*8f90*/  FFMA R6, R73.reuse, R8, R6 ;  /* 0x0000000849067223 */ /* 0x040fe20000000006 */
[--C-:B------:R-:W-:Y:S01]  /*8fa0*/  HADD2.F32 R72, -RZ, R85.reuse.H0_H0 ;  /* 0x20000055ff487230 */ /* 0x100fe20000004100 */
[----:B------:R-:W-:Y:S01]  /*8fb0*/  STS.128 [R160+UR44+0x8400], R88 ;  /* 0x00840058a0007988 */ /* 0x000fe20008000c2c */
[C---:B------:R-:W-:Y:S01]  /*8fc0*/  FMUL R16, R70.reuse, R27 ;  /* 0x0000001b46107220 */ /* 0x040fe20000400000 */
[C---:B------:R-:W-:Y:S01]  /*8fd0*/  FMUL R27, R70.reuse, R38 ;  /* 0x00000026461b7220 */ /* 0x040fe20000400000 */
[C---:B------:R-:W-:Y:S01]  /*8fe0*/  FMUL R38, R70.reuse, R49 ;  /* 0x0000003146267220 */ /* 0x040fe20000400000 */
[----:B------:R-:W-:Y:S01]  /*8ff0*/  FMUL R49, R70, R60 ;  /* 0x0000003c46317220 */ /* 0x000fe20000400000 */
[----:B------:R-:W-:Y:S01]  /*9000*/  F2FP.F16.F32.PACK_AB R60, R6, R3 ;  /* 0x00000003063c723e */ /* 0x000fe200000000ff */
[----:B------:R-:W-:Y:S02]  /*9010*/  HADD2.F32 R3, -RZ, R85.H1_H1 ;  /* 0x30000055ff037230 */ /* 0x000fe40000004100 */
[C---:B------:R-:W-:Y:S01]  /*9020*/  FMUL R0, R70.reuse, R14 ;  /* 0x0000000e46007220 */ /* 0x040fe20000400000 */
[--C-:B------:R-:W-:Y:S02]  /*9030*/  HADD2.F32 R6, -RZ, R86.reuse.H0_H0 ;  /* 0x20000056ff067230 */ /* 0x100fe40000004100 */
[C---:B------:R-:W-:Y:S01]  /*9040*/  FMUL R2, R70.reuse, R15 ;  /* 0x0000000f46027220 */ /* 0x040fe20000400000 */
[C---:B------:R-:W-:Y:S01]  /*9050*/  FMUL R13, R70.reuse, R24 ;  /* 0x00000018460d7220 */ /* 0x040fe20000400000 */
[C---:B------:R-:W-:Y:S01]  /*9060*/  FFMA R0, R73.reuse, R72, R0 ;  /* 0x0000004849007223 */ /* 0x040fe20000000000 */
[C---:B------:R-:W-:Y:S01]  /*9070*/  FMUL R5, R70.reuse, R17 ;  /* 0x0000001146057220 */ /* 0x040fe20000400000 */
[C---:B------:R-:W-:Y:S01]  /*9080*/  FFMA R2, R73.reuse, R3, R2 ;  /* 0x0000000349027223 */ /* 0x040fe20000000002 */
[----:B------:R-:W-:Y:S02]  /*9090*/  HADD2.F32 R3, -RZ, R93.H0_H0 ;  /* 0x2000005dff037230 */ /* 0x000fe40000004100 */
[C---:B------:R-:W-:Y:S01]  /*90a0*/  FMUL R14, R70.reuse, R25 ;  /* 0x00000019460e7220 */ /* 0x040fe20000400000 */
        /* <DEDUP_REMOVED lines=9> */
[----:B------:R-:W-:Y:S02]  /*9140*/  HADD2.F32 R57, -RZ, R86.H1_H1 ;  /* 0x30000056ff397230 */ /* 0x000fe40000004100 */
[C---:B------:R-:W-:Y:S01]  /*9150*/  FMUL R37, R70.reuse, R48 ;  /* 0x0000003046257220 */ /* 0x040fe20000400000 */
[C---:B------:R-:W-:Y:S01]  /*9160*/  FMUL R39, R70.reuse, R50 ;  /* 0x0000003246277220 */ /* 0x040fe20000400000 */
[C---:B------:R-:W-:Y:S01]  /*9170*/  FMUL R47, R70.reuse, R58 ;  /* 0x0000003a462f7220 */ /* 0x040fe20000400000 */
[--C-:B------:R-:W-:Y:S02]  /*9180*/  HADD2.F32 R58, -RZ, R87.reuse.H0_H0 ;  /* 0x20000057ff3a7230 */ /* 0x100fe40000004100 */
[C---:B------:R-:W-:Y:S01]  /*9190*/  FMUL R50, R70.reuse, R61 ;  /* 0x0000003d46327220 */ /* 0x040fe20000400000 */
[----:B------:R-:W-:Y:S01]  /*91a0*/  FMUL R48, R70, R59 ;  /* 0x0000003b46307220 */ /* 0x000fe20000400000 */
[----:B------:R-:W-:Y:S01]  /*91b0*/  HADD2.F32 R59, -RZ, R87.H1_H1 ;  /* 0x30000057ff3b7230 */ /* 0x000fe20000004100 */
[----:B------:R-:W-:Y:S01]  /*91c0*/  F2FP.F16.F32.PACK_AB R61, R2, R0 ;  /* 0x00000000023d723e */ /* 0x000fe200000000ff */
[--C-:B------:R-:W-:Y:S02]  /*91d0*/  HADD2.F32 R0, -RZ, R92.reuse.H0_H0 ;  /* 0x2000005cff007230 */ /* 0x100fe40000004100 */
[C---:B------:R-:W-:Y:S01]  /*91e0*/  FMUL R7, R70.reuse, R18 ;  /* 0x0000001246077220 */ /* 0x040fe20000400000 */
[----:B------:R-:W-:Y:S02]  /*91f0*/  HADD2.F32 R2, -RZ, R92.H1_H1 ;  /* 0x3000005cff027230 */ /* 0x000fe40000004100 */
[C---:B------:R-:W-:Y:S01]  /*9200*/  FMUL R8, R70.reuse, R19 ;  /* 0x0000001346087220 */ /* 0x040fe20000400000 */
[C---:B------:R-:W-:Y:S01]  /*9210*/  FFMA R4, R73.reuse, R6, R4 ;  /* 0x0000000649047223 */ /* 0x040fe20000000004 */
[C---:B------:R-:W-:Y:S01]  /*9220*/  FMUL R9, R70.reuse, R20 ;  /* 0x0000001446097220 */ /* 0x040fe20000400000 */
[C---:B------:R-:W-:Y:S01]  /*9230*/  FFMA R5, R73.reuse, R57, R5 ;  /* 0x0000003949057223 */ /* 0x040fe20000000005 */
[C---:B------:R-:W-:Y:S01]  /*9240*/  FFMA R7, R73.reuse, R58, R7 ;  /* 0x0000003a49077223 */ /* 0x040fe20000000007 */
[C---:B------:R-:W-:Y:S01]  /*9250*/  FMUL R10, R70.reuse, R21 ;  /* 0x00000015460a7220 */ /* 0x040fe20000400000 */
[C---:B------:R-:W-:Y:S01]  /*9260*/  FFMA R8, R73.reuse, R59, R8 ;  /* 0x0000003b49087223 */ /* 0x040fe20000000008 */
[C---:B------:R-:W-:Y:S01]  /*9270*/  FFMA R9, R73.reuse, R0, R9 ;  /* 0x0000000049097223 */ /* 0x040fe20000000009 */
[----:B------:R-:W-:Y:S02]  /*9280*/  HADD2.F32 R0, -RZ, R93.H1_H1 ;  /* 0x3000005dff007230 */ /* 0x000fe40000004100 */
[C---:B------:R-:W-:Y:S01]  /*9290*/  FMUL R11, R70.reuse, R22 ;  /* 0x00000016460b7220 */ /* 0x040fe20000400000 */
[C---:B------:R-:W-:Y:S01]  /*92a0*/  FFMA R10, R73.reuse, R2, R10 ;  /* 0x00000002490a7223 */ /* 0x040fe2000000000a */
[--C-:B------:R-:W-:Y:S02]  /*92b0*/  HADD2.F32 R2, -RZ, R94.reuse.H0_H0 ;  /* 0x2000005eff027230 */ /* 0x100fe40000004100 */
[C---:B------:R-:W-:Y:S01]  /*92c0*/  FMUL R12, R70.reuse, R23 ;  /* 0x00000017460c7220 */ /* 0x040fe20000400000 */
[C---:B------:R-:W-:Y:S01]  /*92d0*/  FFMA R11, R73.reuse, R3, R11 ;  /* 0x00000003490b7223 */ /* 0x040fe2000000000b */
[--C-:B------:R-:W-:Y:S02]  /*92e0*/  HADD2.F32 R3, -RZ, R95.reuse.H0_H0 ;  /* 0x2000005fff037230 */ /* 0x100fe40000004100 */
[C---:B------:R-:W-:Y:S01]  /*92f0*/  FMUL R18, R70.reuse, R29 ;  /* 0x0000001d46127220 */ /* 0x040fe20000400000 */
[C---:B------:R-:W-:Y:S01]  /*9300*/  FFMA R12, R73.reuse, R0, R12 ;  /* 0x00000000490c7223 */ /* 0x040fe2000000000c */
[----:B------:R-:W-:Y:S02]  /*9310*/  HADD2.F32 R0, -RZ, R94.H1_H1 ;  /* 0x3000005eff007230 */ /* 0x000fe40000004100 */
[C---:B------:R-:W-:Y:S01]  /*9320*/  FFMA R13, R73.reuse, R2, R13 ;  /* 0x00000002490d7223 */ /* 0x040fe2000000000d */
[----:B------:R-:W-:Y:S02]  /*9330*/  HADD2.F32 R2, -RZ, R95.H1_H1 ;  /* 0x3000005fff027230 */ /* 0x000fe40000004100 */
[C---:B------:R-:W-:Y:S01]  /*9340*/  FMUL R19, R70.reuse, R30 ;  /* 0x0000001e46137220 */ /* 0x040fe20000400000 */
[C---:B------:R-:W-:Y:S01]  /*9350*/  FMUL R29, R70.reuse, R40 ;  /* 0x00000028461d7220 */ /* 0x040fe20000400000 */
[C---:B------:R-:W-:Y:S01]  /*9360*/  FFMA R14, R73.reuse, R0, R14 ;  /* 0x00000000490e7223 */ /* 0x040fe2000000000e */
[--C-:B------:R-:W-:Y:S02]  /*9370*/  HADD2.F32 R0, -RZ, R100.reuse.H0_H0 ;  /* 0x20000064ff007230 */ /* 0x100fe40000004100 */
[C---:B------:R-:W-:Y:S01]  /*9380*/  FFMA R15, R73.reuse, R3, R15 ;  /* 0x00000003490f7223 */ /* 0x040fe2000000000f */
[----:B------:R-:W-:Y:S02]  /*9390*/  HADD2.F32 R3, -RZ, R101.H0_H0 ;  /* 0x20000065ff037230 */ /* 0x000fe40000004100 */
[----:B------:R-:W-:Y:S01]  /*93a0*/  FFMA R16, R73, R2, R16 ;  /* 0x0000000249107223 */ /* 0x000fe20000000010 */
[----:B------:R-:W-:Y:S02]  /*93b0*/  HADD2.F32 R2, -RZ, R100.H1_H1 ;  /* 0x30000064ff027230 */ /* 0x000fe40000004100 */
[C---:B------:R-:W-:Y:S01]  /*93c0*/  FMUL R30, R70.reuse, R41 ;  /* 0x00000029461e7220 */ /* 0x040fe20000400000 */
[C---:B------:R-:W-:Y:S01]  /*93d0*/  FMUL R40, R70.reuse, R51 ;  /* 0x0000003346287220 */ /* 0x040fe20000400000 */
[C---:B------:R-:W-:Y:S01]  /*93e0*/  FMUL R41, R70.reuse, R52 ;  /* 0x0000003446297220 */ /* 0x040fe20000400000 */
[C---:B------:R-:W-:Y:S01]  /*93f0*/  FMUL R51, R70.reuse, R62 ;  /* 0x0000003e46337220 */ /* 0x040fe20000400000 */
[----:B------:R-:W-:Y:S01]  /*9400*/  FMUL R52, R70, R63 ;  /* 0x0000003f46347220 */ /* 0x000fe20000400000 */
[----:B------:R-:W-:Y:S01]  /*9410*/  F2FP.F16.F32.PACK_AB R62, R5, R4 ;  /* 0x00000004053e723e */ /* 0x000fe200000000ff */
[--C-:B------:R-:W-:Y:S01]  /*9420*/  HADD2.F32 R4, -RZ, R103.reuse.H0_H0 ;  /* 0x20000067ff047230 */ /* 0x100fe20000004100 */
[----:B------:R-:W-:Y:S01]  /*9430*/  F2FP.F16.F32.PACK_AB R63, R8, R7 ;  /* 0x00000007083f723e */ /* 0x000fe200000000ff */
[----:B------:R-:W-:Y:S02]  /*9440*/  HADD2.F32 R5, -RZ, R103.H1_H1 ;  /* 0x30000067ff057230 */ /* 0x000fe40000004100 */
[C---:B------:R-:W-:Y:S01]  /*9450*/  FFMA R17, R73.reuse, R0, R17 ;  /* 0x0000000049117223 */ /* 0x040fe20000000011 */
[----:B------:R-:W-:Y:S02]  /*9460*/  HADD2.F32 R0, -RZ, R101.H1_H1 ;  /* 0x30000065ff007230 */ /* 0x000fe40000004100 */
[C---:B------:R-:W-:Y:S01]  /*9470*/  FFMA R18, R73.reuse, R2, R18 ;  /* 0x0000000249127223 */ /* 0x040fe20000000012 */
[----:B------:R-:W-:Y:S01]  /*9480*/  STS.128 [R161+0x8400], R60 ;  /* 0x0084003ca1007388 */ /* 0x000fe20000000c00 */
[--C-:B------:R-:W-:Y:S02]  /*9490*/  HADD2.F32 R2, -RZ, R102.reuse.H0_H0 ;  /* 0x20000066ff027230 */ /* 0x100fe40000004100 */
[C---:B------:R-:W-:Y:S01]  /*94a0*/  FFMA R19, R73.reuse, R3, R19 ;  /* 0x0000000349137223 */ /* 0x040fe20000000013 */
[----:B------:R-:W-:Y:S02]  /*94b0*/  HADD2.F32 R3, -RZ, R102.H1_H1 ;  /* 0x30000066ff037230 */ /* 0x000fe40000004100 */
[C---:B------:R-:W-:Y:S01]  /*94c0*/  FMUL R20, R70.reuse, R31 ;  /* 0x0000001f46147220 */ /* 0x040fe20000400000 */
[C---:B------:R-:W-:Y:S01]  /*94d0*/  FMUL R21, R70.reuse, R32 ;  /* 0x0000002046157220 */ /* 0x040fe20000400000 */
[----:B------:R-:W-:Y:S01]  /*94e0*/  FMUL R22, R70, R33 ;  /* 0x0000002146167220 */ /* 0x000fe20000400000 */
[----:B------:R-:W-:Y:S01]  /*94f0*/  F2FP.F16.F32.PACK_AB R8, R10, R9 ;  /* 0x000000090a08723e */ /* 0x000fe200000000ff */
[----:B------:R-:W-:Y:S01]  /*9500*/  FMUL R23, R70, R34 ;  /* 0x0000002246177220 */ /* 0x000fe20000400000 */
[----:B------:R-:W-:Y:S01]  /*9510*/  F2FP.F16.F32.PACK_AB R9, R12, R11 ;  /* 0x0000000b0c09723e */ /* 0x000fe200000000ff */
[C---:B------:R-:W-:Y:S01]  /*9520*/  FFMA R20, R73.reuse, R0, R20 ;  /* 0x0000000049147223 */ /* 0x040fe20000000014 */
[--C-:B------:R-:W-:Y:S01]  /*9530*/  HADD2.F32 R0, -RZ, R108.reuse.H0_H0 ;  /* 0x2000006cff007230 */ /* 0x100fe20000004100 */
[----:B------:R-:W-:Y:S01]  /*9540*/  F2FP.F16.F32.PACK_AB R10, R14, R13 ;  /* 0x0000000d0e0a723e */ /* 0x000fe200000000ff */
[C---:B------:R-:W-:Y:S01]  /*9550*/  FFMA R21, R73.reuse, R2, R21 ;  /* 0x0000000249157223 */ /* 0x040fe20000000015 */
[----:B------:R-:W-:Y:S01]  /*9560*/  HADD2.F32 R2, -RZ, R108.H1_H1 ;  /* 0x3000006cff027230 */ /* 0x000fe20000004100 */
[----:B------:R-:W-:Y:S01]  /*9570*/  F2FP.F16.F32.PACK_AB R11, R16, R15 ;  /* 0x0000000f100b723e */ /* 0x000fe200000000ff */
[C---:B------:R-:W-:Y:S01]  /*9580*/  FFMA R22, R73.reuse, R3, R22 ;  /* 0x0000000349167223 */ /* 0x040fe20000000016 */
[C---:B------:R-:W-:Y:S01]  /*9590*/  FFMA R23, R73.reuse, R4, R23 ;  /* 0x0000000449177223 */ /* 0x040fe20000000017 */
[C---:B------:R-:W-:Y:S01]  /*95a0*/  FFMA R24, R73.reuse, R5, R24 ;  /* 0x0000000549187223 */ /* 0x040fe20000000018 */
[----:B------:R-:W-:Y:S01]  /*95b0*/  F2FP.F16.F32.PACK_AB R4, R18, R17 ;  /* 0x000000111204723e */ /* 0x000fe200000000ff */
[----:B------:R-:W-:Y:S01]  /*95c0*/  STS.128 [R159+0x8400], R8 ;  /* 0x008400089f007388 */ /* 0x000fe20000000c00 */
[--C-:B------:R-:W-:Y:S01]  /*95d0*/  HADD2.F32 R3, -RZ, R109.reuse.H0_H0 ;  /* 0x2000006dff037230 */ /* 0x100fe20000004100 */
[----:B------:R-:W-:Y:S01]  /*95e0*/  F2FP.F16.F32.PACK_AB R5, R20, R19 ;  /* 0x000000131405723e */ /* 0x000fe200000000ff */
[C---:B------:R-:W-:Y:S01]  /*95f0*/  FFMA R25, R73.reuse, R0, R25 ;  /* 0x0000000049197223 */ /* 0x040fe20000000019 */
[----:B------:R-:W-:Y:S01]  /*9600*/  HADD2.F32 R0, -RZ, R109.H1_H1 ;  /* 0x3000006dff007230 */ /* 0x000fe20000004100 */
[----:B------:R-:W-:Y:S01]  /*9610*/  F2FP.F16.F32.PACK_AB R6, R22, R21 ;  /* 0x000000151606723e */ /* 0x000fe200000000ff */
[C---:B------:R-:W-:Y:S01]  /*9620*/  FFMA R26, R73.reuse, R2, R26 ;  /* 0x00000002491a7223 */ /* 0x040fe2000000001a */
[--C-:B------:R-:W-:Y:S01]  /*9630*/  HADD2.F32 R2, -RZ, R110.reuse.H0_H0 ;  /* 0x2000006eff027230 */ /* 0x100fe20000004100 */
[----:B------:R-:W-:Y:S01]  /*9640*/  F2FP.F16.F32.PACK_AB R7, R24, R23 ;  /* 0x000000171807723e */ /* 0x000fe200000000ff */
[C---:B------:R-:W-:Y:S01]  /*9650*/  FFMA R27, R73.reuse, R3, R27 ;  /* 0x00000003491b7223 */ /* 0x040fe2000000001b */
[----:B------:R-:W-:Y:S02]  /*9660*/  HADD2.F32 R3, -RZ, R110.H1_H1 ;  /* 0x3000006eff037230 */ /* 0x000fe40000004100 */
[C---:B------:R-:W-:Y:S01]  /*9670*/  FFMA R28, R73.reuse, R0, R28 ;  /* 0x00000000491c7223 */ /* 0x040fe2000000001c */
[C---:B------:R-:W-:Y:S01]  /*9680*/  FFMA R29, R73.reuse, R2, R29 ;  /* 0x00000002491d7223 */ /* 0x040fe2000000001d */
[----:B------:R1:W-:Y:S01]  /*9690*/  STS.128 [R162+0x8400], R4 ;  /* 0x00840004a2007388 */ /* 0x0003e20000000c00 */
[--C-:B------:R-:W-:Y:S02]  /*96a0*/  HADD2.F32 R0, -RZ, R116.reuse.H0_H0 ;  /* 0x20000074ff007230 */ /* 0x100fe40000004100 */
[C---:B------:R-:W-:Y:S01]  /*96b0*/  FFMA R30, R73.reuse, R3, R30 ;  /* 0x00000003491e7223 */ /* 0x040fe2000000001e */
[----:B------:R-:W-:Y:S02]  /*96c0*/  HADD2.F32 R2, -RZ, R116.H1_H1 ;  /* 0x30000074ff027230 */ /* 0x000fe40000004100 */
[C---:B------:R-:W-:Y:S01]  /*96d0*/  FMUL R31, R70.reuse, R42 ;  /* 0x0000002a461f7220 */ /* 0x040fe20000400000 */
        /* <DEDUP_REMOVED lines=11> */
[----:B------:R-:W-:Y:S01]  /*9790*/  FMUL R56, R70, R67 ;  /* 0x0000004346387220 */ /* 0x000fe20000400000 */
[--C-:B-1----:R-:W-:Y:S01]  /*97a0*/  HADD2.F32 R4, -RZ, R111.reuse.H0_H0 ;  /* 0x2000006fff047230 */ /* 0x102fe20000004100 */
[----:B------:R-:W-:Y:S01]  /*97b0*/  F2FP.F16.F32.PACK_AB R6, R30, R29 ;  /* 0x0000001d1e06723e */ /* 0x000fe200000000ff */
[----:B------:R-:W-:Y:S03]  /*97c0*/  HADD2.F32 R5, -RZ, R111.H1_H1 ;  /* 0x3000006fff057230 */ /* 0x000fe60000004100 */
[C---:B------:R-:W-:Y:S01]  /*97d0*/  FFMA R31, R73.reuse, R4, R31 ;  /* 0x00000004491f7223 */ /* 0x040fe2000000001f */
[----:B------:R-:W-:Y:S01]  /*97e0*/  F2FP.F16.F32.PACK_AB R4, R26, R25 ;  /* 0x000000191a04723e */ /* 0x000fe200000000ff */
[C---:B------:R-:W-:Y:S01]  /*97f0*/  FFMA R32, R73.reuse, R5, R32 ;  /* 0x0000000549207223 */ /* 0x040fe20000000020 */
[C---:B------:R-:W-:Y:S01]  /*9800*/  FFMA R33, R73.reuse, R0, R33 ;  /* 0x0000000049217223 */ /* 0x040fe20000000021 */
[----:B------:R-:W-:Y:S02]  /*9810*/  HADD2.F32 R0, -RZ, R117.H1_H1 ;  /* 0x30000075ff007230 */ /* 0x000fe40000004100 */
[C---:B------:R-:W-:Y:S01]  /*9820*/  FFMA R34, R73.reuse, R2, R34 ;  /* 0x0000000249227223 */ /* 0x040fe20000000022 */
[C---:B------:R-:W-:Y:S01]  /*9830*/  FFMA R35, R73.reuse, R3, R35 ;  /* 0x0000000349237223 */ /* 0x040fe20000000023 */
        /* <DEDUP_REMOVED lines=9> */
[----:B------:R1:W-:Y:S01]  /*98d0*/  STS.128 [R151+0x8400], R4 ;  /* 0x0084000497007388 */ /* 0x0003e20000000c00 */
[----:B------:R-:W-:Y:S02]  /*98e0*/  HADD2.F32 R0, -RZ, R119.H1_H1 ;  /* 0x30000077ff007230 */ /* 0x000fe40000004100 */
[C---:B------:R-:W-:Y:S01]  /*98f0*/  FFMA R39, R73.reuse, R3, R39 ;  /* 0x0000000349277223 */ /* 0x040fe20000000027 */
[--C-:B--2---:R-:W-:Y:S01]  /*9900*/  HADD2.F32 R2, -RZ, R124.reuse.H0_H0 ;  /* 0x2000007cff027230 */ /* 0x104fe20000004100 */
[----:B------:R-:W-:Y:S01]  /*9910*/  F2FP.F16.F32.PACK_AB R9, R36, R35 ;  /* 0x000000232409723e */ /* 0x000fe200000000ff */
[----:B------:R-:W-:Y:S02]  /*9920*/  HADD2.F32 R3, -RZ, R124.H1_H1 ;  /* 0x3000007cff037230 */ /* 0x000fe40000004100 */
[C---:B------:R-:W-:Y:S01]  /*9930*/  FFMA R40, R73.reuse, R0, R40 ;  /* 0x0000000049287223 */ /* 0x040fe20000000028 */
[--C-:B------:R-:W-:Y:S02]  /*9940*/  HADD2.F32 R0, -RZ, R125.reuse.H0_H0 ;  /* 0x2000007dff007230 */ /* 0x100fe40000004100 */
[C---:B------:R-:W-:Y:S01]  /*9950*/  FFMA R41, R73.reuse, R2, R41 ;  /* 0x0000000249297223 */ /* 0x040fe20000000029 */
[----:B------:R-:W-:Y:S02]  /*9960*/  HADD2.F32 R2, -RZ, R125.H1_H1 ;  /* 0x3000007dff027230 */ /* 0x000fe40000004100 */
[C---:B------:R-:W-:Y:S01]  /*9970*/  FFMA R42, R73.reuse, R3, R42 ;  /* 0x00000003492a7223 */ /* 0x040fe2000000002a */
[--C-:B------:R-:W-:Y:S02]  /*9980*/  HADD2.F32 R3, -RZ, R127.reuse.H0_H0 ;  /* 0x2000007fff037230 */ /* 0x100fe40000004100 */
[C---:B------:R-:W-:Y:S01]  /*9990*/  FFMA R43, R73.reuse, R0, R43 ;  /* 0x00000000492b7223 */ /* 0x040fe2000000002b */
[--C-:B------:R-:W-:Y:S02]  /*99a0*/  HADD2.F32 R0, -RZ, R126.reuse.H0_H0 ;  /* 0x2000007eff007230 */ /* 0x100fe40000004100 */
[C---:B------:R-:W-:Y:S01]  /*99b0*/  FFMA R44, R73.reuse, R2, R44 ;  /* 0x00000002492c7223 */ /* 0x040fe2000000002c */
[----:B------:R-:W-:Y:S01]  /*99c0*/  HADD2.F32 R2, -RZ, R126.H1_H1 ;  /* 0x3000007eff027230 */ /* 0x000fe20000004100 */
[----:B------:R-:W-:Y:S01]  /*99d0*/  F2FP.F16.F32.PACK_AB R10, R38, R37 ;  /* 0x00000025260a723e */ /* 0x000fe200000000ff */
        /* <DEDUP_REMOVED lines=9> */
[--C-:B------:R-:W-:Y:S01]  /*9a70*/  HADD2.F32 R3, -RZ, R133.reuse.H0_H0 ;  /* 0x20000085ff037230 */ /* 0x100fe20000004100 */
[----:B------:R2:W-:Y:S01]  /*9a80*/  STS.128 [R164+0x8400], R8 ;  /* 0x00840008a4007388 */ /* 0x0005e20000000c00 */
[C---:B------:R-:W-:Y:S01]  /*9a90*/  FFMA R49, R73.reuse, R2, R49 ;  /* 0x0000000249317223 */ /* 0x040fe20000000031 */
[C---:B------:R-:W-:Y:S01]  /*9aa0*/  FFMA R50, R73.reuse, R0, R50 ;  /* 0x0000000049327223 */ /* 0x040fe20000000032 */
[----:B------:R-:W-:Y:S02]  /*9ab0*/  HADD2.F32 R0, -RZ, R133.H1_H1 ;  /* 0x30000085ff007230 */ /* 0x000fe40000004100 */
[C---:B------:R-:W-:Y:S01]  /*9ac0*/  FFMA R51, R73.reuse, R3, R51 ;  /* 0x0000000349337223 */ /* 0x040fe20000000033 */
[--C-:B------:R-:W-:Y:S01]  /*9ad0*/  HADD2.F32 R2, -RZ, R134.reuse.H0_H0 ;  /* 0x20000086ff027230 */ /* 0x100fe20000004100 */
[----:B------:R-:W-:Y:S01]  /*9ae0*/  F2FP.F16.F32.PACK_AB R13, R44, R43 ;  /* 0x0000002b2c0d723e */ /* 0x000fe200000000ff */
[----:B------:R-:W-:Y:S02]  /*9af0*/  HADD2.F32 R3, -RZ, R134.H1_H1 ;  /* 0x30000086ff037230 */ /* 0x000fe40000004100 */
[C---:B------:R-:W-:Y:S01]  /*9b00*/  FFMA R52, R73.reuse, R0, R52 ;  /* 0x0000000049347223 */ /* 0x040fe20000000034 */
[--C-:B-1----:R-:W-:Y:S01]  /*9b10*/  HADD2.F32 R4, -RZ, R135.reuse.H0_H0 ;  /* 0x20000087ff047230 */ /* 0x102fe20000004100 */
[----:B------:R-:W-:Y:S01]  /*9b20*/  F2FP.F16.F32.PACK_AB R14, R46, R45 ;  /* 0x0000002d2e0e723e */ /* 0x000fe200000000ff */
[----:B------:R-:W-:Y:S01]  /*9b30*/  HADD2.F32 R5, -RZ, R135.H1_H1 ;  /* 0x30000087ff057230 */ /* 0x000fe20000004100 */
[----:B------:R-:W-:Y:S01]  /*9b40*/  F2FP.F16.F32.PACK_AB R15, R48, R47 ;  /* 0x0000002f300f723e */ /* 0x000fe200000000ff */
[C---:B------:R-:W-:Y:S01]  /*9b50*/  FFMA R53, R73.reuse, R2, R53 ;  /* 0x0000000249357223 */ /* 0x040fe20000000035 */
[C---:B------:R-:W-:Y:S01]  /*9b60*/  FFMA R54, R73.reuse, R3, R54 ;  /* 0x0000000349367223 */ /* 0x040fe20000000036 */
[C---:B------:R-:W-:Y:S01]  /*9b70*/  FFMA R55, R73.reuse, R4, R55 ;  /* 0x0000000449377223 */ /* 0x040fe20000000037 */
[----:B------:R-:W-:Y:S01]  /*9b80*/  FFMA R56, R73, R5, R56 ;  /* 0x0000000549387223 */ /* 0x000fe20000000038 */
[----:B------:R2:W-:Y:S01]  /*9b90*/  STS.128 [R150+0x8400], R12 ;  /* 0x0084000c96007388 */ /* 0x0005e20000000c00 */
[----:B------:R-:W-:Y:S02]  /*9ba0*/  F2FP.F16.F32.PACK_AB R4, R50, R49 ;  /* 0x000000313204723e */ /* 0x000fe400000000ff */
[----:B------:R-:W-:Y:S02]  /*9bb0*/  F2FP.F16.F32.PACK_AB R5, R52, R51 ;  /* 0x000000333405723e */ /* 0x000fe400000000ff */
[----:B------:R-:W-:Y:S02]  /*9bc0*/  F2FP.F16.F32.PACK_AB R6, R54, R53 ;  /* 0x000000353606723e */ /* 0x000fe400000000ff */
[----:B------:R-:W-:Y:S02]  /*9bd0*/  F2FP.F16.F32.PACK_AB R7, R56, R55 ;  /* 0x000000373807723e */ /* 0x000fe400000000ff */
[----:B------:R-:W-:Y:S02]  /*9be0*/  MOV R0, UR45 ;  /* 0x0000002d00007c02 */ /* 0x000fe40008000f00 */
[----:B------:R-:W-:Y:S01]  /*9bf0*/  LEA R3, R75, UR44, 0x3 ;  /* 0x0000002c4b037c11 */ /* 0x000fe2000f8e18ff */
[----:B------:R2:W-:Y:S01]  /*9c00*/  STS.128 [R163+0x8400], R4 ;  /* 0x00840004a3007388 */ /* 0x0005e20000000c00 */
[----:B------:R-:W-:Y:S02]  /*9c10*/  @P6 LEA R0, R0, UR44, 0x3 ;  /* 0x0000002c00006c11 */ /* 0x000fe4000f8e18ff */
[----:B------:R-:W-:Y:S02]  /*9c20*/  @P6 SHF.L.U32 R2, R154, 0x1f, RZ ;  /* 0x0000001f9a026819 */ /* 0x000fe400000006ff */
[----:B------:R-:W-:Y:S01]  /*9c30*/  @P6 IADD3 R0, PT, PT, R0, 0x80, RZ ;  /* 0x0000008000006810 */ /* 0x000fe20007ffe0ff */
[----:B------:R-:W-:Y:S01]  /*9c40*/  @!PT LDS RZ, [RZ] ;  /* 0x00000000fffff984 */ /* 0x000fe20000000800 */
[----:B------:R-:W-:Y:S01]  /*9c50*/  @!PT LDS RZ, [RZ] ;  /* 0x00000000fffff984 */ /* 0x000fe20000000800 */
[----:B------:R-:W-:Y:S01]  /*9c60*/  @!PT LDS RZ, [RZ] ;  /* 0x00000000fffff984 */ /* 0x000fe20000000800 */
[----:B------:R-:W-:Y:S01]  /*9c70*/  @!PT LDS RZ, [RZ] ;  /* 0x00000000fffff984 */ /* 0x000fe20000000800 */
[----:B------:R1:W-:Y:S06]  /*9c80*/  MEMBAR.ALL.CTA ;  /* 0x0000000000007992 */ /* 0x0003ec0000008000 */
[----:B-1----:R-:W1:Y:S01]  /*9c90*/  FENCE.VIEW.ASYNC.S ;  /* 0x00000000000073c6 */ /* 0x002e620000000000 */
[----:B------:R-:W-:Y:S01]  /*9ca0*/  @P6 PRMT R0, R165, 0x654, R0 ;  /* 0x00000654a5006816 */ /* 0x000fe20000000000 */
[----:B-1----:R-:W-:Y:S06]  /*9cb0*/  BAR.SYNC.DEFER_BLOCKING 0x1, 0x80 ;  /* 0x0042000000007b1d */ /* 0x002fec0000010000 */
        /* <DEDUP_REMOVED lines=11> */
.L_x_123:
[----:B------:R-:W-:Y:S05]  /*9d70*/  BSYNC.RECONVERGENT B0 ;  /* 0x0000000000007941 */ /* 0x000fea0003800200 */
.L_x_122:
[----:B------:R-:W-:Y:S01]  /*9d80*/  BAR.SYNC.DEFER_BLOCKING 0x1, 0x80 ;  /* 0x0042000000007b1d */ /* 0x000fe20000010000 */
[----:B------:R-:W-:Y:S04]  /*9d90*/  UIADD3 UR4, UPT, UPT, UR45, 0x1, URZ ;  /* 0x000000012d047890 */ /* 0x000fe8000fffe0ff */
[----:B------:R-:W-:Y:S04]  /*9da0*/  UISETP.NE.AND UP0, UPT, UR4, 0x4, UPT ;  /* 0x000000040400788c */ /* 0x000fe8000bf05270 */
[----:B------:R-:W-:Y:S01]  /*9db0*/  USEL UR46, UR4, URZ, UP0 ;  /* 0x000000ff042e7287 */ /* 0x000fe20008000000 */
[----:B------:R1:W-:Y:S01]  /*9dc0*/  @P6 SYNCS.ARRIVE.TRANS64.RED.A1T0 RZ, [R0+URZ], RZ ;  /* 0x000000ff00ff69a7 */ /* 0x0003e200081004ff */
[----:B------:R-:W-:Y:S01]  /*9dd0*/  BSSY B1, `(.L_x_124) ;  /* 0x000001f000017945 */ /* 0x000fe20003800000 */
[----:B------:R-:W3:Y:S02]  /*9de0*/  @P6 SYNCS.PHASECHK.TRANS64.TRYWAIT P0, [R3+URZ+0x60], R2 ;  /* 0x00006002030065a7 */ /* 0x000ee400080011ff */
[----:B---3--:R-:W-:Y:S01]  /*9df0*/  @P6 SEL R82, RZ, 0x1, !P0 ;  /* 0x00000001ff526807 */ /* 0x008fe20004000000 */
[----:B-1----:R-:W-:Y:S06]  /*9e00*/  @!P6 BRA `(.L_x_125) ;  /* 0x00000000006ce947 */ /* 0x002fec0003800000 */
[----:B------:R-:W-:Y:S01]  /*9e10*/  ISETP.NE.AND P1, PT, R83, RZ, PT ;  /* 0x000000ff5300720c */ /* 0x000fe20003f25270 */
[----:B------:R-:W-:Y:S01]  /*9e20*/  BSSY B0, `(.L_x_126) ;  /* 0x000000b000007945 */ /* 0x000fe20003800000 */
[----:B------:R-:W-:Y:S11]  /*9e30*/  ISETP.NE.AND P0, PT, R82, RZ, PT ;  /* 0x000000ff5200720c */ /* 0x000ff60003f05270 */
[----:B------:R-:W-:Y:S05]  /*9e40*/  @P1 IMAD R75, R75, 0x4000, R160 ;  /* 0x000040004b4b1824 */ /* 0x000fea00078e02a0 */
[----:B--2---:R-:W-:Y:S04]  /*9e50*/  @P1 IADD3 R4, PT, PT, R75, UR44, RZ ;  /* 0x0000002c4b041c10 */ /* 0x004fe8000fffe0ff */
[----:B------:R-:W-:Y:S01]  /*9e60*/  @P1 IADD3 R2, PT, PT, R81, R4, RZ ;  /* 0x0000000451021210 */ /* 0x000fe20007ffe0ff */
[--C-:B------:R-:W-:Y:S02]  /*9e70*/  @P1 IMAD.IADD R80, R80, 0x1, R4.reuse ;  /* 0x0000000150501824 */ /* 0x100fe400078e0204 */
[----:B------:R-:W-:Y:S01]  /*9e80*/  @P1 IMAD.IADD R4, R96, 0x1, R4 ;  /* 0x0000000160041824 */ /* 0x000fe200078e0204 */
[----:B------:R-:W-:Y:S06]  /*9e90*/  @P0 BRA `(.L_x_127) ;  /* 0x00000000000c0947 */ /* 0x000fec0003800000 */
[----:B------:R-:W-:Y:S04]  /*9ea0*/  SHF.L.U32 R0, R154, 0x1f, RZ ;  /* 0x0000001f9a007819 */ /* 0x000fe800000006ff */
[----:B------:R-:W1:Y:S02]  /*9eb0*/  SYNCS.PHASECHK.TRANS64.TRYWAIT P0, [R3+URZ+0x60], R0 ;  /* 0x00006000030075a7 */ /* 0x000e6400080011ff */
[----:B-1----:R-:W-:Y:S05]  /*9ec0*/  @!P0 BRA `(.L_x_128) ;  /* 0x0000002000688947 */ /* 0x002fea0003800000 */
.L_x_127:
[----:B------:R-:W-:Y:S05]  /*9ed0*/  BSYNC B0 ;  /* 0x0000000000007941 */ /* 0x000fea0003800000 */
.L_x_126:
[----:B------:R-:W-:Y:S11]  /*9ee0*/  ISETP.NE.AND P0, PT, R83, RZ, PT ;  /* 0x000000ff5300720c */ /* 0x000ff60003f05270 */
[----:B------:R-:W-:Y:S02]  /*9ef0*/  @!UPT UIADD3 URZ, UPT, UPT, URZ, URZ, URZ ;  /* 0x000000fffffff290 */ /* 0x000fe4000fffe0ff */
[----:B------:R3:W4:Y:S01]  /*9f00*/  @P0 LDS.128 R76, [R75+UR44+0x400] ;  /* 0x0004002c4b4c0984 */ /* 0x0007220008000c00 */
[----:B------:R-:W-:Y:S01]  /*9f10*/  @P0 IMAD.IADD R81, R81, 0x1, R80 ;  /* 0x0000000151510824 */ /* 0x000fe200078e0250 */
[C---:B-1----:R-:W-:Y:S01]  /*9f20*/  @P0 IADD3 R3, PT, PT, R96.reuse, R80, RZ ;  /* 0x0000005060030210 */ /* 0x042fe20007ffe0ff */
[C---:B------:R-:W-:Y:S01]  /*9f30*/  @P0 IMAD.IADD R0, R96.reuse, 0x1, R2 ;  /* 0x0000000160000824 */ /* 0x040fe200078e0202 */
[----:B------:R3:W1:Y:S02]  /*9f40*/  @P0 LDS.128 R84, [R4+0x400] ;  /* 0x0004000004540984 */ /* 0x0006640000000c00 */
[----:B------:R-:W-:Y:S02]  /*9f50*/  @P0 IADD3 R96, PT, PT, R96, R81, RZ ;  /* 0x0000005160600210 */ /* 0x000fe40007ffe0ff */
[----:B------:R3:W2:Y:S04]  /*9f60*/  @P0 LDS.128 R92, [R2+0x400] ;  /* 0x00040000025c0984 */ /* 0x0006a80000000c00 */
[----:B------:R3:W1:Y:S04]  /*9f70*/  @P0 LDS.128 R100, [R0+0x400] ;  /* 0x0004000000640984 */ /* 0x0006680000000c00 */
[----:B------:R3:W1:Y:S04]  /*9f80*/  @P0 LDS.128 R108, [R80+0x400] ;  /* 0x00040000506c0984 */ /* 0x0006680000000c00 */
[----:B------:R3:W1:Y:S04]  /*9f90*/  @P0 LDS.128 R116, [R3+0x400] ;  /* 0x0004000003740984 */ /* 0x0006680000000c00 */
[----:B------:R3:W1:Y:S04]  /*9fa0*/  @P0 LDS.128 R124, [R81+0x400] ;  /* 0x00040000517c0984 */ /* 0x0006680000000c00 */
[----:B------:R3:W1:Y:S02]  /*9fb0*/  @P0 LDS.128 R132, [R96+0x400] ;  /* 0x0004000060840984 */ /* 0x0006640000000c00 */
.L_x_125:
[----:B------:R-:W-:Y:S05]  /*9fc0*/  BSYNC B1 ;  /* 0x0000000000017941 */ /* 0x000fea0003800000 */
.L_x_124:
[----:B---3--:R-:W-:Y:S05]  /*9fd0*/  VIADD R0, R71, 0xc0 ;  /* 0x000000c047007836 */ /* 0x008fea0000000000 */
[----:B------:R-:W-:Y:S04]  /*9fe0*/  SHF.R.U32.HI R0, RZ, 0x15, R0 ;  /* 0x00000015ff007819 */ /* 0x000fe80000011600 */
[----:B------:R-:W-:Y:S11]  /*9ff0*/  LOP3.LUT P0, RZ, R0, 0x3, R143, 0x48, !PT ;  /* 0x0000000300ff7812 */ /* 0x000ff6000780488f */
[----:B------:R-:W-:Y:S02]  /*a000*/  @!UPT UIADD3 URZ, UPT, UPT, URZ, URZ, URZ ;  /* 0x000000fffffff290 */ /* 0x000fe4000fffe0ff */
[----:B------:R-:W-:Y:S05]  /*a010*/  @!P0 BRA `(.L_x_129) ;  /* 0x0000000000408947 */ /* 0x000fea0003800000 */
[----:B------:R-:W3:Y:S01]  /*a020*/  LDCU.64 UR8, c[0x4][0x70] ;  /* 0x01000e00ff0877ac */ /* 0x000ee20008000a00 */
[----:B------:R-:W-:Y:S01]  /*a030*/  MOV R3, 0x0 ;  /* 0x0000000000037802 */ /* 0x000fe20000000f00 */
[----:B--2---:R-:W-:Y:S02]  /*a040*/  HFMA2 R12, -RZ, RZ, 0, 5.9604644775390625e-08 ;  /* 0x00000001ff0c7431 */ /* 0x004fe400000001ff */
[----:B------:R-:W-:Y:S02]  /*a050*/  IMAD.MOV.U32 R8, RZ, RZ, 0x192 ;  /* 0x00000192ff087424 */ /* 0x000fe400078e00ff */
[----:B------:R-:W-:Y:S01]  /*a060*/  IMAD.MOV.U32 R13, RZ, RZ, RZ ;  /* 0x000000ffff0d7224 */ /* 0x000fe200078e00ff */
[----:B------:R-:W2:Y:S01]  /*a070*/  LDCU.64 UR6, c[0x4][0x78] ;  /* 0x01000f00ff0677ac */ /* 0x000ea20008000a00 */
[----:B------:R-:W1:Y:S01]  /*a080*/  LDC.64 R2, c[0x4][R3] ;  /* 0x0100000003027b82 */ /* 0x000e620000000a00 */
[----:B------:R-:W5:Y:S01]  /*a090*/  LDCU.64 UR4, c[0x4][0x10] ;  /* 0x01000200ff0477ac */ /* 0x000f620008000a00 */
[----:B---3--:R-:W-:Y:S01]  /*a0a0*/  MOV R5, UR9 ;  /* 0x0000000900057c02 */ /* 0x008fe20008000f00 */
[----:B------:R-:W-:Y:S01]  /*a0b0*/  IMAD.U32 R4, RZ, RZ, UR8 ;  /* 0x00000008ff047e24 */ /* 0x000fe2000f8e00ff */
[----:B--2---:R-:W-:Y:S01]  /*a0c0*/  MOV R7, UR7 ;  /* 0x0000000700077c02 */ /* 0x004fe20008000f00 */
[----:B------:R-:W-:Y:S01]  /*a0d0*/  IMAD.U32 R6, RZ, RZ, UR6 ;  /* 0x00000006ff067e24 */ /* 0x000fe2000f8e00ff */
[----:B-----5:R-:W-:Y:S01]  /*a0e0*/  MOV R11, UR5 ;  /* 0x00000005000b7c02 */ /* 0x020fe20008000f00 */
[----:B------:R-:W-:Y:S02]  /*a0f0*/  IMAD.U32 R10, RZ, RZ, UR4 ;  /* 0x00000004ff0a7e24 */ /* 0x000fe4000f8e00ff */
[----:B------:R-:W-:Y:S07]  /*a100*/  LEPC R20, `(.L_x_129) ;  /* 0x000000001014794e */ /* 0x000fee0000000000 */
[----:B-1--4-:R-:W-:Y:S05]  /*a110*/  CALL.ABS.NOINC R2 ;  /* 0x0000000002007343 */ /* 0x012fea0003c00000 */
.L_x_129:
[----:B------:R-:W-:Y:S01]  /*a120*/  ISETP.NE.AND P0, PT, R157, RZ, PT ;  /* 0x000000ff9d00720c */ /* 0x000fe20003f05270 */
[----:B------:R-:W-:Y:S05]  /*a130*/  WARPSYNC.ALL ;  /* 0x0000000000007948 */ /* 0x000fea0003800000 */
[----:B------:R-:W-:Y:S01]  /*a140*/  R2UR UR4, R71 ;  /* 0x00000000470472ca */ /* 0x000fe200000e0000 */
[----:B------:R-:W3:Y:S01]  /*a150*/  S2UR UR6, SR_CgaCtaId ;  /* 0x00000000000679c3 */ /* 0x000ee20000008800 */
[----:B------:R-:W-:Y:S01]  /*a160*/  R2UR UR5, R74 ;  /* 0x000000004a0572ca */ /* 0x000fe200000e0000 */
[--C-:B----4-:R-:W-:Y:S01]  /*a170*/  HADD2.F32 R71, -RZ, R76.reuse.H0_H0 ;  /* 0x2000004cff477230 */ /* 0x110fe20000004100 */
[----:B------:R-:W-:Y:S01]  /*a180*/  BSSY.RECONVERGENT B0, `(.L_x_130) ;  /* 0x00000ff000007945 */ /* 0x000fe20003800200 */
[----:B------:R-:W-:Y:S02]  /*a190*/  HADD2.F32 R72, -RZ, R76.H1_H1 ;  /* 0x3000004cff487230 */ /* 0x000fe40000004100 */
[--C-:B------:R-:W-:Y:S02]  /*a1a0*/  HADD2.F32 R74, -RZ, R77.reuse.H0_H0 ;  /* 0x2000004dff4a7230 */ /* 0x100fe40000004100 */
[----:B------:R-:W-:Y:S02]  /*a1b0*/  HADD2.F32 R75, -RZ, R77.H1_H1 ;  /* 0x3000004dff4b7230 */ /* 0x000fe40000004100 */
[--C-:B------:R-:W-:Y:S02]  /*a1c0*/  HADD2.F32 R76, -RZ, R78.reuse.H0_H0 ;  /* 0x2000004eff4c7230 */ /* 0x100fe40000004100 */
[----:B--2---:R-:W2:Y:S01]  /*a1d0*/  LDTM.x64 R4, tmem[UR4+0xc0] ;  /* 0x0000c004000479ee */ /* 0x004ea20008340000 */
[----:B------:R-:W-:Y:S01]  /*a1e0*/  NOP ;  /* 0x0000000000007918 */ /* 0x000fe20000000000 */
[----:B------:R-:W-:Y:S01]  /*a1f0*/  UIADD3 UR4, UPT, UPT, UR5, 0xe0, URZ ;  /* 0x000000e005047890 */ /* 0x000fe2000fffe0ff */
[----:B------:R-:W-:Y:S02]  /*a200*/  HADD2.F32 R77, -RZ, R78.H1_H1 ;  /* 0x3000004eff4d7230 */ /* 0x000fe40000004100 */
[--C-:B------:R-:W-:Y:S02]  /*a210*/  HADD2.F32 R78, -RZ, R79.reuse.H0_H0 ;  /* 0x2000004fff4e7230 */ /* 0x100fe40000004100 */
[----:B------:R-:W-:Y:S02]  /*a220*/  HADD2.F32 R79, -RZ, R79.H1_H1 ;  /* 0x3000004fff4f7230 */ /* 0x000fe40000004100 */
[--C-:B-1----:R-:W-:Y:S02]  /*a230*/  HADD2.F32 R80, -RZ, R84.reuse.H0_H0 ;  /* 0x20000054ff507230 */ /* 0x102fe40000004100 */
[----:B------:R-:W-:Y:S02]  /*a240*/  HADD2.F32 R81, -RZ, R84.H1_H1 ;  /* 0x30000054ff517230 */ /* 0x000fe40000004100 */
[--C-:B------:R-:W-:Y:S02]  /*a250*/  HADD2.F32 R82, -RZ, R85.reuse.H0_H0 ;  /* 0x20000055ff527230 */ /* 0x100fe40000004100 */
[----:B------:R-:W-:Y:S02]  /*a260*/  HADD2.F32 R83, -RZ, R85.H1_H1 ;  /* 0x30000055ff537230 */ /* 0x000fe40000004100 */
[--C-:B------:R-:W-:Y:S02]  /*a270*/  HADD2.F32 R84, -RZ, R86.reuse.H0_H0 ;  /* 0x20000056ff547230 */ /* 0x100fe40000004100 */
[----:B------:R-:W-:Y:S02]  /*a280*/  HADD2.F32 R85, -RZ, R86.H1_H1 ;  /* 0x30000056ff557230 */ /* 0x000fe40000004100 */
[--C-:B------:R-:W-:Y:S02]  /*a290*/  HADD2.F32 R86, -RZ, R87.reuse.H0_H0 ;  /* 0x20000057ff567230 */ /* 0x100fe40000004100 */
[----:B------:R-:W-:Y:S01]  /*a2a0*/  HADD2.F32 R87, -RZ, R87.H1_H1 ;  /* 0x30000057ff577230 */ /* 0x000fe20000004100 */
[----:B---3--:R-:W-:Y:S01]  /*a2b0*/  UPRMT UR4, UR6, 0x654, UR4 ;  /* 0x0000065406047896 */ /* 0x008fe20008000004 */
[C---:B--2---:R-:W-:Y:S01]  /*a2c0*/  FMUL R4, R70.reuse, R4 ;  /* 0x0000000446047220 */ /* 0x044fe20000400000 */
[C---:B------:R-:W-:Y:S01]  /*a2d0*/  FMUL R5, R70.reuse, R5 ;  /* 0x0000000546057220 */ /* 0x040fe20000400000 */
[C---:B------:R-:W-:Y:S01]  /*a2e0*/  FMUL R6, R70.reuse, R6 ;  /* 0x0000000646067220 */ /* 0x040fe20000400000 */
[C---:B------:R-:W-:Y:S01]  /*a2f0*/  FMUL R7, R70.reuse, R7 ;  /* 0x0000000746077220 */ /* 0x040fe20000400000 */
[C---:B------:R-:W-:Y:S01]  /*a300*/  FFMA R4, R73.reuse, R71, R4 ;  /* 0x0000004749047223 */ /* 0x040fe20000000004 */
[C---:B------:R-:W-:Y:S01]  /*a310*/  FFMA R5, R73.reuse, R72, R5 ;  /* 0x0000004849057223 */ /* 0x040fe20000000005 */
[C---:B------:R-:W-:Y:S01]  /*a320*/  FFMA R6, R73.reuse, R74, R6 ;  /* 0x0000004a49067223 */ /* 0x040fe20000000006 */
[----:B------:R-:W-:Y:S01]  /*a330*/  FFMA R7, R73, R75, R7 ;  /* 0x0000004b49077223 */ /* 0x000fe20000000007 */
[----:B------:R-:W-:Y:S01]  /*a340*/  SYNCS.ARRIVE.TRANS64.RED.A1T0 RZ, [UR4], RZ ;  /* 0x000000ffffff79a7 */ /* 0x000fe20008100404 */
[C---:B------:R-:W-:Y:S01]  /*a350*/  FMUL R8, R70.reuse, R8 ;  /* 0x0000000846087220 */ /* 0x040fe20000400000 */
[----:B------:R-:W-:Y:S01]  /*a360*/  F2FP.F16.F32.PACK_AB R4, R5, R4 ;  /* 0x000000040504723e */ /* 0x000fe200000000ff */
[C---:B------:R-:W-:Y:S01]  /*a370*/  FMUL R9, R70.reuse, R9 ;  /* 0x0000000946097220 */ /* 0x040fe20000400000 */
[----:B------:R-:W-:Y:S01]  /*a380*/  F2FP.F16.F32.PACK_AB R5, R7, R6 ;  /* 0x000000060705723e */ /* 0x000fe200000000ff */
[C---:B------:R-:W-:Y:S01]  /*a390*/  FFMA R8, R73.reuse, R76, R8 ;  /* 0x0000004c49087223 */ /* 0x040fe20000000008 */
[C---:B------:R-:W-:Y:S01]  /*a3a0*/  FMUL R10, R70.reuse, R10 ;  /* 0x0000000a460a7220 */ /* 0x040fe20000400000 */
[C---:B------:R-:W-:Y:S01]  /*a3b0*/  FFMA R9, R73.reuse, R77, R9 ;  /* 0x0000004d49097223 */ /* 0x040fe20000000009 */
[C---:B------:R-:W-:Y:S01]  /*a3c0*/  FMUL R11, R70.reuse, R11 ;  /* 0x0000000b460b7220 */ /* 0x040fe20000400000 */
[C---:B------:R-:W-:Y:S01]  /*a3d0*/  FMUL R0, R70.reuse, R12 ;  /* 0x0000000c46007220 */ /* 0x040fe20000400000 */
[----:B------:R-:W-:Y:S01]  /*a3e0*/  FFMA R10, R73, R78, R10 ;  /* 0x0000004e490a7223 */ /* 0x000fe2000000000a */
[C---:B------:R-:W-:Y:S01]  /*a3f0*/  FMUL R2, R70.reuse, R13 ;  /* 0x0000000d46027220 */ /* 0x040fe20000400000 */
[----:B------:R-:W-:Y:S01]  /*a400*/  F2FP.F16.F32.PACK_AB R6, R9, R8 ;  /* 0x000000080906723e */ /* 0x000fe200000000ff */
[C---:B------:R-:W-:Y:S01]  /*a410*/  FFMA R11, R73.reuse, R79, R11 ;  /* 0x0000004f490b7223 */ /* 0x040fe2000000000b */
[C---:B------:R-:W-:Y:S01]  /*a420*/  FFMA R0, R73.reuse, R80, R0 ;  /* 0x0000005049007223 */ /* 0x040fe20000000000 */
[----:B------:R-:W-:Y:S01]  /*a430*/  FFMA R2, R73, R81, R2 ;  /* 0x0000005149027223 */ /* 0x000fe20000000002 */
[C---:B------:R-:W-:Y:S01]  /*a440*/  FMUL R3, R70.reuse, R14 ;  /* 0x0000000e46037220 */ /* 0x040fe20000400000 */
[C---:B------:R-:W-:Y:S01]  /*a450*/  FMUL R15, R70.reuse, R15 ;  /* 0x0000000f460f7220 */ /* 0x040fe20000400000 */
[----:B------:R-:W-:Y:S01]  /*a460*/  F2FP.F16.F32.PACK_AB R7, R11, R10 ;  /* 0x0000000a0b07723e */ /* 0x000fe200000000ff */
[----:B------:R-:W-:Y:S01]  /*a470*/  FMUL R12, R70, R16 ;  /* 0x00000010460c7220 */ /* 0x000fe20000400000 */
[----:B------:R-:W-:Y:S01]  /*a480*/  F2FP.F16.F32.PACK_AB R8, R2, R0 ;  /* 0x000000000208723e */ /* 0x000fe200000000ff */
[C---:B------:R-:W-:Y:S01]  /*a490*/  FFMA R3, R73.reuse, R82, R3 ;  /* 0x0000005249037223 */ /* 0x040fe20000000003 */
[C---:B------:R-:W-:Y:S01]  /*a4a0*/  FFMA R15, R73.reuse, R83, R15 ;  /* 0x00000053490f7223 */ /* 0x040fe2000000000f */
[----:B------:R1:W-:Y:S01]  /*a4b0*/  STS.128 [R160+UR44+0xc400], R4 ;  /* 0x00c40004a0007988 */ /* 0x0003e20008000c2c */
[----:B------:R-:W-:Y:S01]  /*a4c0*/  FFMA R12, R73, R84, R12 ;  /* 0x00000054490c7223 */ /* 0x000fe2000000000c */
[C---:B------:R-:W-:Y:S01]  /*a4d0*/  FMUL R13, R70.reuse, R17 ;  /* 0x00000011460d7220 */ /* 0x040fe20000400000 */
[C---:B------:R-:W-:Y:S01]  /*a4e0*/  FMUL R14, R70.reuse, R18 ;  /* 0x00000012460e7220 */ /* 0x040fe20000400000 */
[----:B------:R-:W-:Y:S01]  /*a4f0*/  F2FP.F16.F32.PACK_AB R9, R15, R3 ;  /* 0x000000030f09723e */ /* 0x000fe200000000ff */
[--C-:B------:R-:W-:Y:S02]  /*a500*/  HADD2.F32 R88, -RZ, R92.reuse.H0_H0 ;  /* 0x2000005cff587230 */ /* 0x100fe40000004100 */
[C---:B------:R-:W-:Y:S01]  /*a510*/  FFMA R13, R73.reuse, R85, R13 ;  /* 0x00000055490d7223 */ /* 0x040fe2000000000d */
[----:B------:R-:W-:Y:S01]  /*a520*/  FFMA R14, R73, R86, R14 ;  /* 0x00000056490e7223 */ /* 0x000fe2000000000e */
[C---:B------:R-:W-:Y:S01]  /*a530*/  FMUL R19, R70.reuse, R19 ;  /* 0x0000001346137220 */ /* 0x040fe20000400000 */
[----:B------:R-:W-:Y:S02]  /*a540*/  HADD2.F32 R89, -RZ, R92.H1_H1 ;  /* 0x3000005cff597230 */ /* 0x000fe40000004100 */
[C---:B------:R-:W-:Y:S01]  /*a550*/  FMUL R16, R70.reuse, R20 ;  /* 0x0000001446107220 */ /* 0x040fe20000400000 */
[----:B------:R-:W-:Y:S01]  /*a560*/  F2FP.F16.F32.PACK_AB R10, R13, R12 ;  /* 0x0000000c0d0a723e */ /* 0x000fe200000000ff */
[C---:B------:R-:W-:Y:S01]  /*a570*/  FFMA R19, R73.reuse, R87, R19 ;  /* 0x0000005749137223 */ /* 0x040fe20000000013 */
[--C-:B------:R-:W-:Y:S02]  /*a580*/  HADD2.F32 R90, -RZ, R93.reuse.H0_H0 ;  /* 0x2000005dff5a7230 */ /* 0x100fe40000004100 */
[----:B------:R-:W-:Y:S01]  /*a590*/  FFMA R16, R73, R88, R16 ;  /* 0x0000005849107223 */ /* 0x000fe20000000010 */
[C---:B------:R-:W-:Y:S01]  /*a5a0*/  FMUL R17, R70.reuse, R21 ;  /* 0x0000001546117220 */ /* 0x040fe20000400000 */
[----:B------:R-:W-:Y:S01]  /*a5b0*/  HADD2.F32 R91, -RZ, R93.H1_H1 ;  /* 0x3000005dff5b7230 */ /* 0x000fe20000004100 */
[----:B------:R-:W-:Y:S01]  /*a5c0*/  F2FP.F16.F32.PACK_AB R11, R19, R14 ;  /* 0x0000000e130b723e */ /* 0x000fe200000000ff */
[C---:B------:R-:W-:Y:S01]  /*a5d0*/  FMUL R18, R70.reuse, R22 ;  /* 0x0000001646127220 */ /* 0x040fe20000400000 */
[C---:B------:R-:W-:Y:S01]  /*a5e0*/  FFMA R17, R73.reuse, R89, R17 ;  /* 0x0000005949117223 */ /* 0x040fe20000000011 */
[--C-:B------:R-:W-:Y:S02]  /*a5f0*/  HADD2.F32 R92, -RZ, R94.reuse.H0_H0 ;  /* 0x2000005eff5c7230 */ /* 0x100fe40000004100 */
[C---:B------:R-:W-:Y:S01]  /*a600*/  FMUL R23, R70.reuse, R23 ;  /* 0x0000001746177220 */ /* 0x040fe20000400000 */
[----:B------:R1:W-:Y:S01]  /*a610*/  STS.128 [R161+0xc400], R8 ;  /* 0x00c40008a1007388 */ /* 0x0003e20000000c00 */
[----:B------:R-:W-:Y:S01]  /*a620*/  FFMA R18, R73, R90, R18 ;  /* 0x0000005a49127223 */ /* 0x000fe20000000012 */
[----:B------:R-:W-:Y:S01]  /*a630*/  F2FP.F16.F32.PACK_AB R16, R17, R16 ;  /* 0x000000101110723e */ /* 0x000fe200000000ff */
[----:B------:R-:W-:Y:S01]  /*a640*/  FFMA R23, R73, R91, R23 ;  /* 0x0000005b49177223 */ /* 0x000fe20000000017 */
[----:B------:R-:W-:Y:S02]  /*a650*/  HADD2.F32 R93, -RZ, R94.H1_H1 ;  /* 0x3000005eff5d7230 */ /* 0x000fe40000004100 */
[C---:B------:R-:W-:Y:S01]  /*a660*/  FMUL R20, R70.reuse, R24 ;  /* 0x0000001846147220 */ /* 0x040fe20000400000 */
[--C-:B------:R-:W-:Y:S02]  /*a670*/  HADD2.F32 R94, -RZ, R95.reuse.H0_H0 ;  /* 0x2000005fff5e7230 */ /* 0x100fe40000004100 */
[C---:B------:R-:W-:Y:S01]  /*a680*/  FMUL R21, R70.reuse, R25 ;  /* 0x0000001946157220 */ /* 0x040fe20000400000 */
[----:B------:R-:W-:Y:S01]  /*a690*/  F2FP.F16.F32.PACK_AB R17, R23, R18 ;  /* 0x000000121711723e */ /* 0x000fe200000000ff */
[C---:B------:R-:W-:Y:S01]  /*a6a0*/  FFMA R20, R73.reuse, R92, R20 ;  /* 0x0000005c49147223 */ /* 0x040fe20000000014 */
[----:B------:R-:W-:Y:S02]  /*a6b0*/  HADD2.F32 R95, -RZ, R95.H1_H1 ;  /* 0x3000005fff5f7230 */ /* 0x000fe40000004100 */
[----:B------:R-:W-:Y:S01]  /*a6c0*/  FFMA R21, R73, R93, R21 ;  /* 0x0000005d49157223 */ /* 0x000fe20000000015 */
[C---:B------:R-:W-:Y:S01]  /*a6d0*/  FMUL R22, R70.reuse, R26 ;  /* 0x0000001a46167220 */ /* 0x040fe20000400000 */
[--C-:B------:R-:W-:Y:S02]  /*a6e0*/  HADD2.F32 R96, -RZ, R100.reuse.H0_H0 ;  /* 0x20000064ff607230 */ /* 0x100fe40000004100 */
[C---:B------:R-:W-:Y:S01]  /*a6f0*/  FMUL R27, R70.reuse, R27 ;  /* 0x0000001b461b7220 */ /* 0x040fe20000400000 */
[----:B------:R-:W-:Y:S01]  /*a700*/  HADD2.F32 R97, -RZ, R100.H1_H1 ;  /* 0x30000064ff617230 */ /* 0x000fe20000004100 */
[----:B------:R-:W-:Y:S01]  /*a710*/  F2FP.F16.F32.PACK_AB R18, R21, R20 ;  /* 0x000000141512723e */ /* 0x000fe200000000ff */
[C---:B------:R-:W-:Y:S01]  /*a720*/  FFMA R22, R73.reuse, R94, R22 ;  /* 0x0000005e49167223 */ /* 0x040fe20000000016 */
        /* <DEDUP_REMOVED lines=9> */
[--C-:B------:R-:W-:Y:S01]  /*a7c0*/  HADD2.F32 R100, -RZ, R102.reuse.H0_H0 ;  /* 0x20000066ff647230 */ /* 0x100fe20000004100 */
[----:B------:R1:W-:Y:S01]  /*a7d0*/  STS.128 [R159+0xc400], R16 ;  /* 0x00c400109f007388 */ /* 0x0003e20000000c00 */
        /* <DEDUP_REMOVED lines=69> */
[C---:B------:R-:W-:Y:S01]  /*ac30*/  FFMA R45, R73.reuse, R117, R45 ;  /* 0x00000075492d7223 */ /* 0x040fe2000000002d */
[C---:B------:R-:W-:Y:S01]  /*ac40*/  FMUL R46, R70.reuse, R50 ;  /* 0x00000032462e7220 */ /* 0x040fe20000400000 */
[--C-:B------:R-:W-:Y:S02]  /*ac50*/  HADD2.F32 R120, -RZ, R124.reuse.H0_H0 ;  /* 0x2000007cff787230 */ /* 0x100fe40000004100 */
[C---:B------:R-:W-:Y:S01]  /*ac60*/  FMUL R51, R70.reuse, R51 ;  /* 0x0000003346337220 */ /* 0x040fe20000400000 */
[----:B------:R-:W-:Y:S02]  /*ac70*/  HADD2.F32 R121, -RZ, R124.H1_H1 ;  /* 0x3000007cff797230 */ /* 0x000fe40000004100 */
[C---:B------:R-:W-:Y:S01]  /*ac80*/  FMUL R48, R70.reuse, R52 ;  /* 0x0000003446307220 */ /* 0x040fe20000400000 */
[--C-:B------:R-:W-:Y:S02]  /*ac90*/  HADD2.F32 R122, -RZ, R125.reuse.H0_H0 ;  /* 0x2000007dff7a7230 */ /* 0x100fe40000004100 */
[C---:B------:R-:W-:Y:S01]  /*aca0*/  FMUL R49, R70.reuse, R53 ;  /* 0x0000003546317220 */ /* 0x040fe20000400000 */
[C---:B------:R-:W-:Y:S01]  /*acb0*/  FFMA R46, R73.reuse, R118, R46 ;  /* 0x00000076492e7223 */ /* 0x040fe2000000002e */
[----:B------:R-:W-:Y:S02]  /*acc0*/  HADD2.F32 R123, -RZ, R125.H1_H1 ;  /* 0x3000007dff7b7230 */ /* 0x000fe40000004100 */
[C---:B------:R-:W-:Y:S01]  /*acd0*/  FMUL R50, R70.reuse, R54 ;  /* 0x0000003646327220 */ /* 0x040fe20000400000 */
[C---:B------:R-:W-:Y:S01]  /*ace0*/  FFMA R51, R73.reuse, R119, R51 ;  /* 0x0000007749337223 */ /* 0x040fe20000000033 */
        /* <DEDUP_REMOVED lines=11> */
[----:B------:R-:W-:Y:S01]  /*ada0*/  FFMA R55, R73, R123, R55 ;  /* 0x0000007b49377223 */ /* 0x000fe20000000037 */
[--C-:B------:R-:W-:Y:S02]  /*adb0*/  HADD2.F32 R128, -RZ, R132.reuse.H0_H0 ;  /* 0x20000084ff807230 */ /* 0x100fe40000004100 */
[C---:B------:R-:W-:Y:S01]  /*adc0*/  FMUL R59, R70.reuse, R59 ;  /* 0x0000003b463b7220 */ /* 0x040fe20000400000 */
[----:B------:R-:W-:Y:S01]  /*add0*/  F2FP.F16.F32.PACK_AB R42, R45, R44 ;  /* 0x0000002c2d2a723e */ /* 0x000fe200000000ff */
[----:B------:R-:W-:Y:S01]  /*ade0*/  FFMA R52, R73, R124, R52 ;  /* 0x0000007c49347223 */ /* 0x000fe20000000034 */
[----:B------:R-:W-:Y:S01]  /*adf0*/  F2FP.F16.F32.PACK_AB R43, R51, R46 ;  /* 0x0000002e332b723e */ /* 0x000fe200000000ff */
[----:B------:R-:W-:Y:S02]  /*ae00*/  HADD2.F32 R129, -RZ, R132.H1_H1 ;  /* 0x30000084ff817230 */ /* 0x000fe40000004100 */
[C---:B------:R-:W-:Y:S01]  /*ae10*/  FMUL R56, R70.reuse, R60 ;  /* 0x0000003c46387220 */ /* 0x040fe20000400000 */
[C---:B------:R-:W-:Y:S01]  /*ae20*/  FFMA R53, R73.reuse, R125, R53 ;  /* 0x0000007d49357223 */ /* 0x040fe20000000035 */
[--C-:B------:R-:W-:Y:S01]  /*ae30*/  HADD2.F32 R130, -RZ, R133.reuse.H0_H0 ;  /* 0x20000085ff827230 */ /* 0x100fe20000004100 */
[----:B------:R1:W-:Y:S01]  /*ae40*/  STS.128 [R164+0xc400], R40 ;  /* 0x00c40028a4007388 */ /* 0x0003e20000000c00 */
        /* <DEDUP_REMOVED lines=15> */
[----:B------:R-:W-:Y:S02]  /*af40*/  HADD2.F32 R135, -RZ, R135.H1_H1 ;  /* 0x30000087ff877230 */ /* 0x000fe40000004100 */
[C---:B------:R-:W-:Y:S01]  /*af50*/  FMUL R62, R70.reuse, R66 ;  /* 0x00000042463e7220 */ /* 0x040fe20000400000 */
[----:B------:R-:W-:Y:S01]  /*af60*/  F2FP.F16.F32.PACK_AB R49, R55, R50 ;  /* 0x000000323731723e */ /* 0x000fe200000000ff */
[----:B------:R-:W-:Y:S01]  /*af70*/  FFMA R63, R73, R131, R63 ;  /* 0x00000083493f7223 */ /* 0x000fe2000000003f */
[----:B------:R-:W-:Y:S01]  /*af80*/  FMUL R67, R70, R67 ;  /* 0x0000004346437220 */ /* 0x000fe20000400000 */
[----:B------:R-:W-:Y:S01]  /*af90*/  F2FP.F16.F32.PACK_AB R50, R53, R52 ;  /* 0x000000343532723e */ /* 0x000fe200000000ff */
[----:B------:R-:W-:Y:S01]  /*afa0*/  FFMA R60, R73, R132, R60 ;  /* 0x00000084493c7223 */ /* 0x000fe2000000003c */
[----:B------:R-:W-:Y:S01]  /*afb0*/  F2FP.F16.F32.PACK_AB R51, R59, R54 ;  /* 0x000000363b33723e */ /* 0x000fe200000000ff */
[C---:B------:R-:W-:Y:S01]  /*afc0*/  FFMA R61, R73.reuse, R133, R61 ;  /* 0x00000085493d7223 */ /* 0x040fe2000000003d */
[C---:B------:R-:W-:Y:S01]  /*afd0*/  FFMA R62, R73.reuse, R134, R62 ;  /* 0x00000086493e7223 */ /* 0x040fe2000000003e */
[----:B------:R-:W-:Y:S01]  /*afe0*/  FFMA R67, R73, R135, R67 ;  /* 0x0000008749437223 */ /* 0x000fe20000000043 */
[----:B------:R-:W-:Y:S01]  /*aff0*/  F2FP.F16.F32.PACK_AB R56, R57, R56 ;  /* 0x000000383938723e */ /* 0x000fe200000000ff */
[----:B------:R1:W-:Y:S01]  /*b000*/  STS.128 [R150+0xc400], R48 ;  /* 0x00c4003096007388 */ /* 0x0003e20000000c00 */
[----:B------:R-:W-:Y:S02]  /*b010*/  F2FP.F16.F32.PACK_AB R57, R63, R58 ;  /* 0x0000003a3f39723e */ /* 0x000fe400000000ff */
        /* <DEDUP_REMOVED lines=12> */
[----:B------:R-:W-:Y:S02]  /*b0e0*/  UIADD3 UR9, UPT, UPT, UR49, 0xc0, URZ ;  /* 0x000000c031097890 */ /* 0x000fe4000fffe0ff */
[----:B------:R-:W-:Y:S01]  /*b0f0*/  UIADD3 UR8, UPT, UPT, UR44, 0xc400, URZ ;  /* 0x0000c4002c087890 */ /* 0x000fe2000fffe0ff */
[----:B------:R-:W-:Y:S01]  /*b100*/  UMOV UR10, UR50 ;  /* 0x00000032000a7c82 */ /* 0x000fe20008000000 */
[----:B------:R-:W-:Y:S01]  /*b110*/  UMOV UR11, UR36 ;  /* 0x00000024000b7c82 */ /* 0x000fe20008000000 */
[----:B--2---:R-:W-:Y:S04]  /*b120*/  UIADD3 UR4, UP0, UPT, UR6, 0x680, URZ ;  /* 0x0000068006047890 */ /* 0x004fe8000ff1e0ff */
[----:B------:R-:W-:Y:S09]  /*b130*/  UIADD3.X UR5, UPT, UPT, URZ, UR7, URZ, UP0, !UPT ;  /* 0x00000007ff057290 */ /* 0x000ff200087fe4ff */
[----:B------:R2:W-:Y:S01]  /*b140*/  UTMASTG.3D [UR8], [UR4] ;  /* 0x00000008040073b5 */ /* 0x0005e20008010000 */
[----:B------:R0:W-:Y:S01]  /*b150*/  UTMACMDFLUSH ;  /* 0x00000000000079b7 */ /* 0x0001e20000000000 */
[----:B--2---:R-:W-:Y:S04]  /*b160*/  DEPBAR.LE SB0, 0x1 ;  /* 0x000080400000791a */ /* 0x004fe80000000000 */
.L_x_131:
[----:B------:R-:W-:Y:S05]  /*b170*/  BSYNC.RECONVERGENT B0 ;  /* 0x0000000000007941 */ /* 0x000fea0003800200 */
.L_x_130:
[----:B------:R-:W-:Y:S01]  /*b180*/  BAR.SYNC.DEFER_BLOCKING 0x1, 0x80 ;  /* 0x0042000000007b1d */ /* 0x000fe20000010000 */
[----:B------:R-:W-:Y:S01]  /*b190*/  UISETP.NE.AND UP0, UPT, UR47, -0x4, UPT ;  /* 0xfffffffc2f00788c */ /* 0x000fe2000bf05270 */
[----:B------:R-:W-:Y:S08]  /*b1a0*/  IADD3 R68, PT, PT, R68, 0x1, RZ ;  /* 0x0000000144447810 */ /* 0x000ff00007ffe0ff */
[----:B------:R-:W-:Y:S05]  /*b1b0*/  BRA.U !UP0, `(.L_x_132) ;  /* 0x0000000108247547 */ /* 0x000fea000b800000 */
[----:B------:R-:W-:Y:S01]  /*b1c0*/  ISETP.NE.AND P0, PT, R158, RZ, PT ;  /* 0x000000ff9e00720c */ /* 0x000fe20003f05270 */
[----:B------:R-:W-:Y:S01]  /*b1d0*/  IMAD.U32 R0, RZ, RZ, UR46 ;  /* 0x0000002eff007e24 */ /* 0x000fe2000f8e00ff */
[----:B------:R-:W-:Y:S04]  /*b1e0*/  UIADD3 UR4, UPT, UPT, UR46, 0x1, URZ ;  /* 0x000000012e047890 */ /* 0x000fe8000fffe0ff */
[----:B------:R-:W-:Y:S04]  /*b1f0*/  UISETP.NE.AND UP0, UPT, UR4, 0x4, UPT ;  /* 0x000000040400788c */ /* 0x000fe8000bf05270 */
[----:B------:R-:W-:Y:S03]  /*b200*/  USEL UR46, UR4, URZ, UP0 ;  /* 0x000000ff042e7287 */ /* 0x000fe60008000000 */
[----:B------:R-:W-:Y:S05]  /*b210*/  @P0 LEA R0, R0, UR44, 0x3 ;  /* 0x0000002c00000c11 */ /* 0x000fea000f8e18ff */
[----:B------:R-:W-:Y:S05]  /*b220*/  @P0 VIADD R0, R0, 0x80 ;  /* 0x0000008000000836 */ /* 0x000fea0000000000 */
[----:B------:R-:W-:Y:S04]  /*b230*/  @P0 PRMT R0, R165, 0x654, R0 ;  /* 0x00000654a5000816 */ /* 0x000fe80000000000 */
[----:B------:R2:W-:Y:S03]  /*b240*/  @P0 SYNCS.ARRIVE.TRANS64.RED.A1T0 RZ, [R0+URZ], RZ ;  /* 0x000000ff00ff09a7 */ /* 0x0005e600081004ff */
.L_x_132:
[----:B------:R-:W-:Y:S01]  /*b250*/  R2UR UR5, R144 ;  /* 0x00000000900572ca */ /* 0x000fe200000e0000 */
[----:B------:R-:W-:Y:S01]  /*b260*/  UISETP.NE.AND UP0, UPT, UR61, URZ, UPT ;  /* 0x000000ff3d00728c */ /* 0x000fe2000bf05270 */
[----:B------:R-:W-:Y:S01]  /*b270*/  R2UR UR4, R145 ;  /* 0x00000000910472ca */ /* 0x000fe200000e0000 */
[----:B------:R-:W-:Y:S01]  /*b280*/  UIADD3 UR47, UPT, UPT, UR47, 0x4, URZ ;  /* 0x000000042f2f7890 */ /* 0x000fe2000fffe0ff */
[----:B------:R-:W-:Y:S01]  /*b290*/  ISETP.NE.AND P0, PT, R149, 0x2, PT ;  /* 0x000000029500780c */ /* 0x000fe20003f05270 */
[----:B------:R-:W-:Y:S01]  /*b2a0*/  UMOV UR36, UR60 ;  /* 0x0000003c00247c82 */ /* 0x000fe20008000000 */
[----:B------:R-:W-:Y:S02]  /*b2b0*/  ISETP.NE.AND P1, PT, R68, 0x2, PT ;  /* 0x000000024400780c */ /* 0x000fe40003f25270 */
[----:B------:R-:W-:Y:S02]  /*b2c0*/  SEL R2, RZ, 0x1, P0 ;  /* 0x00000001ff027807 */ /* 0x000fe40000000000 */
[----:B--2---:R-:W-:Y:S02]  /*b2d0*/  SEL R0, RZ, 0x1, P1 ;  /* 0x00000001ff007807 */ /* 0x004fe40000800000 */
[----:B------:R-:W-:Y:S01]  /*b2e0*/  LOP3.LUT R152, R152, R2, RZ, 0x3c, !PT ;  /* 0x0000000298987212 */ /* 0x000fe200078e3cff */
[----:B------:R-:W-:Y:S01]  /*b2f0*/  UIADD3 UR20, UPT, UPT, UR37, UR5, URZ ;  /* 0x0000000525147290 */ /* 0x000fe2000fffe0ff */
[----:B------:R-:W-:Y:S01]  /*b300*/  LOP3.LUT R153, R153, R0, RZ, 0x3c, !PT ;  /* 0x0000000099997212 */ /* 0x000fe200078e3cff */
[----:B------:R-:W-:Y:S01]  /*b310*/  UIADD3 UR16, UPT, UPT, UR38, UR4, URZ ;  /* 0x0000000426107290 */ /* 0x000fe2000fffe0ff */
[----:B------:R-:W-:Y:S02]  /*b320*/  SEL R149, R149, RZ, P0 ;  /* 0x000000ff95957207 */ /* 0x000fe40000000000 */
[----:B------:R-:W-:Y:S01]  /*b330*/  SEL R68, R68, RZ, P1 ;  /* 0x000000ff44447207 */ /* 0x000fe20000800000 */
[----:B------:R-:W-:Y:S08]  /*b340*/  BRA.U UP0, `(.L_x_133) ;  /* 0xffffff9d00a47547 */ /* 0x000ff0000b83ffff */
[----:B------:R-:W-:-:S13]  /*b350*/  R2UR UR4, R146 ;  /* 0x00000000920472ca */ /* 0x000fda00000e0000 */
[----:B------:R-:W-:-:S09]  /*b360*/  UISETP.NE.AND UP0, UPT, UR4, URZ, UPT ;  /* 0x000000ff0400728c */ /* 0x000fd2000bf05270 */
[----:B------:R-:W-:Y:S05]  /*b370*/  BRA.U !UP0, `(.L_x_134) ;  /* 0x0000000108487547 */ /* 0x000fea000b800000 */
[----:B------:R-:W2:Y:S02]  /*b380*/  LDCU.64 UR4, c[0x0][0x890] ;  /* 0x00011200ff0477ac */ /* 0x000ea40008000a00 */
[----:B--2---:R-:W-:-:S04]  /*b390*/  UISETP.NE.U32.AND UP0, UPT, UR4, URZ, UPT ;  /* 0x000000ff0400728c */ /* 0x004fc8000bf05070 */
[----:B------:R-:W-:-:S09]  /*b3a0*/  UISETP.NE.AND.EX UP0, UPT, UR5, URZ, UPT, UP0 ;  /* 0x000000ff0500728c */ /* 0x000fd2000bf05300 */
[----:B------:R-:W-:Y:S05]  /*b3b0*/  BRA.U UP0, `(.L_x_135) ;  /* 0x00000001000c7547 */ /* 0x000fea000b800000 */
[----:B------:R-:W-:-:S13]  /*b3c0*/  FSETP.NEU.AND P0, PT, R73, RZ, PT ;  /* 0x000000ff4900720b */ /* 0x000fda0003f0d000 */
[----:B------:R-:W-:Y:S05]  /*b3d0*/  @!P0 EXIT ;  /* 0x000000000000894d */ /* 0x000fea0003800000 */
[----:B------:R-:W-:Y:S05]  /*b3e0*/  BRA `(.L_x_134) ;  /* 0x00000000002c7947 */ /* 0x000fea0003800000 */
.L_x_135:
[----:B------:R-:W-:Y:S01]  /*b3f0*/  ISETP.NE.AND P0, PT, R148, RZ, PT ;  /* 0x000000ff9400720c */ /* 0x000fe20003f05270 */
[----:B------:R-:W-:-:S12]  /*b400*/  BSSY.RECONVERGENT B0, `(.L_x_134) ;  /* 0x0000009000007945 */ /* 0x000fd80003800200 */
[----:B------:R-:W-:Y:S05]  /*b410*/  @P0 BRA `(.L_x_136) ;  /* 0x0000000000140947 */ /* 0x000fea0003800000 */
[----:B------:R-:W2:Y:S02]  /*b420*/  LDCU.64 UR4, c[0x0][0x888] ;  /* 0x00011100ff0477ac */ /* 0x000ea40008000a00 */
[----:B--2---:R-:W-:-:S04]  /*b430*/  ISETP.NE.U32.AND P0, PT, RZ, UR4, PT ;  /* 0x00000004ff007c0c */ /* 0x004fc8000bf05070 */
[----:B------:R-:W-:-:S13]  /*b440*/  ISETP.NE.AND.EX P0, PT, RZ, UR5, PT, P0 ;  /* 0x00000005ff007c0c */ /* 0x000fda000bf05300 */
[----:B------:R-:W-:Y:S05]  /*b450*/  @!P0 EXIT ;  /* 0x000000000000894d */ /* 0x000fea0003800000 */
[----:B------:R-:W-:Y:S05]  /*b460*/  BRA `(.L_x_137) ;  /* 0x0000000000087947 */ /* 0x000fea0003800000 */
.L_x_136:
[----:B------:R-:W-:-:S13]  /*b470*/  FSETP.NEU.AND P0, PT, R73, RZ, PT ;  /* 0x000000ff4900720b */ /* 0x000fda0003f0d000 */
[----:B------:R-:W-:Y:S05]  /*b480*/  @!P0 EXIT ;  /* 0x000000000000894d */ /* 0x000fea0003800000 */
.L_x_137:
[----:B------:R-:W-:Y:S05]  /*b490*/  BSYNC.RECONVERGENT B0 ;  /* 0x0000000000007941 */ /* 0x000fea0003800200 */
.L_x_134:
[----:B------:R-:W2:Y:S01]  /*b4a0*/  S2UR UR5, SR_CgaCtaId ;  /* 0x00000000000579c3 */ /* 0x000ea20000008800 */
[----:B------:R-:W-:Y:S01]  /*b4b0*/  ULEA UR4, UR46, UR44, 0x3 ;  /* 0x0000002c2e047291 */ /* 0x000fe2000f8e18ff */
[----:B------:R-:W-:-:S04]  /*b4c0*/  DEPBAR.LE SB0, 0x0 ;  /* 0x000080000000791a */ /* 0x000fc80000000000 */
[----:B------:R-:W-:-:S04]  /*b4d0*/  UIADD3 UR4, UPT, UPT, UR4, 0x80, URZ ;  /* 0x0000008004047890 */ /* 0x000fc8000fffe0ff */
[----:B--2---:R-:W-:-:S09]  /*b4e0*/  UPRMT UR4, UR5, 0x654, UR4 ;  /* 0x0000065405047896 */ /* 0x004fd20008000004 */
[----:B------:R-:W-:Y:S01]  /*b4f0*/  SYNCS.ARRIVE.TRANS64.RED.A1T0 RZ, [UR4], RZ ;  /* 0x000000ffffff79a7 */ /* 0x000fe20008100404 */
[----:B------:R-:W-:Y:S05]  /*b500*/  EXIT ;  /* 0x000000000000794d */ /* 0x000fea0003800000 */
.L_x_24:
[----:B--2---:R2:W3:Y:S02]  /*b510*/  SYNCS.PHASECHK.TRANS64.TRYWAIT P0, [R0+URZ+0x100], R2 ;  /* 0x00010002000075a7 */ /* 0x0044e400080011ff */
[----:B---3--:R-:W-:Y:S05]  /*b520*/  @!P0 NANOSLEEP.SYNCS 0x989680 ;  /* 0x009896800000895d */ /* 0x008fea0003900000 */
[----:B------:R-:W3:Y:S02]  /*b530*/  @!P0 SYNCS.PHASECHK.TRANS64 P0, [R0+URZ+0x100], R2 ;  /* 0x00010002000085a7 */ /* 0x000ee400080010ff */
[----:B---3--:R-:W-:Y:S05]  /*b540*/  @!P0 BRA `(.L_x_24) ;  /* 0xfffffffc00f08947 */ /* 0x008fea000383ffff */
[----:B------:R-:W-:Y:S05]  /*b550*/  BRA `(.L_x_138) ;  /* 0xffffff6400047947 */ /* 0x000fea000383ffff */
.L_x_27:
[----:B--2---:R-:W-:-:S07]  /*b560*/  MOV R0, UR33 ;  /* 0x0000002100007c02 */ /* 0x004fce0008000f00 */
.L_x_139:
[----:B--2---:R2:W3:Y:S02]  /*b570*/  SYNCS.PHASECHK.TRANS64.TRYWAIT P0, [R0+URZ+0x30], R3 ;  /* 0x00003003000075a7 */ /* 0x0044e400080011ff */
[----:B---3--:R-:W-:Y:S05]  /*b580*/  @!P0 NANOSLEEP.SYNCS 0x989680 ;  /* 0x009896800000895d */ /* 0x008fea0003900000 */
[----:B------:R-:W3:Y:S02]  /*b590*/  @!P0 SYNCS.PHASECHK.TRANS64 P0, [R0+URZ+0x30], R3 ;  /* 0x00003003000085a7 */ /* 0x000ee400080010ff */
[----:B---3--:R-:W-:Y:S05]  /*b5a0*/  @!P0 BRA `(.L_x_139) ;  /* 0xfffffffc00f08947 */ /* 0x008fea000383ffff */
[----:B------:R-:W-:Y:S05]  /*b5b0*/  BRA `(.L_x_26) ;  /* 0xffffff6400447947 */ /* 0x000fea000383ffff */
.L_x_34:
[----:B-1----:R-:W-:-:S07]  /*b5c0*/  MOV R0, UR17 ;  /* 0x0000001100007c02 */ /* 0x002fce0008000f00 */
.L_x_140:
[----:B-1----:R1:W2:Y:S02]  /*b5d0*/  SYNCS.PHASECHK.TRANS64.TRYWAIT P0, [R0+URZ+0x30], R3 ;  /* 0x00003003000075a7 */ /* 0x0022a400080011ff */
[----:B--2---:R-:W-:Y:S05]  /*b5e0*/  @!P0 NANOSLEEP.SYNCS 0x989680 ;  /* 0x009896800000895d */ /* 0x004fea0003900000 */
[----:B------:R-:W2:Y:S02]  /*b5f0*/  @!P0 SYNCS.PHASECHK.TRANS64 P0, [R0+URZ+0x30], R3 ;  /* 0x00003003000085a7 */ /* 0x000ea400080010ff */
[----:B--2---:R-:W-:Y:S05]  /*b600*/  @!P0 BRA `(.L_x_140) ;  /* 0xfffffffc00f08947 */ /* 0x004fea000383ffff */
[----:B------:R-:W-:Y:S05]  /*b610*/  BRA `(.L_x_33) ;  /* 0xffffff6800047947 */ /* 0x000fea000383ffff */
.L_x_39:
[----:B-1----:R1:W2:Y:S02]  /*b620*/  SYNCS.PHASECHK.TRANS64.TRYWAIT P0, [R3+URZ+0xb0], R0 ;  /* 0x0000b000030075a7 */ /* 0x0022a400080011ff */
[----:B--2---:R-:W-:Y:S05]  /*b630*/  @!P0 NANOSLEEP.SYNCS 0x989680 ;  /* 0x009896800000895d */ /* 0x004fea0003900000 */
[----:B------:R-:W2:Y:S02]  /*b640*/  @!P0 SYNCS.PHASECHK.TRANS64 P0, [R3+URZ+0xb0], R0 ;  /* 0x0000b000030085a7 */ /* 0x000ea400080010ff */
[----:B--2---:R-:W-:Y:S05]  /*b650*/  @!P0 BRA `(.L_x_39) ;  /* 0xfffffffc00f08947 */ /* 0x004fea000383ffff */
[----:B------:R-:W-:Y:S05]  /*b660*/  BRA `(.L_x_141) ;  /* 0xffffff6800a47947 */ /* 0x000fea000383ffff */
.L_x_43:
[----:B------:R-:W-:-:S07]  /*b670*/  MOV R0, UR4 ;  /* 0x0000000400007c02 */ /* 0x000fce0008000f00 */
.L_x_142:
[----:B-1----:R1:W2:Y:S02]  /*b680*/  SYNCS.PHASECHK.TRANS64.TRYWAIT P0, [R0+URZ], R2 ;  /* 0x00000002000075a7 */ /* 0x0022a400080011ff */
[----:B--2---:R-:W-:Y:S05]  /*b690*/  @!P0 NANOSLEEP.SYNCS 0x989680 ;  /* 0x009896800000895d */ /* 0x004fea0003900000 */
[----:B------:R-:W2:Y:S02]  /*b6a0*/  @!P0 SYNCS.PHASECHK.TRANS64 P0, [R0+URZ], R2 ;  /* 0x00000002000085a7 */ /* 0x000ea400080010ff */
[----:B--2---:R-:W-:Y:S05]  /*b6b0*/  @!P0 BRA `(.L_x_142) ;  /* 0xfffffffc00f08947 */ /* 0x004fea000383ffff */
[----:B------:R-:W-:Y:S05]  /*b6c0*/  BRA `(.L_x_143) ;  /* 0xffffff7000507947 */ /* 0x000fea000383ffff */
.L_x_44:
[----:B------:R-:W-:-:S07]  /*b6d0*/  MOV R0, UR5 ;  /* 0x0000000500007c02 */ /* 0x000fce0008000f00 */
.L_x_144:
[----:B-1----:R1:W2:Y:S02]  /*b6e0*/  SYNCS.PHASECHK.TRANS64.TRYWAIT P0, [R0+URZ], R3 ;  /* 0x00000003000075a7 */ /* 0x0022a400080011ff */
[----:B--2---:R-:W-:Y:S05]  /*b6f0*/  @!P0 NANOSLEEP.SYNCS 0x989680 ;  /* 0x009896800000895d */ /* 0x004fea0003900000 */
[----:B------:R-:W2:Y:S02]  /*b700*/  @!P0 SYNCS.PHASECHK.TRANS64 P0, [R0+URZ], R3 ;  /* 0x00000003000085a7 */ /* 0x000ea400080010ff */
[----:B--2---:R-:W-:Y:S05]  /*b710*/  @!P0 BRA `(.L_x_144) ;  /* 0xfffffffc00f08947 */ /* 0x004fea000383ffff */
[----:B------:R-:W-:Y:S05]  /*b720*/  BRA `(.L_x_145) ;  /* 0xffffff70005c7947 */ /* 0x000fea000383ffff */
.L_x_45:
[----:B------:R-:W-:-:S07]  /*b730*/  MOV R0, UR5 ;  /* 0x0000000500007c02 */ /* 0x000fce0008000f00 */
.L_x_146:
[----:B-1----:R1:W2:Y:S02]  /*b740*/  SYNCS.PHASECHK.TRANS64.TRYWAIT P0, [R0+URZ], R3 ;  /* 0x00000003000075a7 */ /* 0x0022a400080011ff */
[----:B--2---:R-:W-:Y:S05]  /*b750*/  @!P0 NANOSLEEP.SYNCS 0x989680 ;  /* 0x009896800000895d */ /* 0x004fea0003900000 */
[----:B------:R-:W2:Y:S02]  /*b760*/  @!P0 SYNCS.PHASECHK.TRANS64 P0, [R0+URZ], R3 ;  /* 0x00000003000085a7 */ /* 0x000ea400080010ff */
[----:B--2---:R-:W-:Y:S05]  /*b770*/  @!P0 BRA `(.L_x_146) ;  /* 0xfffffffc00f08947 */ /* 0x004fea000383ffff */
[----:B------:R-:W-:Y:S05]  /*b780*/  BRA `(.L_x_147) ;  /* 0xffffff7000687947 */ /* 0x000fea000383ffff */
.L_x_46:
[----:B------:R-:W-:-:S07]  /*b790*/  MOV R0, UR5 ;  /* 0x0000000500007c02 */ /* 0x000fce0008000f00 */
.L_x_148:
[----:B-1----:R1:W2:Y:S02]  /*b7a0*/  SYNCS.PHASECHK.TRANS64.TRYWAIT P0, [R0+URZ], R3 ;  /* 0x00000003000075a7 */ /* 0x0022a400080011ff */
[----:B--2---:R-:W-:Y:S05]  /*b7b0*/  @!P0 NANOSLEEP.SYNCS 0x989680 ;  /* 0x009896800000895d */ /* 0x004fea0003900000 */
[----:B------:R-:W2:Y:S02]  /*b7c0*/  @!P0 SYNCS.PHASECHK.TRANS64 P0, [R0+URZ], R3 ;  /* 0x00000003000085a7 */ /* 0x000ea400080010ff */
[----:B--2---:R-:W-:Y:S05]  /*b7d0*/  @!P0 BRA `(.L_x_148) ;  /* 0xfffffffc00f08947 */ /* 0x004fea000383ffff */
[----:B------:R-:W-:Y:S05]  /*b7e0*/  BRA `(.L_x_149) ;  /* 0xffffff7000747947 */ /* 0x000fea000383ffff */
.L_x_47:
[----:B------:R-:W-:-:S07]  /*b7f0*/  MOV R0, UR5 ;  /* 0x0000000500007c02 */ /* 0x000fce0008000f00 */
.L_x_150:
[----:B-1----:R1:W2:Y:S02]  /*b800*/  SYNCS.PHASECHK.TRANS64.TRYWAIT P0, [R0+URZ], R3 ;  /* 0x00000003000075a7 */ /* 0x0022a400080011ff */
[----:B--2---:R-:W-:Y:S05]  /*b810*/  @!P0 NANOSLEEP.SYNCS 0x989680 ;  /* 0x009896800000895d */ /* 0x004fea0003900000 */
[----:B------:R-:W2:Y:S02]  /*b820*/  @!P0 SYNCS.PHASECHK.TRANS64 P0, [R0+URZ], R3 ;  /* 0x00000003000085a7 */ /* 0x000ea400080010ff */
[----:B--2---:R-:W-:Y:S05]  /*b830*/  @!P0 BRA `(.L_x_150) ;  /* 0xfffffffc00f08947 */ /* 0x004fea000383ffff */
[----:B------:R-:W-:Y:S05]  /*b840*/  BRA `(.L_x_151) ;  /* 0xffffff7000807947 */ /* 0x000fea000383ffff */
.L_x_50:
[----:B-1----:R1:W2:Y:S02]  /*b850*/  SYNCS.PHASECHK.TRANS64.TRYWAIT P0, [R2+URZ+0xf0], R4 ;  /* 0x0000f004020075a7 */ /* 0x0022a400080011ff */
[----:B--2---:R-:W-:Y:S05]  /*b860*/  @!P0 NANOSLEEP.SYNCS 0x989680 ;  /* 0x009896800000895d */ /* 0x004fea0003900000 */
[----:B------:R-:W2:Y:S02]  /*b870*/  @!P0 SYNCS.PHASECHK.TRANS64 P0, [R2+URZ+0xf0], R4 ;  /* 0x0000f004020085a7 */ /* 0x000ea400080010ff */
[----:B--2---:R-:W-:Y:S05]  /*b880*/  @!P0 BRA `(.L_x_50) ;  /* 0xfffffffc00f08947 */ /* 0x004fea000383ffff */
[----:B------:R-:W-:Y:S05]  /*b890*/  BRA `(.L_x_152) ;  /* 0xffffff7000e47947 */ /* 0x000fea000383ffff */
.L_x_51:
[----:B------:R-:W-:-:S07]  /*b8a0*/  MOV R2, UR4 ;  /* 0x0000000400027c02 */ /* 0x000fce0008000f00 */
.L_x_153:
[----:B-1----:R1:W2:Y:S02]  /*b8b0*/  SYNCS.PHASECHK.TRANS64.TRYWAIT P0, [R2+URZ+0xc0], R5 ;  /* 0x0000c005020075a7 */ /* 0x0022a400080011ff */
[----:B--2---:R-:W-:Y:S05]  /*b8c0*/  @!P0 NANOSLEEP.SYNCS 0x989680 ;  /* 0x009896800000895d */ /* 0x004fea0003900000 */
[----:B------:R-:W2:Y:S02]  /*b8d0*/  @!P0 SYNCS.PHASECHK.TRANS64 P0, [R2+URZ+0xc0], R5 ;  /* 0x0000c005020085a7 */ /* 0x000ea400080010ff */
[----:B--2---:R-:W-:Y:S05]  /*b8e0*/  @!P0 BRA `(.L_x_153) ;  /* 0xfffffffc00f08947 */ /* 0x004fea000383ffff */
[----:B------:R-:W-:Y:S05]  /*b8f0*/  BRA `(.L_x_154) ;  /* 0xffffff7000f47947 */ /* 0x000fea000383ffff */
.L_x_52:
[----:B-1----:R1:W2:Y:S02]  /*b900*/  SYNCS.PHASECHK.TRANS64.TRYWAIT P1, [R2+URZ+0xb0], R4 ;  /* 0x0000b004020075a7 */ /* 0x0022a400080211ff */
[----:B--2---:R-:W-:Y:S05]  /*b910*/  @!P1 NANOSLEEP.SYNCS 0x989680 ;  /* 0x009896800000995d */ /* 0x004fea0003900000 */
[----:B------:R-:W2:Y:S02]  /*b920*/  @!P1 SYNCS.PHASECHK.TRANS64 P1, [R2+URZ+0xb0], R4 ;  /* 0x0000b004020095a7 */ /* 0x000ea400080210ff */
[----:B--2---:R-:W-:Y:S05]  /*b930*/  @!P1 BRA `(.L_x_52) ;  /* 0xfffffffc00f09947 */ /* 0x004fea000383ffff */
[----:B------:R-:W-:Y:S05]  /*b940*/  BRA `(.L_x_155) ;  /* 0xffffff7400247947 */ /* 0x000fea000383ffff */
.L_x_55:
[----:B------:R-:W-:-:S07]  /*b950*/  MOV R0, UR4 ;  /* 0x0000000400007c02 */ /* 0x000fce0008000f00 */
.L_x_156:
[----:B-1----:R1:W2:Y:S02]  /*b960*/  SYNCS.PHASECHK.TRANS64.TRYWAIT P0, [R0+URZ+0xc0], R2 ;  /* 0x0000c002000075a7 */ /* 0x0022a400080011ff */
[----:B--2---:R-:W-:Y:S05]  /*b970*/  @!P0 NANOSLEEP.SYNCS 0x989680 ;  /* 0x009896800000895d */ /* 0x004fea0003900000 */
[----:B------:R-:W2:Y:S02]  /*b980*/  @!P0 SYNCS.PHASECHK.TRANS64 P0, [R0+URZ+0xc0], R2 ;  /* 0x0000c002000085a7 */ /* 0x000ea400080010ff */
[----:B--2---:R-:W-:Y:S05]  /*b990*/  @!P0 BRA `(.L_x_156) ;  /* 0xfffffffc00f08947 */ /* 0x004fea000383ffff */
[----:B------:R-:W-:Y:S05]  /*b9a0*/  BRA `(.L_x_54) ;  /* 0xffffff7400787947 */ /* 0x000fea000383ffff */
.L_x_62:
[----:B-1----:R1:W2:Y:S02]  /*b9b0*/  SYNCS.PHASECHK.TRANS64.TRYWAIT P1, [R0+URZ+0xb0], R2 ;  /* 0x0000b002000075a7 */ /* 0x0022a400080211ff */
[----:B--2---:R-:W-:Y:S05]  /*b9c0*/  @!P1 NANOSLEEP.SYNCS 0x989680 ;  /* 0x009896800000995d */ /* 0x004fea0003900000 */
[----:B------:R-:W2:Y:S02]  /*b9d0*/  @!P1 SYNCS.PHASECHK.TRANS64 P1, [R0+URZ+0xb0], R2 ;  /* 0x0000b002000095a7 */ /* 0x000ea400080210ff */
[----:B--2---:R-:W-:Y:S05]  /*b9e0*/  @!P1 BRA `(.L_x_62) ;  /* 0xfffffffc00f09947 */ /* 0x004fea000383ffff */
[----:B------:R-:W-:Y:S05]  /*b9f0*/  BRA `(.L_x_157) ;  /* 0xffffff7800e07947 */ /* 0x000fea000383ffff */
.L_x_63:
[----:B------:R-:W-:-:S07]  /*ba00*/  MOV R2, UR22 ;  /* 0x0000001600027c02 */ /* 0x000fce0008000f00 */
.L_x_158:
[----:B-1----:R1:W2:Y:S02]  /*ba10*/  SYNCS.PHASECHK.TRANS64.TRYWAIT P0, [R2+URZ+0xe0], R0 ;  /* 0x0000e000020075a7 */ /* 0x0022a400080011ff */
[----:B--2---:R-:W-:Y:S05]  /*ba20*/  @!P0 NANOSLEEP.SYNCS 0x989680 ;  /* 0x009896800000895d */ /* 0x004fea0003900000 */
[----:B------:R-:W2:Y:S02]  /*ba30*/  @!P0 SYNCS.PHASECHK.TRANS64 P0, [R2+URZ+0xe0], R0 ;  /* 0x0000e000020085a7 */ /* 0x000ea400080010ff */
[----:B--2---:R-:W-:Y:S05]  /*ba40*/  @!P0 BRA `(.L_x_158) ;  /* 0xfffffffc00f08947 */ /* 0x004fea000383ffff */
[----:B------:R-:W-:Y:S05]  /*ba50*/  BRA `(.L_x_159) ;  /* 0xffffff7c00187947 */ /* 0x000fea000383ffff */
.L_x_66:
[----:B------:R-:W-:Y:S07]  /*ba60*/  MOV R0, UR5 ;  /* 0x0000000500007c02 */ /* 0x000fee0008000f00 */
.L_x_160:
[----:B-1----:R1:W2:Y:S02]  /*ba70*/  SYNCS.PHASECHK.TRANS64.TRYWAIT P0, [R0+URZ], R2 ;  /* 0x00000002000075a7 */ /* 0x0022a400080011ff */
[----:B--2---:R-:W-:Y:S05]  /*ba80*/  @!P0 NANOSLEEP.SYNCS 0x989680 ;  /* 0x009896800000895d */ /* 0x004fea0003900000 */
[----:B------:R-:W2:Y:S02]  /*ba90*/  @!P0 SYNCS.PHASECHK.TRANS64 P0, [R0+URZ], R2 ;  /* 0x00000002000085a7 */ /* 0x000ea400080010ff */
[----:B--2---:R-:W-:Y:S05]  /*baa0*/  @!P0 BRA `(.L_x_160) ;  /* 0xfffffffc00f08947 */ /* 0x004fea000383ffff */
[----:B------:R-:W-:Y:S05]  /*bab0*/  BRA `(.L_x_65) ;  /* 0xffffff7c00347947 */ /* 0x000fea000383ffff */
.L_x_69:
[----:B------:R-:W-:-:S07]  /*bac0*/  MOV R0, UR4 ;  /* 0x0000000400007c02 */ /* 0x000fce0008000f00 */
.L_x_161:
[----:B--2---:R2:W4:Y:S02]  /*bad0*/  SYNCS.PHASECHK.TRANS64.TRYWAIT P0, [R0+URZ], R2 ;  /* 0x00000002000075a7 */ /* 0x00452400080011ff */
[----:B----4-:R-:W-:Y:S05]  /*bae0*/  @!P0 NANOSLEEP.SYNCS 0x989680 ;  /* 0x009896800000895d */ /* 0x010fea0003900000 */
[----:B------:R-:W4:Y:S02]  /*baf0*/  @!P0 SYNCS.PHASECHK.TRANS64 P0, [R0+URZ], R2 ;  /* 0x00000002000085a7 */ /* 0x000f2400080010ff */
[----:B----4-:R-:W-:Y:S05]  /*bb00*/  @!P0 BRA `(.L_x_161) ;  /* 0xfffffffc00f08947 */ /* 0x010fea000383ffff */
[----:B------:R-:W-:Y:S05]  /*bb10*/  BRA `(.L_x_162) ;  /* 0xffffff7c00e87947 */ /* 0x000fea000383ffff */
.L_x_70:
[----:B------:R-:W-:-:S07]  /*bb20*/  MOV R0, UR4 ;  /* 0x0000000400007c02 */ /* 0x000fce0008000f00 */
.L_x_163:
[----:B-1----:R1:W2:Y:S02]  /*bb30*/  SYNCS.PHASECHK.TRANS64.TRYWAIT P0, [R0+URZ], R2 ;  /* 0x00000002000075a7 */ /* 0x0022a400080011ff */
[----:B--2---:R-:W-:Y:S05]  /*bb40*/  @!P0 NANOSLEEP.SYNCS 0x989680 ;  /* 0x009896800000895d */ /* 0x004fea0003900000 */
[----:B------:R-:W2:Y:S02]  /*bb50*/  @!P0 SYNCS.PHASECHK.TRANS64 P0, [R0+URZ], R2 ;  /* 0x00000002000085a7 */ /* 0x000ea400080010ff */
[----:B--2---:R-:W-:Y:S05]  /*bb60*/  @!P0 BRA `(.L_x_163) ;  /* 0xfffffffc00f08947 */ /* 0x004fea000383ffff */
[----:B------:R-:W-:Y:S05]  /*bb70*/  BRA `(.L_x_164) ;  /* 0xffffff7c00f47947 */ /* 0x000fea000383ffff */
.L_x_75:
[----:B--2---:R2:W3:Y:S02]  /*bb80*/  SYNCS.PHASECHK.TRANS64.TRYWAIT P0, [R12+URZ+0xb0], R0 ;  /* 0x0000b0000c0075a7 */ /* 0x0044e400080011ff */
[----:B---3--:R-:W-:Y:S05]  /*bb90*/  @!P0 NANOSLEEP.SYNCS 0x989680 ;  /* 0x009896800000895d */ /* 0x008fea0003900000 */
[----:B------:R-:W3:Y:S02]  /*bba0*/  @!P0 SYNCS.PHASECHK.TRANS64 P0, [R12+URZ+0xb0], R0 ;  /* 0x0000b0000c0085a7 */ /* 0x000ee400080010ff */
[----:B---3--:R-:W-:Y:S05]  /*bbb0*/  @!P0 BRA `(.L_x_75) ;  /* 0xfffffffc00f08947 */ /* 0x008fea000383ffff */
[----:B------:R-:W-:Y:S05]  /*bbc0*/  BRA `(.L_x_165) ;  /* 0xffffff8400247947 */ /* 0x000fea000383ffff */
.L_x_78:
[----:B--2---:R-:W-:Y:S07]  /*bbd0*/  MOV R0, UR21 ;  /* 0x0000001500007c02 */ /* 0x004fee0008000f00 */
.L_x_166:
[----:B--2---:R2:W3:Y:S02]  /*bbe0*/  SYNCS.PHASECHK.TRANS64.TRYWAIT P2, [R0+URZ+0xa8], R6 ;  /* 0x0000a806000075a7 */ /* 0x0044e400080411ff */
[----:B---3--:R-:W-:Y:S05]  /*bbf0*/  @!P2 NANOSLEEP.SYNCS 0x989680 ;  /* 0x009896800000a95d */ /* 0x008fea0003900000 */
[----:B------:R-:W3:Y:S02]  /*bc00*/  @!P2 SYNCS.PHASECHK.TRANS64 P2, [R0+URZ+0xa8], R6 ;  /* 0x0000a8060000a5a7 */ /* 0x000ee400080410ff */
[----:B---3--:R-:W-:Y:S05]  /*bc10*/  @!P2 BRA `(.L_x_166) ;  /* 0xfffffffc00f0a947 */ /* 0x008fea000383ffff */
[----:B------:R-:W-:Y:S05]  /*bc20*/  BRA `(.L_x_77) ;  /* 0xffffff88008c7947 */ /* 0x000fea000383ffff */
.L_x_81:
[----:B------:R-:W-:Y:S07]  /*bc30*/  MOV R0, UR21 ;  /* 0x0000001500007c02 */ /* 0x000fee0008000f00 */
.L_x_167:
[----:B--2---:R2:W3:Y:S02]  /*bc40*/  SYNCS.PHASECHK.TRANS64.TRYWAIT P0, [R0+URZ+0x80], R9 ;  /* 0x00008009000075a7 */ /* 0x0044e400080011ff */
[----:B---3--:R-:W-:Y:S05]  /*bc50*/  @!P0 NANOSLEEP.SYNCS 0x989680 ;  /* 0x009896800000895d */ /* 0x008fea0003900000 */
[----:B------:R-:W3:Y:S02]  /*bc60*/  @!P0 SYNCS.PHASECHK.TRANS64 P0, [R0+URZ+0x80], R9 ;  /* 0x00008009000085a7 */ /* 0x000ee400080010ff */
[----:B---3--:R-:W-:Y:S05]  /*bc70*/  @!P0 BRA `(.L_x_167) ;  /* 0xfffffffc00f08947 */ /* 0x008fea000383ffff */
[----:B------:R-:W-:Y:S05]  /*bc80*/  BRA `(.L_x_168) ;  /* 0xffffff8800e87947 */ /* 0x000fea000383ffff */
.L_x_82:
[----:B------:R-:W-:Y:S07]  /*bc90*/  MOV R0, UR21 ;  /* 0x0000001500007c02 */ /* 0x000fee0008000f00 */
.L_x_169:
[----:B--2---:R2:W3:Y:S02]  /*bca0*/  SYNCS.PHASECHK.TRANS64.TRYWAIT P0, [R0+URZ+0x88], R9 ;  /* 0x00008809000075a7 */ /* 0x0044e400080011ff */
[----:B---3--:R-:W-:Y:S05]  /*bcb0*/  @!P0 NANOSLEEP.SYNCS 0x989680 ;  /* 0x009896800000895d */ /* 0x008fea0003900000 */
[----:B------:R-:W3:Y:S02]  /*bcc0*/  @!P0 SYNCS.PHASECHK.TRANS64 P0, [R0+URZ+0x88], R9 ;  /* 0x00008809000085a7 */ /* 0x000ee400080010ff */
[----:B---3--:R-:W-:Y:S05]  /*bcd0*/  @!P0 BRA `(.L_x_169) ;  /* 0xfffffffc00f08947 */ /* 0x008fea000383ffff */
[----:B------:R-:W-:Y:S05]  /*bce0*/  BRA `(.L_x_170) ;  /* 0xffffff8c00207947 */ /* 0x000fea000383ffff */
.L_x_83:
[----:B------:R-:W-:Y:S07]  /*bcf0*/  MOV R0, UR21 ;  /* 0x0000001500007c02 */ /* 0x000fee0008000f00 */
.L_x_171:
[----:B--2---:R2:W3:Y:S02]  /*bd00*/  SYNCS.PHASECHK.TRANS64.TRYWAIT P0, [R0+URZ+0x90], R9 ;  /* 0x00009009000075a7 */ /* 0x0044e400080011ff */
[----:B---3--:R-:W-:Y:S05]  /*bd10*/  @!P0 NANOSLEEP.SYNCS 0x989680 ;  /* 0x009896800000895d */ /* 0x008fea0003900000 */
[----:B------:R-:W3:Y:S02]  /*bd20*/  @!P0 SYNCS.PHASECHK.TRANS64 P0, [R0+URZ+0x90], R9 ;  /* 0x00009009000085a7 */ /* 0x000ee400080010ff */
[----:B---3--:R-:W-:Y:S05]  /*bd30*/  @!P0 BRA `(.L_x_171) ;  /* 0xfffffffc00f08947 */ /* 0x008fea000383ffff */
[----:B------:R-:W-:Y:S05]  /*bd40*/  BRA `(.L_x_172) ;  /* 0xffffff8c00647947 */ /* 0x000fea000383ffff */
.L_x_84:
[----:B------:R-:W-:Y:S07]  /*bd50*/  MOV R0, UR21 ;  /* 0x0000001500007c02 */ /* 0x000fee0008000f00 */
.L_x_173:
[----:B--2---:R2:W3:Y:S02]  /*bd60*/  SYNCS.PHASECHK.TRANS64.TRYWAIT P0, [R0+URZ+0x98], R9 ;  /* 0x00009809000075a7 */ /* 0x0044e400080011ff */
[----:B---3--:R-:W-:Y:S05]  /*bd70*/  @!P0 NANOSLEEP.SYNCS 0x989680 ;  /* 0x009896800000895d */ /* 0x008fea0003900000 */
[----:B------:R-:W3:Y:S02]  /*bd80*/  @!P0 SYNCS.PHASECHK.TRANS64 P0, [R0+URZ+0x98], R9 ;  /* 0x00009809000085a7 */ /* 0x000ee400080010ff */
[----:B---3--:R-:W-:Y:S05]  /*bd90*/  @!P0 BRA `(.L_x_173) ;  /* 0xfffffffc00f08947 */ /* 0x008fea000383ffff */
[----:B------:R-:W-:Y:S05]  /*bda0*/  BRA `(.L_x_174) ;  /* 0xffffff8c00a47947 */ /* 0x000fea000383ffff */
.L_x_86:
[----:B------:R-:W-:-:S07]  /*bdb0*/  MOV R0, UR21 ;  /* 0x0000001500007c02 */ /* 0x000fce0008000f00 */
.L_x_175:
[----:B---3--:R3:W4:Y:S02]  /*bdc0*/  SYNCS.PHASECHK.TRANS64.TRYWAIT P0, [R0+URZ+0x80], R2 ;  /* 0x00008002000075a7 */ /* 0x00872400080011ff */
[----:B----4-:R-:W-:Y:S05]  /*bdd0*/  @!P0 NANOSLEEP.SYNCS 0x989680 ;  /* 0x009896800000895d */ /* 0x010fea0003900000 */
[----:B------:R-:W4:Y:S02]  /*bde0*/  @!P0 SYNCS.PHASECHK.TRANS64 P0, [R0+URZ+0x80], R2 ;  /* 0x00008002000085a7 */ /* 0x000f2400080010ff */
[----:B----4-:R-:W-:Y:S05]  /*bdf0*/  @!P0 BRA `(.L_x_175) ;  /* 0xfffffffc00f08947 */ /* 0x010fea000383ffff */
[----:B------:R-:W-:Y:S05]  /*be00*/  BRA `(.L_x_176) ;  /* 0xffffff90001c7947 */ /* 0x000fea000383ffff */
.L_x_87:
[----:B---3--:R-:W-:-:S07]  /*be10*/  MOV R0, UR21 ;  /* 0x0000001500007c02 */ /* 0x008fce0008000f00 */
.L_x_177:
[----:B---3--:R3:W4:Y:S02]  /*be20*/  SYNCS.PHASECHK.TRANS64.TRYWAIT P0, [R0+URZ+0x88], R2 ;  /* 0x00008802000075a7 */ /* 0x00872400080011ff */
[----:B----4-:R-:W-:Y:S05]  /*be30*/  @!P0 NANOSLEEP.SYNCS 0x989680 ;  /* 0x009896800000895d */ /* 0x010fea0003900000 */
[----:B------:R-:W4:Y:S02]  /*be40*/  @!P0 SYNCS.PHASECHK.TRANS64 P0, [R0+URZ+0x88], R2 ;  /* 0x00008802000085a7 */ /* 0x000f2400080010ff */
[----:B----4-:R-:W-:Y:S05]  /*be50*/  @!P0 BRA `(.L_x_177) ;  /* 0xfffffffc00f08947 */ /* 0x010fea000383ffff */
[----:B------:R-:W-:Y:S05]  /*be60*/  BRA `(.L_x_178) ;  /* 0xffffff90000c7947 */ /* 0x000fea000383ffff */
.L_x_88:
[----:B---3--:R-:W-:-:S07]  /*be70*/  MOV R0, UR21 ;  /* 0x0000001500007c02 */ /* 0x008fce0008000f00 */
.L_x_179:
[----:B---3--:R3:W4:Y:S02]  /*be80*/  SYNCS.PHASECHK.TRANS64.TRYWAIT P0, [R0+URZ+0x90], R2 ;  /* 0x00009002000075a7 */ /* 0x00872400080011ff */
[----:B----4-:R-:W-:Y:S05]  /*be90*/  @!P0 NANOSLEEP.SYNCS 0x989680 ;  /* 0x009896800000895d */ /* 0x010fea0003900000 */
[----:B------:R-:W4:Y:S02]  /*bea0*/  @!P0 SYNCS.PHASECHK.TRANS64 P0, [R0+URZ+0x90], R2 ;  /* 0x00009002000085a7 */ /* 0x000f2400080010ff */
[----:B----4-:R-:W-:Y:S05]  /*beb0*/  @!P0 BRA `(.L_x_179) ;  /* 0xfffffffc00f08947 */ /* 0x010fea000383ffff */
[----:B------:R-:W-:Y:S05]  /*bec0*/  BRA `(.L_x_180) ;  /* 0xffffff8c00fc7947 */ /* 0x000fea000383ffff */
.L_x_90:
[----:B-1----:R1:W2:Y:S02]  /*bed0*/  SYNCS.PHASECHK.TRANS64.TRYWAIT P0, [R3+URZ+0xb0], R0 ;  /* 0x0000b000030075a7 */ /* 0x0022a400080011ff */
[----:B--2---:R-:W-:Y:S05]  /*bee0*/  @!P0 NANOSLEEP.SYNCS 0x989680 ;  /* 0x009896800000895d */ /* 0x004fea0003900000 */
[----:B------:R-:W2:Y:S02]  /*bef0*/  @!P0 SYNCS.PHASECHK.TRANS64 P0, [R3+URZ+0xb0], R0 ;  /* 0x0000b000030085a7 */ /* 0x000ea400080010ff */
[----:B--2---:R-:W-:Y:S05]  /*bf00*/  @!P0 BRA `(.L_x_90) ;  /* 0xfffffffc00f08947 */ /* 0x004fea000383ffff */
[----:B------:R-:W-:Y:S05]  /*bf10*/  BRA `(.L_x_181) ;  /* 0xffffff9000c47947 */ /* 0x000fea000383ffff */
.L_x_101:
[----:B-1----:R-:W-:Y:S04]  /*bf20*/  MOV R3, UR44 ;  /* 0x0000002c00037c02 */ /* 0x002fe80008000f00 */
[----:B------:R1:W2:Y:S03]  /*bf30*/  SYNCS.PHASECHK.TRANS64.TRYWAIT P1, [R3+URZ+0x60], R4 ;  /* 0x00006004030075a7 */ /* 0x0002a600080211ff */
[----:B--2---:R-:W-:Y:S05]  /*bf40*/  @!P1 NANOSLEEP.SYNCS 0x989680 ;  /* 0x009896800000995d */ /* 0x004fea0003900000 */
[----:B------:R-:W2:Y:S02]  /*bf50*/  @!P1 SYNCS.PHASECHK.TRANS64 P1, [R3+URZ+0x60], R4 ;  /* 0x00006004030095a7 */ /* 0x000ea400080210ff */
[----:B--2---:R-:W-:Y:S05]  /*bf60*/  @!P1 BRA `(.L_x_101) ;  /* 0xfffffffc00ec9947 */ /* 0x004fea000383ffff */
[----:B------:R-:W-:Y:S05]  /*bf70*/  BRA `(.L_x_100) ;  /* 0xffffffa000707947 */ /* 0x000fea000383ffff */
.L_x_103:
[----:B--2---:R2:W4:Y:S02]  /*bf80*/  SYNCS.PHASECHK.TRANS64.TRYWAIT P0, [R74+URZ+0xd0], R0 ;  /* 0x0000d0004a0075a7 */ /* 0x00452400080011ff */
[----:B----4-:R-:W-:Y:S05]  /*bf90*/  @!P0 NANOSLEEP.SYNCS 0x989680 ;  /* 0x009896800000895d */ /* 0x010fea0003900000 */
[----:B------:R-:W4:Y:S02]  /*bfa0*/  @!P0 SYNCS.PHASECHK.TRANS64 P0, [R74+URZ+0xd0], R0 ;  /* 0x0000d0004a0085a7 */ /* 0x000f2400080010ff */
[----:B----4-:R-:W-:Y:S05]  /*bfb0*/  @!P0 BRA `(.L_x_103) ;  /* 0xfffffffc00f08947 */ /* 0x010fea000383ffff */
[----:B------:R-:W-:Y:S05]  /*bfc0*/  BRA `(.L_x_102) ;  /* 0xffffffa000d07947 */ /* 0x000fea000383ffff */
.L_x_112:
[----:B-1----:R1:W2:Y:S02]  /*bfd0*/  SYNCS.PHASECHK.TRANS64.TRYWAIT P0, [R2+URZ+0x60], R0 ;  /* 0x00006000020075a7 */ /* 0x0022a400080011ff */
[----:B--2---:R-:W-:Y:S05]  /*bfe0*/  @!P0 NANOSLEEP.SYNCS 0x989680 ;  /* 0x009896800000895d */ /* 0x004fea0003900000 */
[----:B------:R-:W2:Y:S02]  /*bff0*/  @!P0 SYNCS.PHASECHK.TRANS64 P0, [R2+URZ+0x60], R0 ;  /* 0x00006000020085a7 */ /* 0x000ea400080010ff */
[----:B--2---:R-:W-:Y:S05]  /*c000*/  @!P0 BRA `(.L_x_112) ;  /* 0xfffffffc00f08947 */ /* 0x004fea000383ffff */
[----:B------:R-:W-:Y:S05]  /*c010*/  BRA `(.L_x_111) ;  /* 0xffffffb400987947 */ /* 0x000fea000383ffff */
.L_x_120:
[----:B-1----:R1:W2:Y:S02]  /*c020*/  SYNCS.PHASECHK.TRANS64.TRYWAIT P0, [R6+URZ+0x60], R5 ;  /* 0x00006005060075a7 */ /* 0x0022a400080011ff */
[----:B--2---:R-:W-:Y:S05]  /*c030*/  @!P0 NANOSLEEP.SYNCS 0x989680 ;  /* 0x009896800000895d */ /* 0x004fea0003900000 */
[----:B------:R-:W2:Y:S02]  /*c040*/  @!P0 SYNCS.PHASECHK.TRANS64 P0, [R6+URZ+0x60], R5 ;  /* 0x00006005060085a7 */ /* 0x000ea400080010ff */
[----:B--2---:R-:W-:Y:S05]  /*c050*/  @!P0 BRA `(.L_x_120) ;  /* 0xfffffffc00f08947 */ /* 0x004fea000383ffff */
[----:B------:R-:W-:Y:S05]  /*c060*/  BRA `(.L_x_119) ;  /* 0xffffffc800907947 */ /* 0x000fea000383ffff */
.L_x_128:
[----:B-1----:R1:W2:Y:S02]  /*c070*/  SYNCS.PHASECHK.TRANS64.TRYWAIT P0, [R3+URZ+0x60], R0 ;  /* 0x00006000030075a7 */ /* 0x0022a400080011ff */
[----:B--2---:R-:W-:Y:S05]  /*c080*/  @!P0 NANOSLEEP.SYNCS 0x989680 ;  /* 0x009896800000895d */ /* 0x004fea0003900000 */
[----:B------:R-:W2:Y:S02]  /*c090*/  @!P0 SYNCS.PHASECHK.TRANS64 P0, [R3+URZ+0x60], R0 ;  /* 0x00006000030085a7 */ /* 0x000ea400080010ff */
[----:B--2---:R-:W-:Y:S05]  /*c0a0*/  @!P0 BRA `(.L_x_128) ;  /* 0xfffffffc00f08947 */ /* 0x004fea000383ffff */
[----:B------:R-:W-:Y:S05]  /*c0b0*/  BRA `(.L_x_127) ;  /* 0xffffffdc00847947 */ /* 0x000fea000383ffff */
        .weak           $__internal_0_$__cuda_sm10x_tcgen05_guardrail_trap_col_being_dealloced_not_returned_by_alloc
        .type           $__internal_0_$__cuda_sm10x_tcgen05_guardrail_trap_col_being_dealloced_not_returned_by_alloc,@function
        .size           $__internal_0_$__cuda_sm10x_tcgen05_guardrail_trap_col_being_dealloced_not_returned_by_alloc,($__internal_1_$__cuda_sm10x_tcgen05_guardrail_trap_phase_invalid_during_alloc - $__internal_0_$__cuda_sm10x_tcgen05_guardrail_trap_col_being_dealloced_not_returned_by_alloc)
$__internal_0_$__cuda_sm10x_tcgen05_guardrail_trap_col_being_dealloced_not_returned_by_alloc:
[----:B------:R-:W-:Y:S05]  /*c0c0*/  BPT.TRAP 0x1 ;  /* 0x000000040000795c */ /* 0x000fea0000300000 */
[----:B------:R-:W-:-:S04]  /*c0d0*/  HFMA2 R3, -RZ, RZ, 0, 0 ;  /* 0x00000000ff037431 */ /* 0x000fc800000001ff */
[----:B------:R-:W-:Y:S05]  /*c0e0*/  RET.REL.NODEC R2 `(_ZN7cutlass13device_kernelINS_4gemm6kernel13GemmUniversalIN4cute5tupleIJiiiiEEENS1_10collective13CollectiveMmaINS1_35MainloopSm100TmaUmmaWarpSpecializedILi6ELi2ELi2ENS5_IJNS4_1CILi1EEENSA_ILi4EEESB_EEEEENS5_IJNSA_ILi128EEENSA_ILi256EEENSA_ILi32EEEEEENS_6half_tENS5_IJlSB_lEEESJ_SK_NS4_8TiledMMAINS4_8MMA_AtomIJNS4_20SM100_MMA_F16BF16_SSISJ_SJ_fLi128ELi256ELNS4_4UMMA5MajorE0ELSP_0ELNSO_7ScaleInE0ELSQ_0EEEEEENS4_6LayoutINS5_IJSB_SB_SB_EEENS5_IJNSA_ILi0EEESV_SV_EEEEENS5_IJNS4_10UnderscoreESY_SY_EEEEENS4_23SM90_TMA_LOAD_MULTICASTENS4_14ComposedLayoutINS4_7SwizzleILi2ELi4ELi3EEENS4_18smem_ptr_flag_bitsILi16EEENST_INS5_IJNSA_ILi8EEESH_EEENS5_IJSH_SB_EEEEEEEvNS4_8identityENS4_13SM90_TMA_LOADES1B_vS1C_EENS_8epilogue10collective18CollectiveEpilogueINS1F_23Sm100TmaWarpSpecializedILi4ELi2ELi64ELb1ELb0EEEJSI_NS5_IJNST_ISF_SB_EENST_INSA_ILi64EEESB_EEEEESJ_SK_SJ_SK_NS1F_6fusion15FusionCallbacksIS1J_NS1O_17LinearCombinationISJ_fSJ_fLNS_15FloatRoundStyleE2EEESI_S1N_JEEENS4_5SM1004TMEM4LOAD26SM100_TMEM_LOAD_32dp32b64xES1D_NS12_INS13_ILi3ELi4ELi3EEES16_NST_INS5_IJS17_S1L_EEENS5_IJS1L_SB_EEEEEEENS4_39AutoVectorizingCopyWithAssumedAlignmentILi128EEENS4_14SM90_TMA_STOREES22_S24_S24_EEEvvEEEEvNT_6ParamsE) ;  /* 0xffffff3c02c47950 */ /* 0x000fea0003c3ffff */
        .weak           $__internal_1_$__cuda_sm10x_tcgen05_guardrail_trap_phase_invalid_during_alloc
        .type           $__internal_1_$__cuda_sm10x_tcgen05_guardrail_trap_phase_invalid_during_alloc,@function
        .size           $__internal_1_$__cuda_sm10x_tcgen05_guardrail_trap_phase_invalid_during_alloc,($__internal_2_$__cuda_sm10x_tcgen05_guardrail_trap_unallocated_columns_being_dealloced - $__internal_1_$__cuda_sm10x_tcgen05_guardrail_trap_phase_invalid_during_alloc)
$__internal_1_$__cuda_sm10x_tcgen05_guardrail_trap_phase_invalid_during_alloc:
[----:B------:R-:W-:Y:S05]  /*c0f0*/  BPT.TRAP 0x1 ;  /* 0x000000040000795c */ /* 0x000fea0000300000 */
[----:B------:R-:W-:-:S04]  /*c100*/  MOV R5, 0x0 ;  /* 0x0000000000057802 */ /* 0x000fc80000000f00 */
[----:B------:R-:W-:Y:S05]  /*c110*/  RET.REL.NODEC R4 `(_ZN7cutlass13device_kernelINS_4gemm6kernel13GemmUniversalIN4cute5tupleIJiiiiEEENS1_10collective13CollectiveMmaINS1_35MainloopSm100TmaUmmaWarpSpecializedILi6ELi2ELi2ENS5_IJNS4_1CILi1EEENSA_ILi4EEESB_EEEEENS5_IJNSA_ILi128EEENSA_ILi256EEENSA_ILi32EEEEEENS_6half_tENS5_IJlSB_lEEESJ_SK_NS4_8TiledMMAINS4_8MMA_AtomIJNS4_20SM100_MMA_F16BF16_SSISJ_SJ_fLi128ELi256ELNS4_4UMMA5MajorE0ELSP_0ELNSO_7ScaleInE0ELSQ_0EEEEEENS4_6LayoutINS5_IJSB_SB_SB_EEENS5_IJNSA_ILi0EEESV_SV_EEEEENS5_IJNS4_10UnderscoreESY_SY_EEEEENS4_23SM90_TMA_LOAD_MULTICASTENS4_14ComposedLayoutINS4_7SwizzleILi2ELi4ELi3EEENS4_18smem_ptr_flag_bitsILi16EEENST_INS5_IJNSA_ILi8EEESH_EEENS5_IJSH_SB_EEEEEEEvNS4_8identityENS4_13SM90_TMA_LOADES1B_vS1C_EENS_8epilogue10collective18CollectiveEpilogueINS1F_23Sm100TmaWarpSpecializedILi4ELi2ELi64ELb1ELb0EEEJSI_NS5_IJNST_ISF_SB_EENST_INSA_ILi64EEESB_EEEEESJ_SK_SJ_SK_NS1F_6fusion15FusionCallbacksIS1J_NS1O_17LinearCombinationISJ_fSJ_fLNS_15FloatRoundStyleE2EEESI_S1N_JEEENS4_5SM1004TMEM4LOAD26SM100_TMEM_LOAD_32dp32b64xES1D_NS12_INS13_ILi3ELi4ELi3EEES16_NST_INS5_IJS17_S1L_EEENS5_IJS1L_SB_EEEEEEENS4_39AutoVectorizingCopyWithAssumedAlignmentILi128EEENS4_14SM90_TMA_STOREES22_S24_S24_EEEvvEEEEvNT_6ParamsE) ;  /* 0xffffff3c04b87950 */ /* 0x000fea0003c3ffff */
        .weak           $__internal_2_$__cuda_sm10x_tcgen05_guardrail_trap_unallocated_columns_being_dealloced
        .type           $__internal_2_$__cuda_sm10x_tcgen05_guardrail_trap_unallocated_columns_being_dealloced,@function
        .size           $__internal_2_$__cuda_sm10x_tcgen05_guardrail_trap_unallocated_columns_being_dealloced,(.L_x_183 - $__internal_2_$__cuda_sm10x_tcgen05_guardrail_trap_unallocated_columns_being_dealloced)
$__internal_2_$__cuda_sm10x_tcgen05_guardrail_trap_unallocated_columns_being_dealloced:
[----:B------:R-:W-:Y:S05]  /*c120*/  BPT.TRAP 0x1 ;  /* 0x000000040000795c */ /* 0x000fea0000300000 */
[----:B------:R-:W-:-:S04]  /*c130*/  HFMA2 R3, -RZ, RZ, 0, 0 ;  /* 0x00000000ff037431 */ /* 0x000fc800000001ff */
[----:B------:R-:W-:Y:S05]  /*c140*/  RET.REL.NODEC R2 `(_ZN7cutlass13device_kernelINS_4gemm6kernel13GemmUniversalIN4cute5tupleIJiiiiEEENS1_10collective13CollectiveMmaINS1_35MainloopSm100TmaUmmaWarpSpecializedILi6ELi2ELi2ENS5_IJNS4_1CILi1EEENSA_ILi4EEESB_EEEEENS5_IJNSA_ILi128EEENSA_ILi256EEENSA_ILi32EEEEEENS_6half_tENS5_IJlSB_lEEESJ_SK_NS4_8TiledMMAINS4_8MMA_AtomIJNS4_20SM100_MMA_F16BF16_SSISJ_SJ_fLi128ELi256ELNS4_4UMMA5MajorE0ELSP_0ELNSO_7ScaleInE0ELSQ_0EEEEEENS4_6LayoutINS5_IJSB_SB_SB_EEENS5_IJNSA_ILi0EEESV_SV_EEEEENS5_IJNS4_10UnderscoreESY_SY_EEEEENS4_23SM90_TMA_LOAD_MULTICASTENS4_14ComposedLayoutINS4_7SwizzleILi2ELi4ELi3EEENS4_18smem_ptr_flag_bitsILi16EEENST_INS5_IJNSA_ILi8EEESH_EEENS5_IJSH_SB_EEEEEEEvNS4_8identityENS4_13SM90_TMA_LOADES1B_vS1C_EENS_8epilogue10collective18CollectiveEpilogueINS1F_23Sm100TmaWarpSpecializedILi4ELi2ELi64ELb1ELb0EEEJSI_NS5_IJNST_ISF_SB_EENST_INSA_ILi64EEESB_EEEEESJ_SK_SJ_SK_NS1F_6fusion15FusionCallbacksIS1J_NS1O_17LinearCombinationISJ_fSJ_fLNS_15FloatRoundStyleE2EEESI_S1N_JEEENS4_5SM1004TMEM4LOAD26SM100_TMEM_LOAD_32dp32b64xES1D_NS12_INS13_ILi3ELi4ELi3EEES16_NST_INS5_IJS17_S1L_EEENS5_IJS1L_SB_EEEEEEENS4_39AutoVectorizingCopyWithAssumedAlignmentILi128EEENS4_14SM90_TMA_STOREES22_S24_S24_EEEvvEEEEvNT_6ParamsE) ;  /* 0xffffff3c02ac7950 */ /* 0x000fea0003c3ffff */
.L_x_182:
[----:B------:R-:W-:-:S00]  /*c150*/  BRA `(.L_x_182) ;  /* 0xfffffffc00fc7947 */ /* 0x000fc0000383ffff */
[----:B------:R-:W-:-:S00]  /*c160*/  NOP ;  /* 0x0000000000007918 */ /* 0x000fc00000000000 */
        /* <DEDUP_REMOVED lines=9> */
.L_x_183:


//--------------------- .nv.global.init           --------------------------
	.section	.nv.global.init,"aw",@progbits
.nv.global.init:
	.type		$str$27,@object
	.size		$str$27,($str$28 - $str$27)
$str$27:
        /*0000*/ 	.byte	0x28, 0x61, 0x64, 0x64, 0x72, 0x65, 0x73, 0x73, 0x20, 0x26, 0x20, 0x6d, 0x61, 0x73, 0x6b, 0x29
        /*0010*/ 	.byte	0x20, 0x3d, 0x3d, 0x20, 0x30, 0x00
	.type		$str$28,@object
	.size		$str$28,($str$26 - $str$28)
$str$28:
        /*0016*/ 	.byte	0x2f, 0x74, 0x6d, 0x70, 0x2f, 0x63, 0x75, 0x74, 0x6c, 0x61, 0x73, 0x73, 0x5f, 0x73, 0x77, 0x65
        /*0026*/ 	.byte	0x65, 0x70, 0x5f, 0x73, 0x72, 0x63, 0x2f, 0x69, 0x6e, 0x63, 0x6c, 0x75, 0x64, 0x65, 0x2f, 0x63
        /*0036*/ 	.byte	0x75, 0x74, 0x65, 0x2f, 0x70, 0x6f, 0x69, 0x6e, 0x74, 0x65, 0x72, 0x5f, 0x66, 0x6c, 0x61, 0x67
        /*0046*/ 	.byte	0x67, 0x65, 0x64, 0x2e, 0x68, 0x70, 0x70, 0x00
	.type		$str$26,@object
	.size		$str$26,($str$25 - $str$26)
$str$26:
        /*004e*/ 	.byte	0x2f, 0x74, 0x6d, 0x70, 0x2f, 0x63, 0x75, 0x74, 0x6c, 0x61, 0x73, 0x73, 0x5f, 0x73, 0x77, 0x65
        /*005e*/ 	.byte	0x65, 0x70, 0x5f, 0x73, 0x72, 0x63, 0x2f, 0x69, 0x6e, 0x63, 0x6c, 0x75, 0x64, 0x65, 0x2f, 0x63
        /*006e*/ 	.byte	0x75, 0x74, 0x65, 0x2f, 0x61, 0x74, 0x6f, 0x6d, 0x2f, 0x63, 0x6f, 0x70, 0x79, 0x5f, 0x74, 0x72
        /*007e*/ 	.byte	0x61, 0x69, 0x74, 0x73, 0x5f, 0x73, 0x6d, 0x31, 0x30, 0x30, 0x2e, 0x68, 0x70, 0x70, 0x00
	.type		$str$25,@object
	.size		$str$25,(__unnamed_1 - $str$25)
$str$25:
        /*008d*/ 	.byte	0x28, 0x28, 0x75, 0x69, 0x6e, 0x74, 0x33, 0x32, 0x5f, 0x74, 0x28, 0x74, 0x68, 0x72, 0x65, 0x61
        /*009d*/ 	.byte	0x64, 0x49, 0x64, 0x78, 0x2e, 0x78, 0x29, 0x20, 0x2f, 0x20, 0x33, 0x32, 0x29, 0x20, 0x25, 0x20
        /*00ad*/ 	.byte	0x34, 0x29, 0x20, 0x3d, 0x3d, 0x20, 0x28, 0x28, 0x28, 0x74, 0x6d, 0x65, 0x6d, 0x5f, 0x61, 0x64
        /*00bd*/ 	.byte	0x64, 0x72, 0x20, 0x3e, 0x3e, 0x20, 0x31, 0x36, 0x29, 0x20, 0x2f, 0x20, 0x33, 0x32, 0x29, 0x20
        /*00cd*/ 	.byte	0x25, 0x20, 0x34, 0x29, 0x00
	.type		__unnamed_1,@object
	.size		__unnamed_1,(__unnamed_2 - __unnamed_1)
__unnamed_1:
        /*00d2*/ 	.byte	0x61, 0x75, 0x74, 0x6f, 0x20, 0x63, 0x75, 0x74, 0x65, 0x3a, 0x3a, 0x61, 0x73, 0x5f, 0x70, 0x6f
        /* <DEDUP_REMOVED lines=24> */
        /*0262*/ 	.byte	0x3e, 0x3e, 0x3e, 0x3e, 0x5d, 0x00
	.type		__unnamed_2,@object
	.size		__unnamed_2,(.L_2 - __unnamed_2)
__unnamed_2:
        /* <DEDUP_REMOVED lines=43> */
        /*0518*/ 	.byte	0x74, 0x65, 0x3a, 0x3a, 0x43, 0x3c, 0x30, 0x3e, 0x3e, 0x3e, 0x3e, 0x5d, 0x00
.L_2:


//--------------------- .nv.shared._ZN7cutlass13device_kernelINS_4gemm6kernel13GemmUniversalIN4cute5tupleIJiiiiEEENS1_10collective13CollectiveMmaINS1_35MainloopSm100TmaUmmaWarpSpecializedILi6ELi2ELi2ENS5_IJNS4_1CILi1EEENSA_ILi4EEESB_EEEEENS5_IJNSA_ILi128EEENSA_ILi256EEENSA_ILi32EEEEEENS_6half_tENS5_IJlSB_lEEESJ_SK_NS4_8TiledMMAINS4_8MMA_AtomIJNS4_20SM100_MMA_F16BF16_SSISJ_SJ_fLi128ELi256ELNS4_4UMMA5MajorE0ELSP_0ELNSO_7ScaleInE0ELSQ_0EEEEEENS4_6LayoutINS5_IJSB_SB_SB_EEENS5_IJNSA_ILi0EEESV_SV_EEEEENS5_IJNS4_10UnderscoreESY_SY_EEEEENS4_23SM90_TMA_LOAD_MULTICASTENS4_14ComposedLayoutINS4_7SwizzleILi2ELi4ELi3EEENS4_18smem_ptr_flag_bitsILi16EEENST_INS5_IJNSA_ILi8EEESH_EEENS5_IJSH_SB_EEEEEEEvNS4_8identityENS4_13SM90_TMA_LOADES1B_vS1C_EENS_8epilogue10collective18CollectiveEpilogueINS1F_23Sm100TmaWarpSpecializedILi4ELi2ELi64ELb1ELb0EEEJSI_NS5_IJNST_ISF_SB_EENST_INSA_ILi64EEESB_EEEEESJ_SK_SJ_SK_NS1F_6fusion15FusionCallbacksIS1J_NS1O_17LinearCombinationISJ_fSJ_fLNS_15FloatRoundStyleE2EEESI_S1N_JEEENS4_5SM1004TMEM4LOAD26SM100_TMEM_LOAD_32dp32b64xES1D_NS12_INS13_ILi3ELi4ELi3EEES16_NST_INS5_IJS17_S1L_EEENS5_IJS1L_SB_EEEEEEENS4_39AutoVectorizingCopyWithAssumedAlignmentILi128EEENS4_14SM90_TMA_STOREES22_S24_S24_EEEvvEEEEvNT_6ParamsE --------------------------
	.section	.nv.shared._ZN7cutlass13device_kernelINS_4gemm6kernel13GemmUniversalIN4cute5tupleIJiiiiEEENS1_10collective13CollectiveMmaINS1_35MainloopSm100TmaUmmaWarpSpecializedILi6ELi2ELi2ENS5_IJNS4_1CILi1EEENSA_ILi4EEESB_EEEEENS5_IJNSA_ILi128EEENSA_ILi256EEENSA_ILi32EEEEEENS_6half_tENS5_IJlSB_lEEESJ_SK_NS4_8TiledMMAINS4_8MMA_AtomIJNS4_20SM100_MMA_F16BF16_SSISJ_SJ_fLi128ELi256ELNS4_4UMMA5MajorE0ELSP_0ELNSO_7ScaleInE0ELSQ_0EEEEEENS4_6LayoutINS5_IJSB_SB_SB_EEENS5_IJNSA_ILi0EEESV_SV_EEEEENS5_IJNS4_10UnderscoreESY_SY_EEEEENS4_23SM90_TMA_LOAD_MULTICASTENS4_14ComposedLayoutINS4_7SwizzleILi2ELi4ELi3EEENS4_18smem_ptr_flag_bitsILi16EEENST_INS5_IJNSA_ILi8EEESH_EEENS5_IJSH_SB_EEEEEEEvNS4_8identityENS4_13SM90_TMA_LOADES1B_vS1C_EENS_8epilogue10collective18CollectiveEpilogueINS1F_23Sm100TmaWarpSpecializedILi4ELi2ELi64ELb1ELb0EEEJSI_NS5_IJNST_ISF_SB_EENST_INSA_ILi64EEESB_EEEEESJ_SK_SJ_SK_NS1F_6fusion15FusionCallbacksIS1J_NS1O_17LinearCombinationISJ_fSJ_fLNS_15FloatRoundStyleE2EEESI_S1N_JEEENS4_5SM1004TMEM4LOAD26SM100_TMEM_LOAD_32dp32b64xES1D_NS12_INS13_ILi3ELi4ELi3EEES16_NST_INS5_IJS17_S1L_EEENS5_IJS1L_SB_EEEEEEENS4_39AutoVectorizingCopyWithAssumedAlignmentILi128EEENS4_14SM90_TMA_STOREES22_S24_S24_EEEvvEEEEvNT_6ParamsE,"aw",@nobits
	.sectionflags	@""
	.align	16
	.zero		1024


//--------------------- .nv.shared.reserved.0     --------------------------
	.section	.nv.shared.reserved.0,"aw",@nobits
	.weak		__nv_reservedSMEM_offset_0_alias
	.size		__nv_reservedSMEM_offset_0_alias, 0, 64
	.other		__nv_reservedSMEM_offset_0_alias,@"STO_CUDA_RESERVED_SHARED STV_DEFAULT"
__nv_reservedSMEM_offset_0_alias:
	.zero		0
.nv.shared.reserved.0:
	.zero		64
	.weak		__nv_reservedSMEM_tcgen05_partition
	.type		__nv_reservedSMEM_tcgen05_partition,@object
	.size		__nv_reservedSMEM_tcgen05_partition,(.L_0 - __nv_reservedSMEM_tcgen05_partition)
__nv_reservedSMEM_tcgen05_partition:
	.zero		32
.L_0:


//--------------------- .nv.global                --------------------------
	.section	.nv.global,"aw",@nobits
.nv.global:
	.type		_ZN40_INTERNAL_9583c961_4_k_cu_68416bab_340344cute1_E,@object
	.size		_ZN40_INTERNAL_9583c961_4_k_cu_68416bab_340344cute1_E,(_ZN40_INTERNAL_9583c961_4_k_cu_68416bab_340344cuda3std3__45__cpo6cbeginE - _ZN40_INTERNAL_9583c961_4_k_cu_68416bab_340344cute1_E)
_ZN40_INTERNAL_9583c961_4_k_cu_68416bab_340344cute1_E:
	.zero		1
	.type		_ZN40_INTERNAL_9583c961_4_k_cu_68416bab_340344cuda3std3__45__cpo6cbeginE,@object
	.size		_ZN40_INTERNAL_9583c961_4_k_cu_68416bab_340344cuda3std3__45__cpo6cbeginE,(_ZN40_INTERNAL_9583c961_4_k_cu_68416bab_340344cuda3std3__48in_placeE - _ZN40_INTERNAL_9583c961_4_k_cu_68416bab_340344cuda3std3__45__cpo6cbeginE)
_ZN40_INTERNAL_9583c961_4_k_cu_68416bab_340344cuda3std3__45__cpo6cbeginE:
	.zero		1
	.type		_ZN40_INTERNAL_9583c961_4_k_cu_68416bab_340344cuda3std3__48in_placeE,@object
	.size		_ZN40_INTERNAL_9583c961_4_k_cu_68416bab_340344cuda3std3__48in_placeE,(_ZN40_INTERNAL_9583c961_4_k_cu_68416bab_340344cuda3std6ranges3__45__cpo9iter_moveE - _ZN40_INTERNAL_9583c961_4_k_cu_68416bab_340344cuda3std3__48in_placeE)
_ZN40_INTERNAL_9583c961_4_k_cu_68416bab_340344cuda3std3__48in_placeE:
	.zero		1
	.type		_ZN40_INTERNAL_9583c961_4_k_cu_68416bab_340344cuda3std6ranges3__45__cpo9iter_moveE,@object
	.size		_ZN40_INTERNAL_9583c961_4_k_cu_68416bab_340344cuda3std6ranges3__45__cpo9iter_moveE,(_ZN40_INTERNAL_9583c961_4_k_cu_68416bab_340344cuda3std3__45__cpo5beginE - _ZN40_INTERNAL_9583c961_4_k_cu_68416bab_340344cuda3std6ranges3__45__cpo9iter_moveE)
_ZN40_INTERNAL_9583c961_4_k_cu_68416bab_340344cuda3std6ranges3__45__cpo9iter_moveE:
	.zero		1
	.type		_ZN40_INTERNAL_9583c961_4_k_cu_68416bab_340344cuda3std3__45__cpo5beginE,@object
	.size		_ZN40_INTERNAL_9583c961_4_k_cu_68416bab_340344cuda3std3__45__cpo5beginE,(_ZN40_INTERNAL_9583c961_4_k_cu_68416bab_340344cuda3std3__442_GLOBAL__N__9583c961_4_k_cu_68416bab_340346ignoreE - _ZN40_INTERNAL_9583c961_4_k_cu_68416bab_340344cuda3std3__45__cpo5beginE)
_ZN40_INTERNAL_9583c961_4_k_cu_68416bab_340344cuda3std3__45__cpo5beginE:
	.zero		1
	.type		_ZN40_INTERNAL_9583c961_4_k_cu_68416bab_340344cuda3std3__442_GLOBAL__N__9583c961_4_k_cu_68416bab_340346ignoreE,@object
	.size		_ZN40_INTERNAL_9583c961_4_k_cu_68416bab_340344cuda3std3__442_GLOBAL__N__9583c961_4_k_cu_68416bab_340346ignoreE,(_ZN40_INTERNAL_9583c961_4_k_cu_68416bab_340344cute7productE - _ZN40_INTERNAL_9583c961_4_k_cu_68416bab_340344cuda3std3__442_GLOBAL__N__9583c961_4_k_cu_68416bab_340346ignoreE)
_ZN40_INTERNAL_9583c961_4_k_cu_68416bab_340344cuda3std3__442_GLOBAL__N__9583c961_4_k_cu_68416bab_340346ignoreE:
	.zero		1
	.type		_ZN40_INTERNAL_9583c961_4_k_cu_68416bab_340344cute7productE,@object
	.size		_ZN40_INTERNAL_9583c961_4_k_cu_68416bab_340344cute7productE,(_ZN40_INTERNAL_9583c961_4_k_cu_68416bab_340344cuda3std3__45__cpo3endE - _ZN40_INTERNAL_9583c961_4_k_cu_68416bab_340344cute7productE)
_ZN40_INTERNAL_9583c961_4_k_cu_68416bab_340344cute7productE:
	.zero		1
	.type		_ZN40_INTERNAL_9583c961_4_k_cu_68416bab_340344cuda3std3__45__cpo3endE,@object
	.size		_ZN40_INTERNAL_9583c961_4_k_cu_68416bab_340344cuda3std3__45__cpo3endE,(_ZN40_INTERNAL_9583c961_4_k_cu_68416bab_340344cuda3std3__419piecewise_constructE - _ZN40_INTERNAL_9583c961_4_k_cu_68416bab_340344cuda3std3__45__cpo3endE)
_ZN40_INTERNAL_9583c961_4_k_cu_68416bab_340344cuda3std3__45__cpo3endE:
	.zero		1
	.type		_ZN40_INTERNAL_9583c961_4_k_cu_68416bab_340344cuda3std3__419piecewise_constructE,@object
	.size		_ZN40_INTERNAL_9583c961_4_k_cu_68416bab_340344cuda3std3__419piecewise_constructE,(_ZN40_INTERNAL_9583c961_4_k_cu_68416bab_340344cuda3std3__45__cpo4cendE - _ZN40_INTERNAL_9583c961_4_k_cu_68416bab_340344cuda3std3__419piecewise_constructE)
_ZN40_INTERNAL_9583c961_4_k_cu_68416bab_340344cuda3std3__419piecewise_constructE:
	.zero		1
	.type		_ZN40_INTERNAL_9583c961_4_k_cu_68416bab_340344cuda3std3__45__cpo4cendE,@object
	.size		_ZN40_INTERNAL_9583c961_4_k_cu_68416bab_340344cuda3std3__45__cpo4cendE,(_ZN40_INTERNAL_9583c961_4_k_cu_68416bab_340344cuda3std6ranges3__45__cpo4swapE - _ZN40_INTERNAL_9583c961_4_k_cu_68416bab_340344cuda3std3__45__cpo4cendE)
_ZN40_INTERNAL_9583c961_4_k_cu_68416bab_340344cuda3std3__45__cpo4cendE:
	.zero		1
	.type		_ZN40_INTERNAL_9583c961_4_k_cu_68416bab_340344cuda3std6ranges3__45__cpo4swapE,@object
	.size		_ZN40_INTERNAL_9583c961_4_k_cu_68416bab_340344cuda3std6ranges3__45__cpo4swapE,(.L_10 - _ZN40_INTERNAL_9583c961_4_k_cu_68416bab_340344cuda3std6ranges3__45__cpo4swapE)
_ZN40_INTERNAL_9583c961_4_k_cu_68416bab_340344cuda3std6ranges3__45__cpo4swapE:
	.zero		1
.L_10:


//--------------------- .nv.constant0._ZN7cutlass13device_kernelINS_4gemm6kernel13GemmUniversalIN4cute5tupleIJiiiiEEENS1_10collective13CollectiveMmaINS1_35MainloopSm100TmaUmmaWarpSpecializedILi6ELi2ELi2ENS5_IJNS4_1CILi1EEENSA_ILi4EEESB_EEEEENS5_IJNSA_ILi128EEENSA_ILi256EEENSA_ILi32EEEEEENS_6half_tENS5_IJlSB_lEEESJ_SK_NS4_8TiledMMAINS4_8MMA_AtomIJNS4_20SM100_MMA_F16BF16_SSISJ_SJ_fLi128ELi256ELNS4_4UMMA5MajorE0ELSP_0ELNSO_7ScaleInE0ELSQ_0EEEEEENS4_6LayoutINS5_IJSB_SB_SB_EEENS5_IJNSA_ILi0EEESV_SV_EEEEENS5_IJNS4_10UnderscoreESY_SY_EEEEENS4_23SM90_TMA_LOAD_MULTICASTENS4_14ComposedLayoutINS4_7SwizzleILi2ELi4ELi3EEENS4_18smem_ptr_flag_bitsILi16EEENST_INS5_IJNSA_ILi8EEESH_EEENS5_IJSH_SB_EEEEEEEvNS4_8identityENS4_13SM90_TMA_LOADES1B_vS1C_EENS_8epilogue10collective18CollectiveEpilogueINS1F_23Sm100TmaWarpSpecializedILi4ELi2ELi64ELb1ELb0EEEJSI_NS5_IJNST_ISF_SB_EENST_INSA_ILi64EEESB_EEEEESJ_SK_SJ_SK_NS1F_6fusion15FusionCallbacksIS1J_NS1O_17LinearCombinationISJ_fSJ_fLNS_15FloatRoundStyleE2EEESI_S1N_JEEENS4_5SM1004TMEM4LOAD26SM100_TMEM_LOAD_32dp32b64xES1D_NS12_INS13_ILi3ELi4ELi3EEES16_NST_INS5_IJS17_S1L_EEENS5_IJS1L_SB_EEEEEEENS4_39AutoVectorizingCopyWithAssumedAlignmentILi128EEENS4_14SM90_TMA_STOREES22_S24_S24_EEEvvEEEEvNT_6ParamsE --------------------------
	.section	.nv.constant0._ZN7cutlass13device_kernelINS_4gemm6kernel13GemmUniversalIN4cute5tupleIJiiiiEEENS1_10collective13CollectiveMmaINS1_35MainloopSm100TmaUmmaWarpSpecializedILi6ELi2ELi2ENS5_IJNS4_1CILi1EEENSA_ILi4EEESB_EEEEENS5_IJNSA_ILi128EEENSA_ILi256EEENSA_ILi32EEEEEENS_6half_tENS5_IJlSB_lEEESJ_SK_NS4_8TiledMMAINS4_8MMA_AtomIJNS4_20SM100_MMA_F16BF16_SSISJ_SJ_fLi128ELi256ELNS4_4UMMA5MajorE0ELSP_0ELNSO_7ScaleInE0ELSQ_0EEEEEENS4_6LayoutINS5_IJSB_SB_SB_EEENS5_IJNSA_ILi0EEESV_SV_EEEEENS5_IJNS4_10UnderscoreESY_SY_EEEEENS4_23SM90_TMA_LOAD_MULTICASTENS4_14ComposedLayoutINS4_7SwizzleILi2ELi4ELi3EEENS4_18smem_ptr_flag_bitsILi16EEENST_INS5_IJNSA_ILi8EEESH_EEENS5_IJSH_SB_EEEEEEEvNS4_8identityENS4_13SM90_TMA_LOADES1B_vS1C_EENS_8epilogue10collective18CollectiveEpilogueINS1F_23Sm100TmaWarpSpecializedILi4ELi2ELi64ELb1ELb0EEEJSI_NS5_IJNST_ISF_SB_EENST_INSA_ILi64EEESB_EEEEESJ_SK_SJ_SK_NS1F_6fusion15FusionCallbacksIS1J_NS1O_17LinearCombinationISJ_fSJ_fLNS_15FloatRoundStyleE2EEESI_S1N_JEEENS4_5SM1004TMEM4LOAD26SM100_TMEM_LOAD_32dp32b64xES1D_NS12_INS13_ILi3ELi4ELi3EEES16_NST_INS5_IJS17_S1L_EEENS5_IJS1L_SB_EEEEEEENS4_39AutoVectorizingCopyWithAssumedAlignmentILi128EEENS4_14SM90_TMA_STOREES22_S24_S24_EEEvvEEEEvNT_6ParamsE,"a",@progbits
	.sectionflags	@""
	.align	4
.nv.constant0._ZN7cutlass13device_kernelINS_4gemm6kernel13GemmUniversalIN4cute5tupleIJiiiiEEENS1_10collective13CollectiveMmaINS1_35MainloopSm100TmaUmmaWarpSpecializedILi6ELi2ELi2ENS5_IJNS4_1CILi1EEENSA_ILi4EEESB_EEEEENS5_IJNSA_ILi128EEENSA_ILi256EEENSA_ILi32EEEEEENS_6half_tENS5_IJlSB_lEEESJ_SK_NS4_8TiledMMAINS4_8MMA_AtomIJNS4_20SM100_MMA_F16BF16_SSISJ_SJ_fLi128ELi256ELNS4_4UMMA5MajorE0ELSP_0ELNSO_7ScaleInE0ELSQ_0EEEEEENS4_6LayoutINS5_IJSB_SB_SB_EEENS5_IJNSA_ILi0EEESV_SV_EEEEENS5_IJNS4_10UnderscoreESY_SY_EEEEENS4_23SM90_TMA_LOAD_MULTICASTENS4_14ComposedLayoutINS4_7SwizzleILi2ELi4ELi3EEENS4_18smem_ptr_flag_bitsILi16EEENST_INS5_IJNSA_ILi8EEESH_EEENS5_IJSH_SB_EEEEEEEvNS4_8identityENS4_13SM90_TMA_LOADES1B_vS1C_EENS_8epilogue10collective18CollectiveEpilogueINS1F_23Sm100TmaWarpSpecializedILi4ELi2ELi64ELb1ELb0EEEJSI_NS5_IJNST_ISF_SB_EENST_INSA_ILi64EEESB_EEEEESJ_SK_SJ_SK_NS1F_6fusion15FusionCallbacksIS1J_NS1O_17LinearCombinationISJ_fSJ_fLNS_15FloatRoundStyleE2EEESI_S1N_JEEENS4_5SM1004TMEM4LOAD26SM100_TMEM_LOAD_32dp32b64xES1D_NS12_INS13_ILi3ELi4ELi3EEES16_NST_INS5_IJS17_S1L_EEENS5_IJS1L_SB_EEEEEEENS4_39AutoVectorizingCopyWithAssumedAlignmentILi128EEENS4_14SM90_TMA_STOREES22_S24_S24_EEEvvEEEEvNT_6ParamsE:
	.zero		2944


//--------------------- SYMBOLS --------------------------

	.type		.nv.reservedSmem.offset0,@object
	.size		.nv.reservedSmem.offset0,0x4
	.type		.nv.reservedSmem.cap,@object
	.size		.nv.reservedSmem.cap,0x4
	.type		__assertfail,@function
